	.target	sm_90a

	.elftype	@"ET_EXEC"


//--------------------- .note.nv.tkinfo           --------------------------
	.section	.note.nv.tkinfo,"",@"SHT_NOTE"
	.sectionflags	@"SHF_NOTE_NV_TKINFO"
	.tkinfo
        /*0018*/ 	.word	0x00000002
        /*0030*/ 	.string	""
        /*0030*/ 	.string	"ptxas"
        /*0030*/ 	.string	"Cuda compilation tools, release 13.0, V13.0.88"
        /*0030*/ 	.string	"Build cuda_13.0.r13.0/compiler.36424714_0"
        /*0030*/ 	.string	"-arch sm_90a -m 64 "



//--------------------- .note.nv.cuinfo           --------------------------
	.section	.note.nv.cuinfo,"",@"SHT_NOTE"
	.sectionflags	@"SHF_NOTE_NV_CUINFO"
        /*0018*/ 	.short	0x0002
        /*001a*/ 	.short	0x005a
        /*001c*/ 	.short	0x0082
	.zero		2


//--------------------- .nv.info                  --------------------------
	.section	.nv.info,"",@"SHT_CUDA_INFO"
	.align	4


	//----- nvinfo : EIATTR_REGCOUNT
	.align		4
        /*0000*/ 	.byte	0x04, 0x2f
        /*0002*/ 	.short	(.L_15 - .L_14)
	.align		4
.L_14:
        /*0004*/ 	.word	index@(_ZN7cutlass13device_kernelINS_4gemm6kernel13GemmUniversalINS1_17GroupProblemShapeIN4cute5tupleIJiiiEEEEENS1_10collective13CollectiveMmaINS1_39MainloopSm90ArrayTmaGmmaWarpSpecializedILi8ENS6_IJNS5_1CILi2EEENSC_ILi1EEESE_EEENS1_52KernelPtrArrayTmaWarpSpecializedPingpongFP8FastAccumEEENS6_IJNSC_ILi256EEENSC_ILi128EEENSC_ILi64EEEEEENS_12float_e4m3_tEPNS6_IJlSE_NSC_ILi0EEEEEESM_SP_NS5_8TiledMMAINS5_8MMA_AtomIJNS5_4SM904GMMA31MMA_64x128x32_F32E4M3E4M3_SS_TNILNST_7ScaleInE1ELSV_1EEEEEENS5_6LayoutINS6_IJSE_SE_SE_EEENS6_IJSN_SN_SN_EEEEENS6_IJNS5_10UnderscoreES12_S12_EEEEENS5_13SM90_TMA_LOADENS5_14ComposedLayoutINS5_7SwizzleILi2ELi4ELi3EEENS5_18smem_ptr_flag_bitsILi8EEENSY_INS6_IJNSC_ILi8EEESK_EEENS6_IJSK_SE_EEEEEEEvNS5_8identityENS5_23SM90_TMA_LOAD_MULTICASTES1F_vS1G_EENS_8epilogue10collective18CollectiveEpilogueINS1J_30Sm90PtrArrayTmaWarpSpecializedILi4ELi2ELi16ELb1ELb0ELi2EEEJSL_NS6_IJSK_NSC_ILi32EEEEEENS_6half_tEPNS6_IJSE_lSN_EEES1Q_S1S_NS1J_6fusion15FusionCallbacksIS1N_NS1T_17LinearCombinationIS1Q_fS1Q_fLNS_15FloatRoundStyleE2EEESL_S1P_JEEES15_NS16_INS17_ILi3ELi4ELi3EEENS19_ILi16EEENSY_INS6_IJSK_S1B_EEENS6_IJSE_SK_EEEEEEENS5_17SM75_U16x8_LDSM_TENS5_14SM90_TMA_STOREES24_NS5_17SM90_U16x8_STSM_TENS5_9Copy_AtomIJNS5_17SM90_U32x4_STSM_NES1Q_EEEvEEEvvEEEEvNT_6ParamsE)
        /*0008*/ 	.word	0x000000a8


	//----- nvinfo : EIATTR_FRAME_SIZE
	.align		4
.L_15:
        /*000c*/ 	.byte	0x04, 0x11
        /*000e*/ 	.short	(.L_17 - .L_16)
	.align		4
.L_16:
        /*0010*/ 	.word	index@($__internal_0_$__cuda_sm20_div_u64)
        /*0014*/ 	.word	0x000002f0


	//----- nvinfo : EIATTR_FRAME_SIZE
	.align		4
.L_17:
        /*0018*/ 	.byte	0x04, 0x11
        /*001a*/ 	.short	(.L_19 - .L_18)
	.align		4
.L_18:
        /*001c*/ 	.word	index@(_ZN7cutlass13device_kernelINS_4gemm6kernel13GemmUniversalINS1_17GroupProblemShapeIN4cute5tupleIJiiiEEEEENS1_10collective13CollectiveMmaINS1_39MainloopSm90ArrayTmaGmmaWarpSpecializedILi8ENS6_IJNS5_1CILi2EEENSC_ILi1EEESE_EEENS1_52KernelPtrArrayTmaWarpSpecializedPingpongFP8FastAccumEEENS6_IJNSC_ILi256EEENSC_ILi128EEENSC_ILi64EEEEEENS_12float_e4m3_tEPNS6_IJlSE_NSC_ILi0EEEEEESM_SP_NS5_8TiledMMAINS5_8MMA_AtomIJNS5_4SM904GMMA31MMA_64x128x32_F32E4M3E4M3_SS_TNILNST_7ScaleInE1ELSV_1EEEEEENS5_6LayoutINS6_IJSE_SE_SE_EEENS6_IJSN_SN_SN_EEEEENS6_IJNS5_10UnderscoreES12_S12_EEEEENS5_13SM90_TMA_LOADENS5_14ComposedLayoutINS5_7SwizzleILi2ELi4ELi3EEENS5_18smem_ptr_flag_bitsILi8EEENSY_INS6_IJNSC_ILi8EEESK_EEENS6_IJSK_SE_EEEEEEEvNS5_8identityENS5_23SM90_TMA_LOAD_MULTICASTES1F_vS1G_EENS_8epilogue10collective18CollectiveEpilogueINS1J_30Sm90PtrArrayTmaWarpSpecializedILi4ELi2ELi16ELb1ELb0ELi2EEEJSL_NS6_IJSK_NSC_ILi32EEEEEENS_6half_tEPNS6_IJSE_lSN_EEES1Q_S1S_NS1J_6fusion15FusionCallbacksIS1N_NS1T_17LinearCombinationIS1Q_fS1Q_fLNS_15FloatRoundStyleE2EEESL_S1P_JEEES15_NS16_INS17_ILi3ELi4ELi3EEENS19_ILi16EEENSY_INS6_IJSK_S1B_EEENS6_IJSE_SK_EEEEEEENS5_17SM75_U16x8_LDSM_TENS5_14SM90_TMA_STOREES24_NS5_17SM90_U16x8_STSM_TENS5_9Copy_AtomIJNS5_17SM90_U32x4_STSM_NES1Q_EEEvEEEvvEEEEvNT_6ParamsE)
        /*0020*/ 	.word	0x000002f0


	//----- nvinfo : EIATTR_MIN_STACK_SIZE
	.align		4
.L_19:
        /*0024*/ 	.byte	0x04, 0x12
        /*0026*/ 	.short	(.L_21 - .L_20)
	.align		4
.L_20:
        /*0028*/ 	.word	index@(_ZN7cutlass13device_kernelINS_4gemm6kernel13GemmUniversalINS1_17GroupProblemShapeIN4cute5tupleIJiiiEEEEENS1_10collective13CollectiveMmaINS1_39MainloopSm90ArrayTmaGmmaWarpSpecializedILi8ENS6_IJNS5_1CILi2EEENSC_ILi1EEESE_EEENS1_52KernelPtrArrayTmaWarpSpecializedPingpongFP8FastAccumEEENS6_IJNSC_ILi256EEENSC_ILi128EEENSC_ILi64EEEEEENS_12float_e4m3_tEPNS6_IJlSE_NSC_ILi0EEEEEESM_SP_NS5_8TiledMMAINS5_8MMA_AtomIJNS5_4SM904GMMA31MMA_64x128x32_F32E4M3E4M3_SS_TNILNST_7ScaleInE1ELSV_1EEEEEENS5_6LayoutINS6_IJSE_SE_SE_EEENS6_IJSN_SN_SN_EEEEENS6_IJNS5_10UnderscoreES12_S12_EEEEENS5_13SM90_TMA_LOADENS5_14ComposedLayoutINS5_7SwizzleILi2ELi4ELi3EEENS5_18smem_ptr_flag_bitsILi8EEENSY_INS6_IJNSC_ILi8EEESK_EEENS6_IJSK_SE_EEEEEEEvNS5_8identityENS5_23SM90_TMA_LOAD_MULTICASTES1F_vS1G_EENS_8epilogue10collective18CollectiveEpilogueINS1J_30Sm90PtrArrayTmaWarpSpecializedILi4ELi2ELi16ELb1ELb0ELi2EEEJSL_NS6_IJSK_NSC_ILi32EEEEEENS_6half_tEPNS6_IJSE_lSN_EEES1Q_S1S_NS1J_6fusion15FusionCallbacksIS1N_NS1T_17LinearCombinationIS1Q_fS1Q_fLNS_15FloatRoundStyleE2EEESL_S1P_JEEES15_NS16_INS17_ILi3ELi4ELi3EEENS19_ILi16EEENSY_INS6_IJSK_S1B_EEENS6_IJSE_SK_EEEEEEENS5_17SM75_U16x8_LDSM_TENS5_14SM90_TMA_STOREES24_NS5_17SM90_U16x8_STSM_TENS5_9Copy_AtomIJNS5_17SM90_U32x4_STSM_NES1Q_EEEvEEEvvEEEEvNT_6ParamsE)
        /*002c*/ 	.word	0x000002f0
.L_21:


//--------------------- .nv.compat                --------------------------
	.section	.nv.compat,"",@"SHT_CUDA_COMPAT_INFO"
	.align	4
        /*0000*/ 	.byte	0x02, 0x09, 0x01, 0x00, 0x02, 0x02, 0x04, 0x00, 0x02, 0x05, 0x05, 0x00, 0x03, 0x07, 0x01, 0x01
        /*0010*/ 	.byte	0x02, 0x03, 0x03, 0x00, 0x02, 0x06, 0x01, 0x00, 0x04, 0x0b, 0x08, 0x00, 0x00, 0x00, 0x00, 0x00
        /*0020*/ 	.byte	0x00, 0x00, 0x00, 0x00


//--------------------- .nv.info._ZN7cutlass13device_kernelINS_4gemm6kernel13GemmUniversalINS1_17GroupProblemShapeIN4cute5tupleIJiiiEEEEENS1_10collective13CollectiveMmaINS1_39MainloopSm90ArrayTmaGmmaWarpSpecializedILi8ENS6_IJNS5_1CILi2EEENSC_ILi1EEESE_EEENS1_52KernelPtrArrayTmaWarpSpecializedPingpongFP8FastAccumEEENS6_IJNSC_ILi256EEENSC_ILi128EEENSC_ILi64EEEEEENS_12float_e4m3_tEPNS6_IJlSE_NSC_ILi0EEEEEESM_SP_NS5_8TiledMMAINS5_8MMA_AtomIJNS5_4SM904GMMA31MMA_64x128x32_F32E4M3E4M3_SS_TNILNST_7ScaleInE1ELSV_1EEEEEENS5_6LayoutINS6_IJSE_SE_SE_EEENS6_IJSN_SN_SN_EEEEENS6_IJNS5_10UnderscoreES12_S12_EEEEENS5_13SM90_TMA_LOADENS5_14ComposedLayoutINS5_7SwizzleILi2ELi4ELi3EEENS5_18smem_ptr_flag_bitsILi8EEENSY_INS6_IJNSC_ILi8EEESK_EEENS6_IJSK_SE_EEEEEEEvNS5_8identityENS5_23SM90_TMA_LOAD_MULTICASTES1F_vS1G_EENS_8epilogue10collective18CollectiveEpilogueINS1J_30Sm90PtrArrayTmaWarpSpecializedILi4ELi2ELi16ELb1ELb0ELi2EEEJSL_NS6_IJSK_NSC_ILi32EEEEEENS_6half_tEPNS6_IJSE_lSN_EEES1Q_S1S_NS1J_6fusion15FusionCallbacksIS1N_NS1T_17LinearCombinationIS1Q_fS1Q_fLNS_15FloatRoundStyleE2EEESL_S1P_JEEES15_NS16_INS17_ILi3ELi4ELi3EEENS19_ILi16EEENSY_INS6_IJSK_S1B_EEENS6_IJSE_SK_EEEEEEENS5_17SM75_U16x8_LDSM_TENS5_14SM90_TMA_STOREES24_NS5_17SM90_U16x8_STSM_TENS5_9Copy_AtomIJNS5_17SM90_U32x4_STSM_NES1Q_EEEvEEEvvEEEEvNT_6ParamsE --------------------------
	.section	.nv.info._ZN7cutlass13device_kernelINS_4gemm6kernel13GemmUniversalINS1_17GroupProblemShapeIN4cute5tupleIJiiiEEEEENS1_10collective13CollectiveMmaINS1_39MainloopSm90ArrayTmaGmmaWarpSpecializedILi8ENS6_IJNS5_1CILi2EEENSC_ILi1EEESE_EEENS1_52KernelPtrArrayTmaWarpSpecializedPingpongFP8FastAccumEEENS6_IJNSC_ILi256EEENSC_ILi128EEENSC_ILi64EEEEEENS_12float_e4m3_tEPNS6_IJlSE_NSC_ILi0EEEEEESM_SP_NS5_8TiledMMAINS5_8MMA_AtomIJNS5_4SM904GMMA31MMA_64x128x32_F32E4M3E4M3_SS_TNILNST_7ScaleInE1ELSV_1EEEEEENS5_6LayoutINS6_IJSE_SE_SE_EEENS6_IJSN_SN_SN_EEEEENS6_IJNS5_10UnderscoreES12_S12_EEEEENS5_13SM90_TMA_LOADENS5_14ComposedLayoutINS5_7SwizzleILi2ELi4ELi3EEENS5_18smem_ptr_flag_bitsILi8EEENSY_INS6_IJNSC_ILi8EEESK_EEENS6_IJSK_SE_EEEEEEEvNS5_8identityENS5_23SM90_TMA_LOAD_MULTICASTES1F_vS1G_EENS_8epilogue10collective18CollectiveEpilogueINS1J_30Sm90PtrArrayTmaWarpSpecializedILi4ELi2ELi16ELb1ELb0ELi2EEEJSL_NS6_IJSK_NSC_ILi32EEEEEENS_6half_tEPNS6_IJSE_lSN_EEES1Q_S1S_NS1J_6fusion15FusionCallbacksIS1N_NS1T_17LinearCombinationIS1Q_fS1Q_fLNS_15FloatRoundStyleE2EEESL_S1P_JEEES15_NS16_INS17_ILi3ELi4ELi3EEENS19_ILi16EEENSY_INS6_IJSK_S1B_EEENS6_IJSE_SK_EEEEEEENS5_17SM75_U16x8_LDSM_TENS5_14SM90_TMA_STOREES24_NS5_17SM90_U16x8_STSM_TENS5_9Copy_AtomIJNS5_17SM90_U32x4_STSM_NES1Q_EEEvEEEvvEEEEvNT_6ParamsE,"",@"SHT_CUDA_INFO"
	.sectionflags	@""
	.align	4


	//----- nvinfo : EIATTR_CUDA_API_VERSION
	.align		4
        /*0000*/ 	.byte	0x04, 0x37
        /*0002*/ 	.short	(.L_23 - .L_22)
.L_22:
        /*0004*/ 	.word	0x00000082


	//----- nvinfo : EIATTR_KPARAM_INFO
	.align		4
.L_23:
        /*0008*/ 	.byte	0x04, 0x17
        /*000a*/ 	.short	(.L_25 - .L_24)
.L_24:
        /*000c*/ 	.word	0x00000000
        /*0010*/ 	.short	0x0000
        /*0012*/ 	.short	0x0070
        /*0014*/ 	.byte	0x00, 0xf0, 0x01, 0x1c


	//----- nvinfo : EIATTR_SPARSE_MMA_MASK
	.align		4
.L_25:
        /*0018*/ 	.byte	0x03, 0x50
        /*001a*/ 	.short	0x0000


	//----- nvinfo : EIATTR_MAXREG_COUNT
	.align		4
        /*001c*/ 	.byte	0x03, 0x1b
        /*001e*/ 	.short	0x00a8


	//----- nvinfo : EIATTR_NUM_BARRIERS
	.align		4
        /*0020*/ 	.byte	0x02, 0x4c
        /*0022*/ 	.byte	0x02
	.zero		1


	//----- nvinfo : EIATTR_EXTERNS
	.align		4
        /*0024*/ 	.byte	0x04, 0x0f
        /*0026*/ 	.short	(.L_27 - .L_26)


	//   ....[0]....
	.align		4
.L_26:
        /*0028*/ 	.word	index@(__assertfail)


	//----- nvinfo : EIATTR_ANNOTATIONS
	.align		4
.L_27:
        /*002c*/ 	.byte	0x04, 0x55
        /*002e*/ 	.short	(.L_29 - .L_28)


	//   ....[0]....
.L_28:
        /*0030*/ 	.word	0x00000001
        /*0034*/ 	.byte	0xf0, 0x30, 0x00, 0x00, 0x01, 0x00, 0x00, 0x00, 0x30, 0x33, 0x00, 0x00, 0x01, 0x00, 0x00, 0x00
        /* <DEDUP_REMOVED lines=247> */
        /*0fb4*/ 	.byte	0x50, 0x20, 0x01, 0x00, 0x01, 0x00, 0x00, 0x00, 0xc0, 0x20, 0x01, 0x00


	//----- nvinfo : EIATTR_MERCURY_ISA_VERSION
	.align		4
.L_29:
        /*0fc0*/ 	.byte	0x03, 0x5f
        /*0fc2*/ 	.short	0x0101


	//----- nvinfo : EIATTR_INT_WARP_WIDE_INSTR_OFFSETS
	.align		4
        /*0fc4*/ 	.byte	0x04, 0x31
        /*0fc6*/ 	.short	(.L_31 - .L_30)


	//   ....[0]....
.L_30:
        /*0fc8*/ 	.word	0x00001400


	//   ....[1]....
        /*0fcc*/ 	.word	0x00001420


	//   ....[2]....
        /*0fd0*/ 	.word	0x00001590


	//   ....[3]....
        /*0fd4*/ 	.word	0x000015a0


	//   ....[4]....
        /*0fd8*/ 	.word	0x000015f0


	//   ....[5]....
        /*0fdc*/ 	.word	0x00001630


	//   ....[6]....
        /*0fe0*/ 	.word	0x00001680


	//   ....[7]....
        /*0fe4*/ 	.word	0x000016a0


	//----- nvinfo : EIATTR_COOP_GROUP_MASK_REGIDS
	.align		4
.L_31:
        /*0fe8*/ 	.byte	0x04, 0x29
        /*0fea*/ 	.short	(.L_33 - .L_32)


	//   ....[0]....
.L_32:
        /*0fec*/ 	.word	0xffffffff


	//   ....[1]....
        /*0ff0*/ 	.word	0xffffffff


	//   ....[2]....
        /*0ff4*/ 	.word	0xffffffff


	//   ....[3]....
        /*0ff8*/ 	.word	0xffffffff


	//   ....[4]....
        /*0ffc*/ 	.word	0xffffffff


	//   ....[5]....
        /*1000*/ 	.word	0xffffffff


	//   ....[6]....
        /*1004*/ 	.word	0xffffffff


	//   ....[7]....
        /*1008*/ 	.word	0xffffffff


	//   ....[8]....
        /*100c*/ 	.word	0xffffffff


	//   ....[9]....
        /*1010*/ 	.word	0xffffffff


	//   ....[10]....
        /*1014*/ 	.word	0xffffffff


	//   ....[11]....
        /*1018*/ 	.word	0xffffffff


	//   ....[12]....
        /*101c*/ 	.word	0xffffffff


	//   ....[13]....
        /*1020*/ 	.word	0xffffffff


	//   ....[14]....
        /*1024*/ 	.word	0xffffffff


	//   ....[15]....
        /*1028*/ 	.word	0xffffffff


	//   ....[16]....
        /*102c*/ 	.word	0xffffffff


	//   ....[17]....
        /*1030*/ 	.word	0xffffffff


	//   ....[18]....
        /*1034*/ 	.word	0xffffffff


	//   ....[19]....
        /*1038*/ 	.word	0xffffffff


	//   ....[20]....
        /*103c*/ 	.word	0xffffffff


	//   ....[21]....
        /*1040*/ 	.word	0xffffffff


	//   ....[22]....
        /*1044*/ 	.word	0xffffffff


	//   ....[23]....
        /*1048*/ 	.word	0xffffffff


	//   ....[24]....
        /*104c*/ 	.word	0xffffffff


	//   ....[25]....
        /*1050*/ 	.word	0xffffffff


	//   ....[26]....
        /*1054*/ 	.word	0xffffffff


	//   ....[27]....
        /*1058*/ 	.word	0xffffffff


	//   ....[28]....
        /*105c*/ 	.word	0xffffffff


	//   ....[29]....
        /*1060*/ 	.word	0xffffffff


	//   ....[30]....
        /*1064*/ 	.word	0xffffffff


	//   ....[31]....
        /*1068*/ 	.word	0xffffffff


	//   ....[32]....
        /*106c*/ 	.word	0xffffffff


	//   ....[33]....
        /*1070*/ 	.word	0xffffffff


	//   ....[34]....
        /*1074*/ 	.word	0xffffffff


	//   ....[35]....
        /*1078*/ 	.word	0xffffffff


	//   ....[36]....
        /*107c*/ 	.word	0xffffffff


	//   ....[37]....
        /*1080*/ 	.word	0xffffffff


	//   ....[38]....
        /*1084*/ 	.word	0xffffffff


	//   ....[39]....
        /*1088*/ 	.word	0xffffffff


	//   ....[40]....
        /*108c*/ 	.word	0xffffffff


	//   ....[41]....
        /*1090*/ 	.word	0xffffffff


	//   ....[42]....
        /*1094*/ 	.word	0xffffffff


	//   ....[43]....
        /*1098*/ 	.word	0xffffffff


	//   ....[44]....
        /*109c*/ 	.word	0xffffffff


	//   ....[45]....
        /*10a0*/ 	.word	0xffffffff


	//   ....[46]....
        /*10a4*/ 	.word	0xffffffff


	//   ....[47]....
        /*10a8*/ 	.word	0xffffffff


	//   ....[48]....
        /*10ac*/ 	.word	0xffffffff


	//   ....[49]....
        /*10b0*/ 	.word	0xffffffff


	//   ....[50]....
        /*10b4*/ 	.word	0xffffffff


	//   ....[51]....
        /*10b8*/ 	.word	0xffffffff


	//   ....[52]....
        /*10bc*/ 	.word	0xffffffff


	//   ....[53]....
        /*10c0*/ 	.word	0xffffffff


	//   ....[54]....
        /*10c4*/ 	.word	0xffffffff


	//   ....[55]....
        /*10c8*/ 	.word	0xffffffff


	//   ....[56]....
        /*10cc*/ 	.word	0xffffffff


	//   ....[57]....
        /*10d0*/ 	.word	0xffffffff


	//   ....[58]....
        /*10d4*/ 	.word	0xffffffff


	//   ....[59]....
        /*10d8*/ 	.word	0xffffffff


	//   ....[60]....
        /*10dc*/ 	.word	0xffffffff


	//   ....[61]....
        /*10e0*/ 	.word	0xffffffff


	//   ....[62]....
        /*10e4*/ 	.word	0xffffffff


	//   ....[63]....
        /*10e8*/ 	.word	0xffffffff


	//   ....[64]....
        /*10ec*/ 	.word	0xffffffff


	//   ....[65]....
        /*10f0*/ 	.word	0xffffffff


	//   ....[66]....
        /*10f4*/ 	.word	0xffffffff


	//   ....[67]....
        /*10f8*/ 	.word	0xffffffff


	//   ....[68]....
        /*10fc*/ 	.word	0xffffffff


	//   ....[69]....
        /*1100*/ 	.word	0xffffffff


	//   ....[70]....
        /*1104*/ 	.word	0xffffffff


	//   ....[71]....
        /*1108*/ 	.word	0xffffffff


	//   ....[72]....
        /*110c*/ 	.word	0xffffffff


	//   ....[73]....
        /*1110*/ 	.word	0xffffffff


	//   ....[74]....
        /*1114*/ 	.word	0xffffffff


	//   ....[75]....
        /*1118*/ 	.word	0xffffffff


	//   ....[76]....
        /*111c*/ 	.word	0xffffffff


	//   ....[77]....
        /*1120*/ 	.word	0xffffffff


	//   ....[78]....
        /*1124*/ 	.word	0xffffffff


	//   ....[79]....
        /*1128*/ 	.word	0x0500000f


	//----- nvinfo : EIATTR_COOP_GROUP_INSTR_OFFSETS
	.align		4
.L_33:
        /*112c*/ 	.byte	0x04, 0x28
        /*112e*/ 	.short	(.L_35 - .L_34)


	//   ....[0]....
.L_34:
        /*1130*/ 	.word	0x00000810


	//   ....[1]....
        /*1134*/ 	.word	0x00000890


	//   ....[2]....
        /*1138*/ 	.word	0x00000d30


	//   ....[3]....
        /*113c*/ 	.word	0x00000fe0


	//   ....[4]....
        /*1140*/ 	.word	0x00001240


	//   ....[5]....
        /*1144*/ 	.word	0x00001280


	//   ....[6]....
        /*1148*/ 	.word	0x00001760


	//   ....[7]....
        /*114c*/ 	.word	0x00001ea0


	//   ....[8]....
        /*1150*/ 	.word	0x00001ed0


	//   ....[9]....
        /*1154*/ 	.word	0x00001f50


	//   ....[10]....
        /*1158*/ 	.word	0x00001f60


	//   ....[11]....
        /*115c*/ 	.word	0x00001fa0


	//   ....[12]....
        /*1160*/ 	.word	0x00001fc0


	//   ....[13]....
        /*1164*/ 	.word	0x00002000


	//   ....[14]....
        /*1168*/ 	.word	0x00002020


	//   ....[15]....
        /*116c*/ 	.word	0x00002060


	//   ....[16]....
        /*1170*/ 	.word	0x00002080


	//   ....[17]....
        /*1174*/ 	.word	0x000020f0


	//   ....[18]....
        /*1178*/ 	.word	0x00002210


	//   ....[19]....
        /*117c*/ 	.word	0x00002290


	//   ....[20]....
        /*1180*/ 	.word	0x00002870


	//   ....[21]....
        /*1184*/ 	.word	0x00002880


	//   ....[22]....
        /*1188*/ 	.word	0x000028d0


	//   ....[23]....
        /*118c*/ 	.word	0x000028e0


	//   ....[24]....
        /*1190*/ 	.word	0x00002930


	//   ....[25]....
        /*1194*/ 	.word	0x00002940


	//   ....[26]....
        /*1198*/ 	.word	0x00002990


	//   ....[27]....
        /*119c*/ 	.word	0x000029a0


	//   ....[28]....
        /*11a0*/ 	.word	0x000029f0


	//   ....[29]....
        /*11a4*/ 	.word	0x00002a00


	//   ....[30]....
        /*11a8*/ 	.word	0x00002a90


	//   ....[31]....
        /*11ac*/ 	.word	0x00002b00


	//   ....[32]....
        /*11b0*/ 	.word	0x00002b90


	//   ....[33]....
        /*11b4*/ 	.word	0x00002bb0


	//   ....[34]....
        /*11b8*/ 	.word	0x00002bc0


	//   ....[35]....
        /*11bc*/ 	.word	0x00002bd0


	//   ....[36]....
        /*11c0*/ 	.word	0x00002be0


	//   ....[37]....
        /*11c4*/ 	.word	0x00002bf0


	//   ....[38]....
        /*11c8*/ 	.word	0x00003470


	//   ....[39]....
        /*11cc*/ 	.word	0x00003710


	//   ....[40]....
        /*11d0*/ 	.word	0x00003a80


	//   ....[41]....
        /*11d4*/ 	.word	0x0000e030


	//   ....[42]....
        /*11d8*/ 	.word	0x0000e450


	//   ....[43]....
        /*11dc*/ 	.word	0x0000e7f0


	//   ....[44]....
        /*11e0*/ 	.word	0x00010580


	//   ....[45]....
        /*11e4*/ 	.word	0x00010cb0


	//   ....[46]....
        /*11e8*/ 	.word	0x00011120


	//   ....[47]....
        /*11ec*/ 	.word	0x00011f50


	//   ....[48]....
        /*11f0*/ 	.word	0x00012fe0


	//   ....[49]....
        /*11f4*/ 	.word	0x00013000


	//   ....[50]....
        /*11f8*/ 	.word	0x00013050


	//   ....[51]....
        /*11fc*/ 	.word	0x00013070


	//   ....[52]....
        /*1200*/ 	.word	0x000130b0


	//   ....[53]....
        /*1204*/ 	.word	0x000130e0


	//   ....[54]....
        /*1208*/ 	.word	0x00013120


	//   ....[55]....
        /*120c*/ 	.word	0x00013150


	//   ....[56]....
        /*1210*/ 	.word	0x00013190


	//   ....[57]....
        /*1214*/ 	.word	0x000131c0


	//   ....[58]....
        /*1218*/ 	.word	0x00013250


	//   ....[59]....
        /*121c*/ 	.word	0x00013370


	//   ....[60]....
        /*1220*/ 	.word	0x00013390


	//   ....[61]....
        /*1224*/ 	.word	0x000139f0


	//   ....[62]....
        /*1228*/ 	.word	0x00013a00


	//   ....[63]....
        /*122c*/ 	.word	0x00013a50


	//   ....[64]....
        /*1230*/ 	.word	0x00013a60


	//   ....[65]....
        /*1234*/ 	.word	0x00013ab0


	//   ....[66]....
        /*1238*/ 	.word	0x00013ac0


	//   ....[67]....
        /*123c*/ 	.word	0x00013b10


	//   ....[68]....
        /*1240*/ 	.word	0x00013b20


	//   ....[69]....
        /*1244*/ 	.word	0x00013b70


	//   ....[70]....
        /*1248*/ 	.word	0x00013b80


	//   ....[71]....
        /*124c*/ 	.word	0x00013c10


	//   ....[72]....
        /*1250*/ 	.word	0x00013c80


	//   ....[73]....
        /*1254*/ 	.word	0x00013d10


	//   ....[74]....
        /*1258*/ 	.word	0x00013d30


	//   ....[75]....
        /*125c*/ 	.word	0x00013d40


	//   ....[76]....
        /*1260*/ 	.word	0x00013d50


	//   ....[77]....
        /*1264*/ 	.word	0x00013d60


	//   ....[78]....
        /*1268*/ 	.word	0x00013d70


	//   ....[79]....
        /*126c*/ 	.word	0x00015c40


	//----- nvinfo : EIATTR_REG_RECONFIG
	.align		4
.L_35:
        /*1270*/ 	.byte	0x01, 0x54
	.zero		2


	//----- nvinfo : EIATTR_SYSCALL_OFFSETS
	.align		4
        /*1274*/ 	.byte	0x04, 0x46
        /*1276*/ 	.short	(.L_37 - .L_36)


	//   ....[0]....
.L_36:
        /*1278*/ 	.word	0x00007830


	//   ....[1]....
        /*127c*/ 	.word	0x00007920


	//----- nvinfo : EIATTR_MBARRIER_INSTR_OFFSETS
	.align		4
.L_37:
        /*1280*/ 	.byte	0x04, 0x39
        /*1282*/ 	.short	(.L_39 - .L_38)


	//   ....[0]....
.L_38:
        /*1284*/ 	.word	0x00000c10
        /*1288*/ 	.word	0x000000ff
        /*128c*/ 	.word	0x00034400
        /*1290*/ 	.short	0x0100
        /*1292*/ 	.byte	0x0b
	.zero		1


	//   ....[1]....
        /*1294*/ 	.word	0x00000c20
        /*1298*/ 	.word	0x000000ff
        /*129c*/ 	.word	0x00034440
        /*12a0*/ 	.short	0x0100
        /*12a2*/ 	.byte	0x0b
	.zero		1


	//   ....[2]....
        /*12a4*/ 	.word	0x00000c30
        /*12a8*/ 	.word	0x000000ff
        /*12ac*/ 	.word	0x00034408
        /*12b0*/ 	.short	0x0100
        /*12b2*/ 	.byte	0x0b
	.zero		1


	//   ....[3]....
        /*12b4*/ 	.word	0x00000c40
        /*12b8*/ 	.word	0x000000ff
        /*12bc*/ 	.word	0x00034448
        /*12c0*/ 	.short	0x0100
        /*12c2*/ 	.byte	0x0b
	.zero		1


	//   ....[4]....
        /*12c4*/ 	.word	0x00000c50
        /*12c8*/ 	.word	0x000000ff
        /*12cc*/ 	.word	0x00034410
        /*12d0*/ 	.short	0x0100
        /*12d2*/ 	.byte	0x0b
	.zero		1


	//   ....[5]....
        /*12d4*/ 	.word	0x00000c60
        /*12d8*/ 	.word	0x000000ff
        /*12dc*/ 	.word	0x00034450
        /*12e0*/ 	.short	0x0100
        /*12e2*/ 	.byte	0x0b
	.zero		1


	//   ....[6]....
        /*12e4*/ 	.word	0x00000c70
        /*12e8*/ 	.word	0x000000ff
        /*12ec*/ 	.word	0x00034418
        /*12f0*/ 	.short	0x0100
        /*12f2*/ 	.byte	0x0b
	.zero		1


	//   ....[7]....
        /*12f4*/ 	.word	0x00000c80
        /*12f8*/ 	.word	0x000000ff
        /*12fc*/ 	.word	0x00034458
        /*1300*/ 	.short	0x0100
        /*1302*/ 	.byte	0x0b
	.zero		1


	//   ....[8]....
        /*1304*/ 	.word	0x00000c90
        /*1308*/ 	.word	0x000000ff
        /*130c*/ 	.word	0x00034420
        /*1310*/ 	.short	0x0100
        /*1312*/ 	.byte	0x0b
	.zero		1


	//   ....[9]....
        /*1314*/ 	.word	0x00000ca0
        /*1318*/ 	.word	0x000000ff
        /*131c*/ 	.word	0x00034460
        /*1320*/ 	.short	0x0100
        /*1322*/ 	.byte	0x0b
	.zero		1


	//   ....[10]....
        /*1324*/ 	.word	0x00000cb0
        /*1328*/ 	.word	0x000000ff
        /*132c*/ 	.word	0x00034428
        /*1330*/ 	.short	0x0100
        /*1332*/ 	.byte	0x0b
	.zero		1


	//   ....[11]....
        /*1334*/ 	.word	0x00000cc0
        /*1338*/ 	.word	0x000000ff
        /*133c*/ 	.word	0x00034468
        /*1340*/ 	.short	0x0100
        /*1342*/ 	.byte	0x0b
	.zero		1


	//   ....[12]....
        /*1344*/ 	.word	0x00000cd0
        /*1348*/ 	.word	0x000000ff
        /*134c*/ 	.word	0x00034430
        /*1350*/ 	.short	0x0100
        /*1352*/ 	.byte	0x0b
	.zero		1


	//   ....[13]....
        /*1354*/ 	.word	0x00000ce0
        /*1358*/ 	.word	0x000000ff
        /*135c*/ 	.word	0x00034470
        /*1360*/ 	.short	0x0100
        /*1362*/ 	.byte	0x0b
	.zero		1


	//   ....[14]....
        /*1364*/ 	.word	0x00000cf0
        /*1368*/ 	.word	0x000000ff
        /*136c*/ 	.word	0x00034438
        /*1370*/ 	.short	0x0100
        /*1372*/ 	.byte	0x0b
	.zero		1


	//   ....[15]....
        /*1374*/ 	.word	0x00000d00
        /*1378*/ 	.word	0x000000ff
        /*137c*/ 	.word	0x00034478
        /*1380*/ 	.short	0x0100
        /*1382*/ 	.byte	0x0b
	.zero		1


	//   ....[16]....
        /*1384*/ 	.word	0x00000ec0
        /*1388*/ 	.word	0x000000ff
        /*138c*/ 	.word	0x00034480
        /*1390*/ 	.short	0x0100
        /*1392*/ 	.byte	0x0b
	.zero		1


	//   ....[17]....
        /*1394*/ 	.word	0x00000ed0
        /*1398*/ 	.word	0x000000ff
        /*139c*/ 	.word	0x000344c0
        /*13a0*/ 	.short	0x0100
        /*13a2*/ 	.byte	0x0b
	.zero		1


	//   ....[18]....
        /*13a4*/ 	.word	0x00000ee0
        /*13a8*/ 	.word	0x000000ff
        /*13ac*/ 	.word	0x00034488
        /*13b0*/ 	.short	0x0100
        /*13b2*/ 	.byte	0x0b
	.zero		1


	//   ....[19]....
        /*13b4*/ 	.word	0x00000ef0
        /*13b8*/ 	.word	0x000000ff
        /*13bc*/ 	.word	0x000344c8
        /*13c0*/ 	.short	0x0100
        /*13c2*/ 	.byte	0x0b
	.zero		1


	//   ....[20]....
        /*13c4*/ 	.word	0x00000f00
        /*13c8*/ 	.word	0x000000ff
        /*13cc*/ 	.word	0x00034490
        /*13d0*/ 	.short	0x0100
        /*13d2*/ 	.byte	0x0b
	.zero		1


	//   ....[21]....
        /*13d4*/ 	.word	0x00000f10
        /*13d8*/ 	.word	0x000000ff
        /*13dc*/ 	.word	0x000344d0
        /*13e0*/ 	.short	0x0100
        /*13e2*/ 	.byte	0x0b
	.zero		1


	//   ....[22]....
        /*13e4*/ 	.word	0x00000f20
        /*13e8*/ 	.word	0x000000ff
        /*13ec*/ 	.word	0x00034498
        /*13f0*/ 	.short	0x0100
        /*13f2*/ 	.byte	0x0b
	.zero		1


	//   ....[23]....
        /*13f4*/ 	.word	0x00000f30
        /*13f8*/ 	.word	0x000000ff
        /*13fc*/ 	.word	0x000344d8
        /*1400*/ 	.short	0x0100
        /*1402*/ 	.byte	0x0b
	.zero		1


	//   ....[24]....
        /*1404*/ 	.word	0x00000f40
        /*1408*/ 	.word	0x000000ff
        /*140c*/ 	.word	0x000344a0
        /*1410*/ 	.short	0x0100
        /*1412*/ 	.byte	0x0b
	.zero		1


	//   ....[25]....
        /*1414*/ 	.word	0x00000f50
        /*1418*/ 	.word	0x000000ff
        /*141c*/ 	.word	0x000344e0
        /*1420*/ 	.short	0x0100
        /*1422*/ 	.byte	0x0b
	.zero		1


	//   ....[26]....
        /*1424*/ 	.word	0x00000f60
        /*1428*/ 	.word	0x000000ff
        /*142c*/ 	.word	0x000344a8
        /*1430*/ 	.short	0x0100
        /*1432*/ 	.byte	0x0b
	.zero		1


	//   ....[27]....
        /*1434*/ 	.word	0x00000f70
        /*1438*/ 	.word	0x000000ff
        /*143c*/ 	.word	0x000344e8
        /*1440*/ 	.short	0x0100
        /*1442*/ 	.byte	0x0b
	.zero		1


	//   ....[28]....
        /*1444*/ 	.word	0x00000f80
        /*1448*/ 	.word	0x000000ff
        /*144c*/ 	.word	0x000344b0
        /*1450*/ 	.short	0x0100
        /*1452*/ 	.byte	0x0b
	.zero		1


	//   ....[29]....
        /*1454*/ 	.word	0x00000f90
        /*1458*/ 	.word	0x000000ff
        /*145c*/ 	.word	0x000344f0
        /*1460*/ 	.short	0x0100
        /*1462*/ 	.byte	0x0b
	.zero		1


	//   ....[30]....
        /*1464*/ 	.word	0x00000fa0
        /*1468*/ 	.word	0x000000ff
        /*146c*/ 	.word	0x000344b8
        /*1470*/ 	.short	0x0100
        /*1472*/ 	.byte	0x0b
	.zero		1


	//   ....[31]....
        /*1474*/ 	.word	0x00000fb0
        /*1478*/ 	.word	0x000000ff
        /*147c*/ 	.word	0x000344f8
        /*1480*/ 	.short	0x0100
        /*1482*/ 	.byte	0x0b
	.zero		1


	//   ....[32]....
        /*1484*/ 	.word	0x000011b0
        /*1488*/ 	.word	0x000000ff
        /*148c*/ 	.word	0x00034500
        /*1490*/ 	.short	0x0100
        /*1492*/ 	.byte	0x06
	.zero		1


	//   ....[33]....
        /*1494*/ 	.word	0x000011c0
        /*1498*/ 	.word	0x000000ff
        /*149c*/ 	.word	0x00034520
        /*14a0*/ 	.short	0x0100
        /*14a2*/ 	.byte	0x06
	.zero		1


	//   ....[34]....
        /*14a4*/ 	.word	0x000011d0
        /*14a8*/ 	.word	0x000000ff
        /*14ac*/ 	.word	0x00034508
        /*14b0*/ 	.short	0x0100
        /*14b2*/ 	.byte	0x06
	.zero		1


	//   ....[35]....
        /*14b4*/ 	.word	0x000011e0
        /*14b8*/ 	.word	0x000000ff
        /*14bc*/ 	.word	0x00034528
        /*14c0*/ 	.short	0x0100
        /*14c2*/ 	.byte	0x06
	.zero		1


	//   ....[36]....
        /*14c4*/ 	.word	0x000011f0
        /*14c8*/ 	.word	0x000000ff
        /*14cc*/ 	.word	0x00034510
        /*14d0*/ 	.short	0x0100
        /*14d2*/ 	.byte	0x06
	.zero		1


	//   ....[37]....
        /*14d4*/ 	.word	0x00001200
        /*14d8*/ 	.word	0x000000ff
        /*14dc*/ 	.word	0x00034530
        /*14e0*/ 	.short	0x0100
        /*14e2*/ 	.byte	0x06
	.zero		1


	//   ....[38]....
        /*14e4*/ 	.word	0x00001210
        /*14e8*/ 	.word	0x000000ff
        /*14ec*/ 	.word	0x00034518
        /*14f0*/ 	.short	0x0100
        /*14f2*/ 	.byte	0x06
	.zero		1


	//   ....[39]....
        /*14f4*/ 	.word	0x00001220
        /*14f8*/ 	.word	0x000000ff
        /*14fc*/ 	.word	0x00034538
        /*1500*/ 	.short	0x0100
        /*1502*/ 	.byte	0x06
	.zero		1


	//   ....[40]....
        /*1504*/ 	.word	0x000015e0
        /*1508*/ 	.word	0x000000ff
        /*150c*/ 	.word	0x00034540
        /*1510*/ 	.short	0x0100
        /*1512*/ 	.byte	0x06
	.zero		1


	//   ....[41]....
        /*1514*/ 	.word	0x00001620
        /*1518*/ 	.word	0x000000ff
        /*151c*/ 	.word	0x00034548
        /*1520*/ 	.short	0x0100
        /*1522*/ 	.byte	0x06
	.zero		1


	//   ....[42]....
        /*1524*/ 	.word	0x00001670
        /*1528*/ 	.word	0x000000ff
        /*152c*/ 	.word	0x00034550
        /*1530*/ 	.short	0x0100
        /*1532*/ 	.byte	0x0b
	.zero		1


	//   ....[43]....
        /*1534*/ 	.word	0x00001690
        /*1538*/ 	.word	0x000000ff
        /*153c*/ 	.word	0x00034558
        /*1540*/ 	.short	0x0100
        /*1542*/ 	.byte	0x0b
	.zero		1


	//   ....[44]....
        /*1544*/ 	.word	0x00001700
        /*1548*/ 	.word	0x000000ff
        /*154c*/ 	.word	0x00034560
        /*1550*/ 	.short	0x0100
        /*1552*/ 	.byte	0x0b
	.zero		1


	//   ....[45]....
        /*1554*/ 	.word	0x00001710
        /*1558*/ 	.word	0x000000ff
        /*155c*/ 	.word	0x00034568
        /*1560*/ 	.short	0x0100
        /*1562*/ 	.byte	0x0b
	.zero		1


	//   ....[46]....
        /*1564*/ 	.word	0x000031c0
        /*1568*/ 	.word	0x000000ff
        /*156c*/ 	.word	0x00034400
        /*1570*/ 	.short	0x010a
        /*1572*/ 	.byte	0x0b
	.zero		1


	//   ....[47]....
        /*1574*/ 	.word	0x000032a0
        /*1578*/ 	.word	0x000000ff
        /*157c*/ 	.word	0x00000000
        /*1580*/ 	.short	0x0101
        /*1582*/ 	.byte	0x0b
	.zero		1


	//   ....[48]....
        /*1584*/ 	.word	0x00003ec0
        /*1588*/ 	.word	0x00000008
        /*158c*/ 	.word	0x00000000
        /*1590*/ 	.short	0x010a
        /*1592*/ 	.byte	0x2f
	.zero		1


	//   ....[49]....
        /*1594*/ 	.word	0x000049f0
        /*1598*/ 	.word	0x000000ff
        /*159c*/ 	.word	0x00034480
        /*15a0*/ 	.short	0x010a
        /*15a2*/ 	.byte	0x04
	.zero		1


	//   ....[50]....
        /*15a4*/ 	.word	0x00004a30
        /*15a8*/ 	.word	0x000000ff
        /*15ac*/ 	.word	0x00034480
        /*15b0*/ 	.short	0x010a
        /*15b2*/ 	.byte	0x04
	.zero		1


	//   ....[51]....
        /*15b4*/ 	.word	0x00005c90
        /*15b8*/ 	.word	0x000000ff
        /*15bc*/ 	.word	0x00034480
        /*15c0*/ 	.short	0x010a
        /*15c2*/ 	.byte	0x04
	.zero		1


	//   ....[52]....
        /*15c4*/ 	.word	0x00005cd0
        /*15c8*/ 	.word	0x000000ff
        /*15cc*/ 	.word	0x00034480
        /*15d0*/ 	.short	0x010a
        /*15d2*/ 	.byte	0x04
	.zero		1


	//   ....[53]....
        /*15d4*/ 	.word	0x00007310
        /*15d8*/ 	.word	0x00000004
        /*15dc*/ 	.word	0x00000000
        /*15e0*/ 	.short	0x0101
        /*15e2*/ 	.byte	0x3f
	.zero		1


	//   ....[54]....
        /*15e4*/ 	.word	0x00007420
        /*15e8*/ 	.word	0x00000000
        /*15ec*/ 	.word	0x00000000
        /*15f0*/ 	.short	0x0101
        /*15f2*/ 	.byte	0x33
	.zero		1


	//   ....[55]....
        /*15f4*/ 	.word	0x00007500
        /*15f8*/ 	.word	0x00000000
        /*15fc*/ 	.word	0x00000000
        /*1600*/ 	.short	0x0101
        /*1602*/ 	.byte	0x3f
	.zero		1


	//   ....[56]....
        /*1604*/ 	.word	0x00007560
        /*1608*/ 	.word	0x00000008
        /*160c*/ 	.word	0x00000010
        /*1610*/ 	.short	0x010a
        /*1612*/ 	.byte	0x2f
	.zero		1


	//   ....[57]....
        /*1614*/ 	.word	0x00007cc0
        /*1618*/ 	.word	0x000000ff
        /*161c*/ 	.word	0x00034500
        /*1620*/ 	.short	0x010a
        /*1622*/ 	.byte	0x32
	.zero		1


	//   ....[58]....
        /*1624*/ 	.word	0x000083a0
        /*1628*/ 	.word	0x000000ff
        /*162c*/ 	.word	0x00034508
        /*1630*/ 	.short	0x010a
        /*1632*/ 	.byte	0x32
	.zero		1


	//   ....[59]....
        /*1634*/ 	.word	0x000088f0
        /*1638*/ 	.word	0x000000ff
        /*163c*/ 	.word	0x00000000
        /*1640*/ 	.short	0x0101
        /*1642*/ 	.byte	0x07
	.zero		1


	//   ....[60]....
        /*1644*/ 	.word	0x00008920
        /*1648*/ 	.word	0x000000ff
        /*164c*/ 	.word	0x00034510
        /*1650*/ 	.short	0x010a
        /*1652*/ 	.byte	0x32
	.zero		1


	//   ....[61]....
        /*1654*/ 	.word	0x00008e70
        /*1658*/ 	.word	0x000000ff
        /*165c*/ 	.word	0x00000000
        /*1660*/ 	.short	0x0101
        /*1662*/ 	.byte	0x08
	.zero		1


	//   ....[62]....
        /*1664*/ 	.word	0x00008ea0
        /*1668*/ 	.word	0x000000ff
        /*166c*/ 	.word	0x00034518
        /*1670*/ 	.short	0x010a
        /*1672*/ 	.byte	0x32
	.zero		1


	//   ....[63]....
        /*1674*/ 	.word	0x000093f0
        /*1678*/ 	.word	0x000000ff
        /*167c*/ 	.word	0x00000000
        /*1680*/ 	.short	0x0101
        /*1682*/ 	.byte	0x09
	.zero		1


	//   ....[64]....
        /*1684*/ 	.word	0x00009440
        /*1688*/ 	.word	0x000000ff
        /*168c*/ 	.word	0x00034500
        /*1690*/ 	.short	0x010a
        /*1692*/ 	.byte	0x32
	.zero		1


	//   ....[65]....
        /*1694*/ 	.word	0x00009a90
        /*1698*/ 	.word	0x000000ff
        /*169c*/ 	.word	0x00000000
        /*16a0*/ 	.short	0x0101
        /*16a2*/ 	.byte	0x0a
	.zero		1


	//   ....[66]....
        /*16a4*/ 	.word	0x00009ac0
        /*16a8*/ 	.word	0x000000ff
        /*16ac*/ 	.word	0x00034508
        /*16b0*/ 	.short	0x010a
        /*16b2*/ 	.byte	0x32
	.zero		1


	//   ....[67]....
        /*16b4*/ 	.word	0x00009ff0
        /*16b8*/ 	.word	0x000000ff
        /*16bc*/ 	.word	0x00000000
        /*16c0*/ 	.short	0x0101
        /*16c2*/ 	.byte	0x07
	.zero		1


	//   ....[68]....
        /*16c4*/ 	.word	0x0000a020
        /*16c8*/ 	.word	0x000000ff
        /*16cc*/ 	.word	0x00034510
        /*16d0*/ 	.short	0x010a
        /*16d2*/ 	.byte	0x32
	.zero		1


	//   ....[69]....
        /*16d4*/ 	.word	0x0000a550
        /*16d8*/ 	.word	0x000000ff
        /*16dc*/ 	.word	0x00000000
        /*16e0*/ 	.short	0x0101
        /*16e2*/ 	.byte	0x08
	.zero		1


	//   ....[70]....
        /*16e4*/ 	.word	0x0000a580
        /*16e8*/ 	.word	0x000000ff
        /*16ec*/ 	.word	0x00034518
        /*16f0*/ 	.short	0x010a
        /*16f2*/ 	.byte	0x32
	.zero		1


	//   ....[71]....
        /*16f4*/ 	.word	0x0000aab0
        /*16f8*/ 	.word	0x000000ff
        /*16fc*/ 	.word	0x00000000
        /*1700*/ 	.short	0x0101
        /*1702*/ 	.byte	0x09
	.zero		1


	//   ....[72]....
        /*1704*/ 	.word	0x0000aae0
        /*1708*/ 	.word	0x000000ff
        /*170c*/ 	.word	0x00034500
        /*1710*/ 	.short	0x010a
        /*1712*/ 	.byte	0x32
	.zero		1


	//   ....[73]....
        /*1714*/ 	.word	0x0000b110
        /*1718*/ 	.word	0x000000ff
        /*171c*/ 	.word	0x00000000
        /*1720*/ 	.short	0x0101
        /*1722*/ 	.byte	0x0a
	.zero		1


	//   ....[74]....
        /*1724*/ 	.word	0x0000b140
        /*1728*/ 	.word	0x000000ff
        /*172c*/ 	.word	0x00034508
        /*1730*/ 	.short	0x010a
        /*1732*/ 	.byte	0x32
	.zero		1


	//   ....[75]....
        /*1734*/ 	.word	0x0000b670
        /*1738*/ 	.word	0x000000ff
        /*173c*/ 	.word	0x00000000
        /*1740*/ 	.short	0x0101
        /*1742*/ 	.byte	0x07
	.zero		1


	//   ....[76]....
        /*1744*/ 	.word	0x0000b6a0
        /*1748*/ 	.word	0x000000ff
        /*174c*/ 	.word	0x00034510
        /*1750*/ 	.short	0x010a
        /*1752*/ 	.byte	0x32
	.zero		1


	//   ....[77]....
        /*1754*/ 	.word	0x0000bbd0
        /*1758*/ 	.word	0x000000ff
        /*175c*/ 	.word	0x00000000
        /*1760*/ 	.short	0x0101
        /*1762*/ 	.byte	0x08
	.zero		1


	//   ....[78]....
        /*1764*/ 	.word	0x0000bc00
        /*1768*/ 	.word	0x000000ff
        /*176c*/ 	.word	0x00034518
        /*1770*/ 	.short	0x010a
        /*1772*/ 	.byte	0x32
	.zero		1


	//   ....[79]....
        /*1774*/ 	.word	0x0000c130
        /*1778*/ 	.word	0x000000ff
        /*177c*/ 	.word	0x00000000
        /*1780*/ 	.short	0x0101
        /*1782*/ 	.byte	0x09
	.zero		1


	//   ....[80]....
        /*1784*/ 	.word	0x0000c160
        /*1788*/ 	.word	0x000000ff
        /*178c*/ 	.word	0x00034500
        /*1790*/ 	.short	0x010a
        /*1792*/ 	.byte	0x32
	.zero		1


	//   ....[81]....
        /*1794*/ 	.word	0x0000c790
        /*1798*/ 	.word	0x000000ff
        /*179c*/ 	.word	0x00000000
        /*17a0*/ 	.short	0x0101
        /*17a2*/ 	.byte	0x0a
	.zero		1


	//   ....[82]....
        /*17a4*/ 	.word	0x0000c7c0
        /*17a8*/ 	.word	0x000000ff
        /*17ac*/ 	.word	0x00034508
        /*17b0*/ 	.short	0x010a
        /*17b2*/ 	.byte	0x32
	.zero		1


	//   ....[83]....
        /*17b4*/ 	.word	0x0000ccf0
        /*17b8*/ 	.word	0x000000ff
        /*17bc*/ 	.word	0x00000000
        /*17c0*/ 	.short	0x0101
        /*17c2*/ 	.byte	0x07
	.zero		1


	//   ....[84]....
        /*17c4*/ 	.word	0x0000cd20
        /*17c8*/ 	.word	0x000000ff
        /*17cc*/ 	.word	0x00034510
        /*17d0*/ 	.short	0x010a
        /*17d2*/ 	.byte	0x32
	.zero		1


	//   ....[85]....
        /*17d4*/ 	.word	0x0000d250
        /*17d8*/ 	.word	0x000000ff
        /*17dc*/ 	.word	0x00000000
        /*17e0*/ 	.short	0x0101
        /*17e2*/ 	.byte	0x08
	.zero		1


	//   ....[86]....
        /*17e4*/ 	.word	0x0000d280
        /*17e8*/ 	.word	0x000000ff
        /*17ec*/ 	.word	0x00034518
        /*17f0*/ 	.short	0x010a
        /*17f2*/ 	.byte	0x32
	.zero		1


	//   ....[87]....
        /*17f4*/ 	.word	0x0000d7c0
        /*17f8*/ 	.word	0x000000ff
        /*17fc*/ 	.word	0x00000000
        /*1800*/ 	.short	0x0101
        /*1802*/ 	.byte	0x09
	.zero		1


	//   ....[88]....
        /*1804*/ 	.word	0x0000d850
        /*1808*/ 	.word	0x000000ff
        /*180c*/ 	.word	0x00034400
        /*1810*/ 	.short	0x010a
        /*1812*/ 	.byte	0x04
	.zero		1


	//   ....[89]....
        /*1814*/ 	.word	0x0000d950
        /*1818*/ 	.word	0x000000ff
        /*181c*/ 	.word	0x00000000
        /*1820*/ 	.short	0x0101
        /*1822*/ 	.byte	0x04
	.zero		1


	//   ....[90]....
        /*1824*/ 	.word	0x0000db50
        /*1828*/ 	.word	0x000000ff
        /*182c*/ 	.word	0x00034400
        /*1830*/ 	.short	0x010a
        /*1832*/ 	.byte	0x04
	.zero		1


	//   ....[91]....
        /*1834*/ 	.word	0x0000dc40
        /*1838*/ 	.word	0x000000ff
        /*183c*/ 	.word	0x00000000
        /*1840*/ 	.short	0x0101
        /*1842*/ 	.byte	0x04
	.zero		1


	//   ....[92]....
        /*1844*/ 	.word	0x0000e120
        /*1848*/ 	.word	0x000000ff
        /*184c*/ 	.word	0x00000000
        /*1850*/ 	.short	0x0101
        /*1852*/ 	.byte	0x0a
	.zero		1


	//   ....[93]....
        /*1854*/ 	.word	0x0000e150
        /*1858*/ 	.word	0x00000000
        /*185c*/ 	.word	0x00000000
        /*1860*/ 	.short	0x0101
        /*1862*/ 	.byte	0x33
	.zero		1


	//   ....[94]....
        /*1864*/ 	.word	0x0000e8f0
        /*1868*/ 	.word	0x000000ff
        /*186c*/ 	.word	0x00034548
        /*1870*/ 	.short	0x010a
        /*1872*/ 	.byte	0x06
	.zero		1


	//   ....[95]....
        /*1874*/ 	.word	0x0000ea20
        /*1878*/ 	.word	0x000000ff
        /*187c*/ 	.word	0x00034400
        /*1880*/ 	.short	0x010a
        /*1882*/ 	.byte	0x07
	.zero		1


	//   ....[96]....
        /*1884*/ 	.word	0x0000eb40
        /*1888*/ 	.word	0x000000ff
        /*188c*/ 	.word	0x00000000
        /*1890*/ 	.short	0x0101
        /*1892*/ 	.byte	0x07
	.zero		1


	//   ....[97]....
        /*1894*/ 	.word	0x0000ed30
        /*1898*/ 	.word	0x000000ff
        /*189c*/ 	.word	0x00034520
        /*18a0*/ 	.short	0x010a
        /*18a2*/ 	.byte	0x06
	.zero		1


	//   ....[98]....
        /*18a4*/ 	.word	0x0000edf0
        /*18a8*/ 	.word	0x000000ff
        /*18ac*/ 	.word	0x00034500
        /*18b0*/ 	.short	0x010b
        /*18b2*/ 	.byte	0x06
	.zero		1


	//   ....[99]....
        /*18b4*/ 	.word	0x0000ee50
        /*18b8*/ 	.word	0x000000ff
        /*18bc*/ 	.word	0x00000000
        /*18c0*/ 	.short	0x0101
        /*18c2*/ 	.byte	0x0f
	.zero		1


	//   ....[100]....
        /*18c4*/ 	.word	0x0000ee80
        /*18c8*/ 	.word	0x000000ff
        /*18cc*/ 	.word	0x00034528
        /*18d0*/ 	.short	0x010a
        /*18d2*/ 	.byte	0x06
	.zero		1


	//   ....[101]....
        /*18d4*/ 	.word	0x0000ef60
        /*18d8*/ 	.word	0x000000ff
        /*18dc*/ 	.word	0x00034508
        /*18e0*/ 	.short	0x010b
        /*18e2*/ 	.byte	0x06
	.zero		1


	//   ....[102]....
        /*18e4*/ 	.word	0x0000efc0
        /*18e8*/ 	.word	0x000000ff
        /*18ec*/ 	.word	0x00000000
        /*18f0*/ 	.short	0x0101
        /*18f2*/ 	.byte	0x07
	.zero		1


	//   ....[103]....
        /*18f4*/ 	.word	0x0000eff0
        /*18f8*/ 	.word	0x000000ff
        /*18fc*/ 	.word	0x00034530
        /*1900*/ 	.short	0x010a
        /*1902*/ 	.byte	0x06
	.zero		1


	//   ....[104]....
        /*1904*/ 	.word	0x0000f0d0
        /*1908*/ 	.word	0x000000ff
        /*190c*/ 	.word	0x00034510
        /*1910*/ 	.short	0x010b
        /*1912*/ 	.byte	0x06
	.zero		1


	//   ....[105]....
        /*1914*/ 	.word	0x0000f130
        /*1918*/ 	.word	0x000000ff
        /*191c*/ 	.word	0x00000000
        /*1920*/ 	.short	0x0101
        /*1922*/ 	.byte	0x0e
	.zero		1


	//   ....[106]....
        /*1924*/ 	.word	0x0000f160
        /*1928*/ 	.word	0x000000ff
        /*192c*/ 	.word	0x00034538
        /*1930*/ 	.short	0x010a
        /*1932*/ 	.byte	0x06
	.zero		1


	//   ....[107]....
        /*1934*/ 	.word	0x0000f240
        /*1938*/ 	.word	0x000000ff
        /*193c*/ 	.word	0x00034518
        /*1940*/ 	.short	0x010b
        /*1942*/ 	.byte	0x06
	.zero		1


	//   ....[108]....
        /*1944*/ 	.word	0x0000f2b0
        /*1948*/ 	.word	0x000000ff
        /*194c*/ 	.word	0x00000000
        /*1950*/ 	.short	0x0101
        /*1952*/ 	.byte	0x24
	.zero		1


	//   ....[109]....
        /*1954*/ 	.word	0x0000f2f0
        /*1958*/ 	.word	0x000000ff
        /*195c*/ 	.word	0x00034520
        /*1960*/ 	.short	0x010a
        /*1962*/ 	.byte	0x06
	.zero		1


	//   ....[110]....
        /*1964*/ 	.word	0x0000f3b0
        /*1968*/ 	.word	0x000000ff
        /*196c*/ 	.word	0x00034500
        /*1970*/ 	.short	0x010b
        /*1972*/ 	.byte	0x06
	.zero		1


	//   ....[111]....
        /*1974*/ 	.word	0x0000f3f0
        /*1978*/ 	.word	0x000000ff
        /*197c*/ 	.word	0x00000000
        /*1980*/ 	.short	0x0101
        /*1982*/ 	.byte	0x0f
	.zero		1


	//   ....[112]....
        /*1984*/ 	.word	0x0000f420
        /*1988*/ 	.word	0x000000ff
        /*198c*/ 	.word	0x00034528
        /*1990*/ 	.short	0x010a
        /*1992*/ 	.byte	0x06
	.zero		1


	//   ....[113]....
        /*1994*/ 	.word	0x0000f4f0
        /*1998*/ 	.word	0x000000ff
        /*199c*/ 	.word	0x00034508
        /*19a0*/ 	.short	0x010b
        /*19a2*/ 	.byte	0x06
	.zero		1


	//   ....[114]....
        /*19a4*/ 	.word	0x0000f530
        /*19a8*/ 	.word	0x000000ff
        /*19ac*/ 	.word	0x00000000
        /*19b0*/ 	.short	0x0101
        /*19b2*/ 	.byte	0x07
	.zero		1


	//   ....[115]....
        /*19b4*/ 	.word	0x0000f560
        /*19b8*/ 	.word	0x000000ff
        /*19bc*/ 	.word	0x00034530
        /*19c0*/ 	.short	0x010a
        /*19c2*/ 	.byte	0x06
	.zero		1


	//   ....[116]....
        /*19c4*/ 	.word	0x0000f630
        /*19c8*/ 	.word	0x000000ff
        /*19cc*/ 	.word	0x00034510
        /*19d0*/ 	.short	0x010b
        /*19d2*/ 	.byte	0x06
	.zero		1


	//   ....[117]....
        /*19d4*/ 	.word	0x0000f670
        /*19d8*/ 	.word	0x000000ff
        /*19dc*/ 	.word	0x00000000
        /*19e0*/ 	.short	0x0101
        /*19e2*/ 	.byte	0x0e
	.zero		1


	//   ....[118]....
        /*19e4*/ 	.word	0x0000f6a0
        /*19e8*/ 	.word	0x000000ff
        /*19ec*/ 	.word	0x00034538
        /*19f0*/ 	.short	0x010a
        /*19f2*/ 	.byte	0x06
	.zero		1


	//   ....[119]....
        /*19f4*/ 	.word	0x0000f770
        /*19f8*/ 	.word	0x000000ff
        /*19fc*/ 	.word	0x00034518
        /*1a00*/ 	.short	0x010b
        /*1a02*/ 	.byte	0x06
	.zero		1


	//   ....[120]....
        /*1a04*/ 	.word	0x0000f7b0
        /*1a08*/ 	.word	0x000000ff
        /*1a0c*/ 	.word	0x00000000
        /*1a10*/ 	.short	0x0101
        /*1a12*/ 	.byte	0x24
	.zero		1


	//   ....[121]....
        /*1a14*/ 	.word	0x0000f7f0
        /*1a18*/ 	.word	0x000000ff
        /*1a1c*/ 	.word	0x00034520
        /*1a20*/ 	.short	0x010a
        /*1a22*/ 	.byte	0x06
	.zero		1


	//   ....[122]....
        /*1a24*/ 	.word	0x0000f8b0
        /*1a28*/ 	.word	0x000000ff
        /*1a2c*/ 	.word	0x00034500
        /*1a30*/ 	.short	0x010b
        /*1a32*/ 	.byte	0x06
	.zero		1


	//   ....[123]....
        /*1a34*/ 	.word	0x0000f8f0
        /*1a38*/ 	.word	0x000000ff
        /*1a3c*/ 	.word	0x00000000
        /*1a40*/ 	.short	0x0101
        /*1a42*/ 	.byte	0x0f
	.zero		1


	//   ....[124]....
        /*1a44*/ 	.word	0x0000f920
        /*1a48*/ 	.word	0x000000ff
        /*1a4c*/ 	.word	0x00034528
        /*1a50*/ 	.short	0x010a
        /*1a52*/ 	.byte	0x06
	.zero		1


	//   ....[125]....
        /*1a54*/ 	.word	0x0000f9f0
        /*1a58*/ 	.word	0x000000ff
        /*1a5c*/ 	.word	0x00034508
        /*1a60*/ 	.short	0x010b
        /*1a62*/ 	.byte	0x06
	.zero		1


	//   ....[126]....
        /*1a64*/ 	.word	0x0000fa30
        /*1a68*/ 	.word	0x000000ff
        /*1a6c*/ 	.word	0x00000000
        /*1a70*/ 	.short	0x0101
        /*1a72*/ 	.byte	0x07
	.zero		1


	//   ....[127]....
        /*1a74*/ 	.word	0x0000fa60
        /*1a78*/ 	.word	0x000000ff
        /*1a7c*/ 	.word	0x00034530
        /*1a80*/ 	.short	0x010a
        /*1a82*/ 	.byte	0x06
	.zero		1


	//   ....[128]....
        /*1a84*/ 	.word	0x0000fb30
        /*1a88*/ 	.word	0x000000ff
        /*1a8c*/ 	.word	0x00034510
        /*1a90*/ 	.short	0x010b
        /*1a92*/ 	.byte	0x06
	.zero		1


	//   ....[129]....
        /*1a94*/ 	.word	0x0000fb70
        /*1a98*/ 	.word	0x000000ff
        /*1a9c*/ 	.word	0x00000000
        /*1aa0*/ 	.short	0x0101
        /*1aa2*/ 	.byte	0x0e
	.zero		1


	//   ....[130]....
        /*1aa4*/ 	.word	0x0000fba0
        /*1aa8*/ 	.word	0x000000ff
        /*1aac*/ 	.word	0x00034538
        /*1ab0*/ 	.short	0x010a
        /*1ab2*/ 	.byte	0x06
	.zero		1


	//   ....[131]....
        /*1ab4*/ 	.word	0x0000fc70
        /*1ab8*/ 	.word	0x000000ff
        /*1abc*/ 	.word	0x00034518
        /*1ac0*/ 	.short	0x010b
        /*1ac2*/ 	.byte	0x06
	.zero		1


	//   ....[132]....
        /*1ac4*/ 	.word	0x0000fcb0
        /*1ac8*/ 	.word	0x000000ff
        /*1acc*/ 	.word	0x00000000
        /*1ad0*/ 	.short	0x0101
        /*1ad2*/ 	.byte	0x24
	.zero		1


	//   ....[133]....
        /*1ad4*/ 	.word	0x0000fcf0
        /*1ad8*/ 	.word	0x000000ff
        /*1adc*/ 	.word	0x00034520
        /*1ae0*/ 	.short	0x010a
        /*1ae2*/ 	.byte	0x06
	.zero		1


	//   ....[134]....
        /*1ae4*/ 	.word	0x0000fdb0
        /*1ae8*/ 	.word	0x000000ff
        /*1aec*/ 	.word	0x00034500
        /*1af0*/ 	.short	0x010b
        /*1af2*/ 	.byte	0x06
	.zero		1


	//   ....[135]....
        /*1af4*/ 	.word	0x0000fdf0
        /*1af8*/ 	.word	0x000000ff
        /*1afc*/ 	.word	0x00000000
        /*1b00*/ 	.short	0x0101
        /*1b02*/ 	.byte	0x0f
	.zero		1


	//   ....[136]....
        /*1b04*/ 	.word	0x0000fe20
        /*1b08*/ 	.word	0x000000ff
        /*1b0c*/ 	.word	0x00034528
        /*1b10*/ 	.short	0x010a
        /*1b12*/ 	.byte	0x06
	.zero		1


	//   ....[137]....
        /*1b14*/ 	.word	0x0000ff00
        /*1b18*/ 	.word	0x000000ff
        /*1b1c*/ 	.word	0x00034508
        /*1b20*/ 	.short	0x010b
        /*1b22*/ 	.byte	0x06
	.zero		1


	//   ....[138]....
        /*1b24*/ 	.word	0x0000ff40
        /*1b28*/ 	.word	0x000000ff
        /*1b2c*/ 	.word	0x00000000
        /*1b30*/ 	.short	0x0101
        /*1b32*/ 	.byte	0x07
	.zero		1


	//   ....[139]....
        /*1b34*/ 	.word	0x0000ff70
        /*1b38*/ 	.word	0x000000ff
        /*1b3c*/ 	.word	0x00034530
        /*1b40*/ 	.short	0x010a
        /*1b42*/ 	.byte	0x06
	.zero		1


	//   ....[140]....
        /*1b44*/ 	.word	0x00010050
        /*1b48*/ 	.word	0x000000ff
        /*1b4c*/ 	.word	0x00034510
        /*1b50*/ 	.short	0x010b
        /*1b52*/ 	.byte	0x06
	.zero		1


	//   ....[141]....
        /*1b54*/ 	.word	0x00010090
        /*1b58*/ 	.word	0x000000ff
        /*1b5c*/ 	.word	0x00000000
        /*1b60*/ 	.short	0x0101
        /*1b62*/ 	.byte	0x0e
	.zero		1


	//   ....[142]....
        /*1b64*/ 	.word	0x000100c0
        /*1b68*/ 	.word	0x000000ff
        /*1b6c*/ 	.word	0x00034538
        /*1b70*/ 	.short	0x010a
        /*1b72*/ 	.byte	0x06
	.zero		1


	//   ....[143]....
        /*1b74*/ 	.word	0x000101a0
        /*1b78*/ 	.word	0x000000ff
        /*1b7c*/ 	.word	0x00034518
        /*1b80*/ 	.short	0x010b
        /*1b82*/ 	.byte	0x06
	.zero		1


	//   ....[144]....
        /*1b84*/ 	.word	0x000101f0
        /*1b88*/ 	.word	0x000000ff
        /*1b8c*/ 	.word	0x00000000
        /*1b90*/ 	.short	0x0101
        /*1b92*/ 	.byte	0x24
	.zero		1


	//   ....[145]....
        /*1b94*/ 	.word	0x00010760
        /*1b98*/ 	.word	0x000000ff
        /*1b9c*/ 	.word	0x00034520
        /*1ba0*/ 	.short	0x010a
        /*1ba2*/ 	.byte	0x06
	.zero		1


	//   ....[146]....
        /*1ba4*/ 	.word	0x000107a0
        /*1ba8*/ 	.word	0x000000ff
        /*1bac*/ 	.word	0x00034528
        /*1bb0*/ 	.short	0x010a
        /*1bb2*/ 	.byte	0x06
	.zero		1


	//   ....[147]....
        /*1bb4*/ 	.word	0x000107e0
        /*1bb8*/ 	.word	0x000000ff
        /*1bbc*/ 	.word	0x00034530
        /*1bc0*/ 	.short	0x010a
        /*1bc2*/ 	.byte	0x06
	.zero		1


	//   ....[148]....
        /*1bc4*/ 	.word	0x00010850
        /*1bc8*/ 	.word	0x00000003
        /*1bcc*/ 	.word	0x00034538
        /*1bd0*/ 	.short	0x010a
        /*1bd2*/ 	.byte	0x3f
	.zero		1


	//   ....[149]....
        /*1bd4*/ 	.word	0x00011530
        /*1bd8*/ 	.word	0x00000008
        /*1bdc*/ 	.word	0x000344c0
        /*1be0*/ 	.short	0x010a
        /*1be2*/ 	.byte	0x3f
	.zero		1


	//   ....[150]....
        /*1be4*/ 	.word	0x000117c0
        /*1be8*/ 	.word	0x000000ff
        /*1bec*/ 	.word	0x00034548
        /*1bf0*/ 	.short	0x0101
        /*1bf2*/ 	.byte	0x12
	.zero		1


	//   ....[151]....
        /*1bf4*/ 	.word	0x000118c0
        /*1bf8*/ 	.word	0x00000003
        /*1bfc*/ 	.word	0x00034400
        /*1c00*/ 	.short	0x010a
        /*1c02*/ 	.byte	0x3f
	.zero		1


	//   ....[152]....
        /*1c04*/ 	.word	0x00011a00
        /*1c08*/ 	.word	0x00000002
        /*1c0c*/ 	.word	0x00000000
        /*1c10*/ 	.short	0x0101
        /*1c12*/ 	.byte	0x3f
	.zero		1


	//   ....[153]....
        /*1c14*/ 	.word	0x00012200
        /*1c18*/ 	.word	0x00000007
        /*1c1c*/ 	.word	0x00000000
        /*1c20*/ 	.short	0x010a
        /*1c22*/ 	.byte	0x3f
	.zero		1


	//   ....[154]....
        /*1c24*/ 	.word	0x00012280
        /*1c28*/ 	.word	0x00000009
        /*1c2c*/ 	.word	0x00000000
        /*1c30*/ 	.short	0x010a
        /*1c32*/ 	.byte	0x3f
	.zero		1


	//   ....[155]....
        /*1c34*/ 	.word	0x00012310
        /*1c38*/ 	.word	0x00000006
        /*1c3c*/ 	.word	0x00000000
        /*1c40*/ 	.short	0x010a
        /*1c42*/ 	.byte	0x3f
	.zero		1


	//   ....[156]....
        /*1c44*/ 	.word	0x000123a0
        /*1c48*/ 	.word	0x00000009
        /*1c4c*/ 	.word	0x00000000
        /*1c50*/ 	.short	0x010a
        /*1c52*/ 	.byte	0x3f
	.zero		1


	//   ....[157]....
        /*1c54*/ 	.word	0x00012430
        /*1c58*/ 	.word	0x00000006
        /*1c5c*/ 	.word	0x00000000
        /*1c60*/ 	.short	0x010a
        /*1c62*/ 	.byte	0x3f
	.zero		1


	//   ....[158]....
        /*1c64*/ 	.word	0x000124c0
        /*1c68*/ 	.word	0x00000009
        /*1c6c*/ 	.word	0x00000000
        /*1c70*/ 	.short	0x010a
        /*1c72*/ 	.byte	0x3f
	.zero		1


	//   ....[159]....
        /*1c74*/ 	.word	0x00012550
        /*1c78*/ 	.word	0x00000006
        /*1c7c*/ 	.word	0x00000000
        /*1c80*/ 	.short	0x010a
        /*1c82*/ 	.byte	0x3f
	.zero		1


	//   ....[160]....
        /*1c84*/ 	.word	0x000125e0
        /*1c88*/ 	.word	0x00000003
        /*1c8c*/ 	.word	0x00000000
        /*1c90*/ 	.short	0x010a
        /*1c92*/ 	.byte	0x3f
	.zero		1


	//   ....[161]....
        /*1c94*/ 	.word	0x00014260
        /*1c98*/ 	.word	0x0000000c
        /*1c9c*/ 	.word	0x00034440
        /*1ca0*/ 	.short	0x010a
        /*1ca2*/ 	.byte	0x3f
	.zero		1


	//   ....[162]....
        /*1ca4*/ 	.word	0x00014380
        /*1ca8*/ 	.word	0x0000000c
        /*1cac*/ 	.word	0x00034400
        /*1cb0*/ 	.short	0x0101
        /*1cb2*/ 	.byte	0x3f
	.zero		1


	//   ....[163]....
        /*1cb4*/ 	.word	0x00014450
        /*1cb8*/ 	.word	0x00000003
        /*1cbc*/ 	.word	0x00034440
        /*1cc0*/ 	.short	0x010a
        /*1cc2*/ 	.byte	0x3f
	.zero		1


	//   ....[164]....
        /*1cc4*/ 	.word	0x00014500
        /*1cc8*/ 	.word	0x00000003
        /*1ccc*/ 	.word	0x00034440
        /*1cd0*/ 	.short	0x010a
        /*1cd2*/ 	.byte	0x3f
	.zero		1


	//   ....[165]....
        /*1cd4*/ 	.word	0x000145b0
        /*1cd8*/ 	.word	0x00000003
        /*1cdc*/ 	.word	0x00034440
        /*1ce0*/ 	.short	0x010a
        /*1ce2*/ 	.byte	0x3f
	.zero		1


	//   ....[166]....
        /*1ce4*/ 	.word	0x00014660
        /*1ce8*/ 	.word	0x00000003
        /*1cec*/ 	.word	0x00034440
        /*1cf0*/ 	.short	0x010a
        /*1cf2*/ 	.byte	0x3f
	.zero		1


	//   ....[167]....
        /*1cf4*/ 	.word	0x00014710
        /*1cf8*/ 	.word	0x00000003
        /*1cfc*/ 	.word	0x00034440
        /*1d00*/ 	.short	0x010a
        /*1d02*/ 	.byte	0x3f
	.zero		1


	//   ....[168]....
        /*1d04*/ 	.word	0x000147c0
        /*1d08*/ 	.word	0x00000003
        /*1d0c*/ 	.word	0x00034440
        /*1d10*/ 	.short	0x010a
        /*1d12*/ 	.byte	0x3f
	.zero		1


	//   ....[169]....
        /*1d14*/ 	.word	0x00014870
        /*1d18*/ 	.word	0x00000003
        /*1d1c*/ 	.word	0x00034440
        /*1d20*/ 	.short	0x010a
        /*1d22*/ 	.byte	0x3f
	.zero		1


	//   ....[170]....
        /*1d24*/ 	.word	0x00014920
        /*1d28*/ 	.word	0x00000003
        /*1d2c*/ 	.word	0x00034440
        /*1d30*/ 	.short	0x010a
        /*1d32*/ 	.byte	0x3f
	.zero		1


	//   ....[171]....
        /*1d34*/ 	.word	0x00014980
        /*1d38*/ 	.word	0x0000000d
        /*1d3c*/ 	.word	0x00034400
        /*1d40*/ 	.short	0x010a
        /*1d42*/ 	.byte	0x3f
	.zero		1


	//   ....[172]....
        /*1d44*/ 	.word	0x000149f0
        /*1d48*/ 	.word	0x00000000
        /*1d4c*/ 	.word	0x00000000
        /*1d50*/ 	.short	0x010a
        /*1d52*/ 	.byte	0x3f
	.zero		1


	//   ....[173]....
        /*1d54*/ 	.word	0x00014a50
        /*1d58*/ 	.word	0x00000003
        /*1d5c*/ 	.word	0x00034480
        /*1d60*/ 	.short	0x010a
        /*1d62*/ 	.byte	0x3f
	.zero		1


	//   ....[174]....
        /*1d64*/ 	.word	0x00014ab0
        /*1d68*/ 	.word	0x00000009
        /*1d6c*/ 	.word	0x00034480
        /*1d70*/ 	.short	0x010a
        /*1d72*/ 	.byte	0x3f
	.zero		1


	//   ....[175]....
        /*1d74*/ 	.word	0x00014b20
        /*1d78*/ 	.word	0x00000002
        /*1d7c*/ 	.word	0x00000010
        /*1d80*/ 	.short	0x010a
        /*1d82*/ 	.byte	0x3f
	.zero		1


	//   ....[176]....
        /*1d84*/ 	.word	0x00014be0
        /*1d88*/ 	.word	0x00000004
        /*1d8c*/ 	.word	0x00034500
        /*1d90*/ 	.short	0x010a
        /*1d92*/ 	.byte	0x3f
	.zero		1


	//   ....[177]....
        /*1d94*/ 	.word	0x00014c40
        /*1d98*/ 	.word	0x0000000c
        /*1d9c*/ 	.word	0x00034508
        /*1da0*/ 	.short	0x010a
        /*1da2*/ 	.byte	0x3f
	.zero		1


	//   ....[178]....
        /*1da4*/ 	.word	0x00014ca0
        /*1da8*/ 	.word	0x0000000c
        /*1dac*/ 	.word	0x00034510
        /*1db0*/ 	.short	0x010a
        /*1db2*/ 	.byte	0x3f
	.zero		1


	//   ....[179]....
        /*1db4*/ 	.word	0x00014d00
        /*1db8*/ 	.word	0x0000000c
        /*1dbc*/ 	.word	0x00034518
        /*1dc0*/ 	.short	0x010a
        /*1dc2*/ 	.byte	0x3f
	.zero		1


	//   ....[180]....
        /*1dc4*/ 	.word	0x00014d60
        /*1dc8*/ 	.word	0x0000000d
        /*1dcc*/ 	.word	0x00034500
        /*1dd0*/ 	.short	0x010a
        /*1dd2*/ 	.byte	0x3f
	.zero		1


	//   ....[181]....
        /*1dd4*/ 	.word	0x00014dc0
        /*1dd8*/ 	.word	0x0000000d
        /*1ddc*/ 	.word	0x00034508
        /*1de0*/ 	.short	0x010a
        /*1de2*/ 	.byte	0x3f
	.zero		1


	//   ....[182]....
        /*1de4*/ 	.word	0x00014e20
        /*1de8*/ 	.word	0x0000000d
        /*1dec*/ 	.word	0x00034510
        /*1df0*/ 	.short	0x010a
        /*1df2*/ 	.byte	0x3f
	.zero		1


	//   ....[183]....
        /*1df4*/ 	.word	0x00014e80
        /*1df8*/ 	.word	0x0000000d
        /*1dfc*/ 	.word	0x00034518
        /*1e00*/ 	.short	0x010a
        /*1e02*/ 	.byte	0x3f
	.zero		1


	//   ....[184]....
        /*1e04*/ 	.word	0x00014ee0
        /*1e08*/ 	.word	0x0000000c
        /*1e0c*/ 	.word	0x00034500
        /*1e10*/ 	.short	0x010a
        /*1e12*/ 	.byte	0x3f
	.zero		1


	//   ....[185]....
        /*1e14*/ 	.word	0x00014f40
        /*1e18*/ 	.word	0x0000000c
        /*1e1c*/ 	.word	0x00034508
        /*1e20*/ 	.short	0x010a
        /*1e22*/ 	.byte	0x3f
	.zero		1


	//   ....[186]....
        /*1e24*/ 	.word	0x00014fa0
        /*1e28*/ 	.word	0x0000000c
        /*1e2c*/ 	.word	0x00034510
        /*1e30*/ 	.short	0x010a
        /*1e32*/ 	.byte	0x3f
	.zero		1


	//   ....[187]....
        /*1e34*/ 	.word	0x00015000
        /*1e38*/ 	.word	0x0000000c
        /*1e3c*/ 	.word	0x00034518
        /*1e40*/ 	.short	0x010a
        /*1e42*/ 	.byte	0x3f
	.zero		1


	//   ....[188]....
        /*1e44*/ 	.word	0x00015060
        /*1e48*/ 	.word	0x0000000d
        /*1e4c*/ 	.word	0x00034500
        /*1e50*/ 	.short	0x010a
        /*1e52*/ 	.byte	0x3f
	.zero		1


	//   ....[189]....
        /*1e54*/ 	.word	0x000150c0
        /*1e58*/ 	.word	0x0000000d
        /*1e5c*/ 	.word	0x00034508
        /*1e60*/ 	.short	0x010a
        /*1e62*/ 	.byte	0x3f
	.zero		1


	//   ....[190]....
        /*1e64*/ 	.word	0x00015120
        /*1e68*/ 	.word	0x0000000d
        /*1e6c*/ 	.word	0x00034510
        /*1e70*/ 	.short	0x010a
        /*1e72*/ 	.byte	0x3f
	.zero		1


	//   ....[191]....
        /*1e74*/ 	.word	0x00015180
        /*1e78*/ 	.word	0x0000000d
        /*1e7c*/ 	.word	0x00034518
        /*1e80*/ 	.short	0x010a
        /*1e82*/ 	.byte	0x3f
	.zero		1


	//   ....[192]....
        /*1e84*/ 	.word	0x000151e0
        /*1e88*/ 	.word	0x00000003
        /*1e8c*/ 	.word	0x00034400
        /*1e90*/ 	.short	0x010a
        /*1e92*/ 	.byte	0x3f
	.zero		1


	//   ....[193]....
        /*1e94*/ 	.word	0x00015240
        /*1e98*/ 	.word	0x00000003
        /*1e9c*/ 	.word	0x00034400
        /*1ea0*/ 	.short	0x010a
        /*1ea2*/ 	.byte	0x3f
	.zero		1


	//   ....[194]....
        /*1ea4*/ 	.word	0x000152a0
        /*1ea8*/ 	.word	0x00000003
        /*1eac*/ 	.word	0x00034548
        /*1eb0*/ 	.short	0x010a
        /*1eb2*/ 	.byte	0x3f
	.zero		1


	//   ....[195]....
        /*1eb4*/ 	.word	0x00015300
        /*1eb8*/ 	.word	0x00000006
        /*1ebc*/ 	.word	0x00034400
        /*1ec0*/ 	.short	0x010a
        /*1ec2*/ 	.byte	0x3f
	.zero		1


	//   ....[196]....
        /*1ec4*/ 	.word	0x00015360
        /*1ec8*/ 	.word	0x00000003
        /*1ecc*/ 	.word	0x00034520
        /*1ed0*/ 	.short	0x010a
        /*1ed2*/ 	.byte	0x3f
	.zero		1


	//   ....[197]....
        /*1ed4*/ 	.word	0x000153c0
        /*1ed8*/ 	.word	0x00000003
        /*1edc*/ 	.word	0x00034528
        /*1ee0*/ 	.short	0x010a
        /*1ee2*/ 	.byte	0x3f
	.zero		1


	//   ....[198]....
        /*1ee4*/ 	.word	0x00015420
        /*1ee8*/ 	.word	0x00000003
        /*1eec*/ 	.word	0x00034530
        /*1ef0*/ 	.short	0x010a
        /*1ef2*/ 	.byte	0x3f
	.zero		1


	//   ....[199]....
        /*1ef4*/ 	.word	0x00015480
        /*1ef8*/ 	.word	0x00000003
        /*1efc*/ 	.word	0x00034538
        /*1f00*/ 	.short	0x010a
        /*1f02*/ 	.byte	0x3f
	.zero		1


	//   ....[200]....
        /*1f04*/ 	.word	0x000154e0
        /*1f08*/ 	.word	0x00000003
        /*1f0c*/ 	.word	0x00034520
        /*1f10*/ 	.short	0x010a
        /*1f12*/ 	.byte	0x3f
	.zero		1


	//   ....[201]....
        /*1f14*/ 	.word	0x00015540
        /*1f18*/ 	.word	0x00000003
        /*1f1c*/ 	.word	0x00034528
        /*1f20*/ 	.short	0x010a
        /*1f22*/ 	.byte	0x3f
	.zero		1


	//   ....[202]....
        /*1f24*/ 	.word	0x000155a0
        /*1f28*/ 	.word	0x00000003
        /*1f2c*/ 	.word	0x00034530
        /*1f30*/ 	.short	0x010a
        /*1f32*/ 	.byte	0x3f
	.zero		1


	//   ....[203]....
        /*1f34*/ 	.word	0x00015600
        /*1f38*/ 	.word	0x00000003
        /*1f3c*/ 	.word	0x00034538
        /*1f40*/ 	.short	0x010a
        /*1f42*/ 	.byte	0x3f
	.zero		1


	//   ....[204]....
        /*1f44*/ 	.word	0x00015660
        /*1f48*/ 	.word	0x00000003
        /*1f4c*/ 	.word	0x00034520
        /*1f50*/ 	.short	0x010a
        /*1f52*/ 	.byte	0x3f
	.zero		1


	//   ....[205]....
        /*1f54*/ 	.word	0x000156c0
        /*1f58*/ 	.word	0x00000003
        /*1f5c*/ 	.word	0x00034528
        /*1f60*/ 	.short	0x010a
        /*1f62*/ 	.byte	0x3f
	.zero		1


	//   ....[206]....
        /*1f64*/ 	.word	0x00015720
        /*1f68*/ 	.word	0x00000003
        /*1f6c*/ 	.word	0x00034530
        /*1f70*/ 	.short	0x010a
        /*1f72*/ 	.byte	0x3f
	.zero		1


	//   ....[207]....
        /*1f74*/ 	.word	0x00015780
        /*1f78*/ 	.word	0x00000003
        /*1f7c*/ 	.word	0x00034538
        /*1f80*/ 	.short	0x010a
        /*1f82*/ 	.byte	0x3f
	.zero		1


	//   ....[208]....
        /*1f84*/ 	.word	0x000157e0
        /*1f88*/ 	.word	0x00000003
        /*1f8c*/ 	.word	0x00034520
        /*1f90*/ 	.short	0x010a
        /*1f92*/ 	.byte	0x3f
	.zero		1


	//   ....[209]....
        /*1f94*/ 	.word	0x00015840
        /*1f98*/ 	.word	0x00000003
        /*1f9c*/ 	.word	0x00034528
        /*1fa0*/ 	.short	0x010a
        /*1fa2*/ 	.byte	0x3f
	.zero		1


	//   ....[210]....
        /*1fa4*/ 	.word	0x000158a0
        /*1fa8*/ 	.word	0x00000003
        /*1fac*/ 	.word	0x00034530
        /*1fb0*/ 	.short	0x010a
        /*1fb2*/ 	.byte	0x3f
	.zero		1


	//   ....[211]....
        /*1fb4*/ 	.word	0x00015900
        /*1fb8*/ 	.word	0x00000003
        /*1fbc*/ 	.word	0x00034538
        /*1fc0*/ 	.short	0x010a
        /*1fc2*/ 	.byte	0x3f
	.zero		1


	//   ....[212]....
        /*1fc4*/ 	.word	0x00015960
        /*1fc8*/ 	.word	0x00000003
        /*1fcc*/ 	.word	0x00034520
        /*1fd0*/ 	.short	0x010a
        /*1fd2*/ 	.byte	0x3f
	.zero		1


	//   ....[213]....
        /*1fd4*/ 	.word	0x000159c0
        /*1fd8*/ 	.word	0x00000003
        /*1fdc*/ 	.word	0x00034528
        /*1fe0*/ 	.short	0x010a
        /*1fe2*/ 	.byte	0x3f
	.zero		1


	//   ....[214]....
        /*1fe4*/ 	.word	0x00015a20
        /*1fe8*/ 	.word	0x00000003
        /*1fec*/ 	.word	0x00034530
        /*1ff0*/ 	.short	0x010a
        /*1ff2*/ 	.byte	0x3f
	.zero		1


	//   ....[215]....
        /*1ff4*/ 	.word	0x00015af0
        /*1ff8*/ 	.word	0x00000008
        /*1ffc*/ 	.word	0x000344c0
        /*2000*/ 	.short	0x010a
        /*2002*/ 	.byte	0x3f
	.zero		1


	//   ....[216]....
        /*2004*/ 	.word	0x00015b40
        /*2008*/ 	.word	0x00000003
        /*200c*/ 	.word	0x00034400
        /*2010*/ 	.short	0x010a
        /*2012*/ 	.byte	0x3f
	.zero		1


	//   ....[217]....
        /*2014*/ 	.word	0x00015d50
        /*2018*/ 	.word	0x00000007
        /*201c*/ 	.word	0x00000000
        /*2020*/ 	.short	0x010a
        /*2022*/ 	.byte	0x3f
	.zero		1


	//   ....[218]....
        /*2024*/ 	.word	0x00015da0
        /*2028*/ 	.word	0x00000009
        /*202c*/ 	.word	0x00000000
        /*2030*/ 	.short	0x010a
        /*2032*/ 	.byte	0x3f
	.zero		1


	//   ....[219]....
        /*2034*/ 	.word	0x00015df0
        /*2038*/ 	.word	0x00000006
        /*203c*/ 	.word	0x00000000
        /*2040*/ 	.short	0x010a
        /*2042*/ 	.byte	0x3f
	.zero		1


	//   ....[220]....
        /*2044*/ 	.word	0x00015e40
        /*2048*/ 	.word	0x00000009
        /*204c*/ 	.word	0x00000000
        /*2050*/ 	.short	0x010a
        /*2052*/ 	.byte	0x3f
	.zero		1


	//   ....[221]....
        /*2054*/ 	.word	0x00015e90
        /*2058*/ 	.word	0x00000006
        /*205c*/ 	.word	0x00000000
        /*2060*/ 	.short	0x010a
        /*2062*/ 	.byte	0x3f
	.zero		1


	//   ....[222]....
        /*2064*/ 	.word	0x00015ee0
        /*2068*/ 	.word	0x00000009
        /*206c*/ 	.word	0x00000000
        /*2070*/ 	.short	0x010a
        /*2072*/ 	.byte	0x3f
	.zero		1


	//   ....[223]....
        /*2074*/ 	.word	0x00015f30
        /*2078*/ 	.word	0x00000006
        /*207c*/ 	.word	0x00000000
        /*2080*/ 	.short	0x010a
        /*2082*/ 	.byte	0x3f
	.zero		1


	//   ....[224]....
        /*2084*/ 	.word	0x00015f80
        /*2088*/ 	.word	0x0000000c
        /*208c*/ 	.word	0x00034440
        /*2090*/ 	.short	0x010a
        /*2092*/ 	.byte	0x3f
	.zero		1


	//   ....[225]....
        /*2094*/ 	.word	0x00015fd0
        /*2098*/ 	.word	0x00000003
        /*209c*/ 	.word	0x00034440
        /*20a0*/ 	.short	0x010a
        /*20a2*/ 	.byte	0x3f
	.zero		1


	//   ....[226]....
        /*20a4*/ 	.word	0x00016020
        /*20a8*/ 	.word	0x00000003
        /*20ac*/ 	.word	0x00034440
        /*20b0*/ 	.short	0x010a
        /*20b2*/ 	.byte	0x3f
	.zero		1


	//   ....[227]....
        /*20b4*/ 	.word	0x00016070
        /*20b8*/ 	.word	0x00000003
        /*20bc*/ 	.word	0x00034440
        /*20c0*/ 	.short	0x010a
        /*20c2*/ 	.byte	0x3f
	.zero		1


	//   ....[228]....
        /*20c4*/ 	.word	0x000160c0
        /*20c8*/ 	.word	0x00000003
        /*20cc*/ 	.word	0x00034440
        /*20d0*/ 	.short	0x010a
        /*20d2*/ 	.byte	0x3f
	.zero		1


	//   ....[229]....
        /*20d4*/ 	.word	0x00016110
        /*20d8*/ 	.word	0x00000003
        /*20dc*/ 	.word	0x00034440
        /*20e0*/ 	.short	0x010a
        /*20e2*/ 	.byte	0x3f
	.zero		1


	//   ....[230]....
        /*20e4*/ 	.word	0x00016160
        /*20e8*/ 	.word	0x00000003
        /*20ec*/ 	.word	0x00034440
        /*20f0*/ 	.short	0x010a
        /*20f2*/ 	.byte	0x3f
	.zero		1


	//   ....[231]....
        /*20f4*/ 	.word	0x000161b0
        /*20f8*/ 	.word	0x00000003
        /*20fc*/ 	.word	0x00034440
        /*2100*/ 	.short	0x010a
        /*2102*/ 	.byte	0x3f
	.zero		1


	//----- nvinfo : EIATTR_NUM_MBARRIERS
	.align		4
.L_39:
        /*2104*/ 	.byte	0x03, 0x38
        /*2106*/ 	.short	0x002e


	//----- nvinfo : EIATTR_EXIT_INSTR_OFFSETS
	.align		4
        /*2108*/ 	.byte	0x04, 0x1c
        /*210a*/ 	.short	(.L_41 - .L_40)


	//   ....[0]....
.L_40:
        /*210c*/ 	.word	0x00003080


	//   ....[1]....
        /*2110*/ 	.word	0x000032b0


	//   ....[2]....
        /*2114*/ 	.word	0x00003420


	//   ....[3]....
        /*2118*/ 	.word	0x0000e170


	//   ....[4]....
        /*211c*/ 	.word	0x0000e210


	//   ....[5]....
        /*2120*/ 	.word	0x000108a0


	//   ....[6]....
        /*2124*/ 	.word	0x00012630


	//   ....[7]....
        /*2128*/ 	.word	0x00014950


	//----- nvinfo : EIATTR_MAX_THREADS
	.align		4
.L_41:
        /*212c*/ 	.byte	0x04, 0x05
        /*212e*/ 	.short	(.L_43 - .L_42)
.L_42:
        /*2130*/ 	.word	0x00000180
        /*2134*/ 	.word	0x00000001
        /*2138*/ 	.word	0x00000001


	//----- nvinfo : EIATTR_CRS_STACK_SIZE
	.align		4
.L_43:
        /*213c*/ 	.byte	0x04, 0x1e
        /*213e*/ 	.short	(.L_45 - .L_44)
.L_44:
        /*2140*/ 	.word	0x00000000


	//----- nvinfo : EIATTR_CBANK_PARAM_SIZE
	.align		4
.L_45:
        /*2144*/ 	.byte	0x03, 0x19
        /*2146*/ 	.short	0x0770


	//----- nvinfo : EIATTR_PARAM_CBANK
	.align		4
        /*2148*/ 	.byte	0x04, 0x0a
        /*214a*/ 	.short	(.L_47 - .L_46)
	.align		4
.L_46:
        /*214c*/ 	.word	index@(.nv.constant0._ZN7cutlass13device_kernelINS_4gemm6kernel13GemmUniversalINS1_17GroupProblemShapeIN4cute5tupleIJiiiEEEEENS1_10collective13CollectiveMmaINS1_39MainloopSm90ArrayTmaGmmaWarpSpecializedILi8ENS6_IJNS5_1CILi2EEENSC_ILi1EEESE_EEENS1_52KernelPtrArrayTmaWarpSpecializedPingpongFP8FastAccumEEENS6_IJNSC_ILi256EEENSC_ILi128EEENSC_ILi64EEEEEENS_12float_e4m3_tEPNS6_IJlSE_NSC_ILi0EEEEEESM_SP_NS5_8TiledMMAINS5_8MMA_AtomIJNS5_4SM904GMMA31MMA_64x128x32_F32E4M3E4M3_SS_TNILNST_7ScaleInE1ELSV_1EEEEEENS5_6LayoutINS6_IJSE_SE_SE_EEENS6_IJSN_SN_SN_EEEEENS6_IJNS5_10UnderscoreES12_S12_EEEEENS5_13SM90_TMA_LOADENS5_14ComposedLayoutINS5_7SwizzleILi2ELi4ELi3EEENS5_18smem_ptr_flag_bitsILi8EEENSY_INS6_IJNSC_ILi8EEESK_EEENS6_IJSK_SE_EEEEEEEvNS5_8identityENS5_23SM90_TMA_LOAD_MULTICASTES1F_vS1G_EENS_8epilogue10collective18CollectiveEpilogueINS1J_30Sm90PtrArrayTmaWarpSpecializedILi4ELi2ELi16ELb1ELb0ELi2EEEJSL_NS6_IJSK_NSC_ILi32EEEEEENS_6half_tEPNS6_IJSE_lSN_EEES1Q_S1S_NS1J_6fusion15FusionCallbacksIS1N_NS1T_17LinearCombinationIS1Q_fS1Q_fLNS_15FloatRoundStyleE2EEESL_S1P_JEEES15_NS16_INS17_ILi3ELi4ELi3EEENS19_ILi16EEENSY_INS6_IJSK_S1B_EEENS6_IJSE_SK_EEEEEEENS5_17SM75_U16x8_LDSM_TENS5_14SM90_TMA_STOREES24_NS5_17SM90_U16x8_STSM_TENS5_9Copy_AtomIJNS5_17SM90_U32x4_STSM_NES1Q_EEEvEEEvvEEEEvNT_6ParamsE)
        /*2150*/ 	.short	0x0210
        /*2152*/ 	.short	0x0770


	//----- nvinfo : EIATTR_SW_WAR
	.align		4
.L_47:
        /*2154*/ 	.byte	0x04, 0x36
        /*2156*/ 	.short	(.L_49 - .L_48)
.L_48:
        /*2158*/ 	.word	0x00000008
.L_49:


//--------------------- .nv.callgraph             --------------------------
	.section	.nv.callgraph,"",@"SHT_CUDA_CALLGRAPH"
	.align	4
	.sectionentsize	8
	.align		4
        /*0000*/ 	.word	0x00000000
	.align		4
        /*0004*/ 	.word	0xffffffff
	.align		4
        /*0008*/ 	.word	index@(_ZN7cutlass13device_kernelINS_4gemm6kernel13GemmUniversalINS1_17GroupProblemShapeIN4cute5tupleIJiiiEEEEENS1_10collective13CollectiveMmaINS1_39MainloopSm90ArrayTmaGmmaWarpSpecializedILi8ENS6_IJNS5_1CILi2EEENSC_ILi1EEESE_EEENS1_52KernelPtrArrayTmaWarpSpecializedPingpongFP8FastAccumEEENS6_IJNSC_ILi256EEENSC_ILi128EEENSC_ILi64EEEEEENS_12float_e4m3_tEPNS6_IJlSE_NSC_ILi0EEEEEESM_SP_NS5_8TiledMMAINS5_8MMA_AtomIJNS5_4SM904GMMA31MMA_64x128x32_F32E4M3E4M3_SS_TNILNST_7ScaleInE1ELSV_1EEEEEENS5_6LayoutINS6_IJSE_SE_SE_EEENS6_IJSN_SN_SN_EEEEENS6_IJNS5_10UnderscoreES12_S12_EEEEENS5_13SM90_TMA_LOADENS5_14ComposedLayoutINS5_7SwizzleILi2ELi4ELi3EEENS5_18smem_ptr_flag_bitsILi8EEENSY_INS6_IJNSC_ILi8EEESK_EEENS6_IJSK_SE_EEEEEEEvNS5_8identityENS5_23SM90_TMA_LOAD_MULTICASTES1F_vS1G_EENS_8epilogue10collective18CollectiveEpilogueINS1J_30Sm90PtrArrayTmaWarpSpecializedILi4ELi2ELi16ELb1ELb0ELi2EEEJSL_NS6_IJSK_NSC_ILi32EEEEEENS_6half_tEPNS6_IJSE_lSN_EEES1Q_S1S_NS1J_6fusion15FusionCallbacksIS1N_NS1T_17LinearCombinationIS1Q_fS1Q_fLNS_15FloatRoundStyleE2EEESL_S1P_JEEES15_NS16_INS17_ILi3ELi4ELi3EEENS19_ILi16EEENSY_INS6_IJSK_S1B_EEENS6_IJSE_SK_EEEEEEENS5_17SM75_U16x8_LDSM_TENS5_14SM90_TMA_STOREES24_NS5_17SM90_U16x8_STSM_TENS5_9Copy_AtomIJNS5_17SM90_U32x4_STSM_NES1Q_EEEvEEEvvEEEEvNT_6ParamsE)
	.align		4
        /*000c*/ 	.word	index@(__assertfail)
	.align		4
        /*0010*/ 	.word	0x00000000
	.align		4
        /*0014*/ 	.word	0xfffffffe
	.align		4
        /*0018*/ 	.word	0x00000000
	.align		4
        /*001c*/ 	.word	0xfffffffd
	.align		4
        /*0020*/ 	.word	0x00000000
	.align		4
        /*0024*/ 	.word	0xfffffffc


//--------------------- .nv.constant4             --------------------------
	.section	.nv.constant4,"a",@progbits
	.align	8
	.align		8
.nv.constant4:
        /*0000*/ 	.dword	__assertfail
	.align		8
        /*0008*/ 	.dword	__unnamed_1
	.align		8
        /*0010*/ 	.dword	_ZN39_INTERNAL_6cc0f4f8_4_k_cu_79849ebf_26084cuda3std3__45__cpo5beginE
	.align		8
        /*0018*/ 	.dword	_ZN39_INTERNAL_6cc0f4f8_4_k_cu_79849ebf_26084cuda3std3__45__cpo3endE
	.align		8
        /*0020*/ 	.dword	_ZN39_INTERNAL_6cc0f4f8_4_k_cu_79849ebf_26084cuda3std3__45__cpo6cbeginE
	.align		8
        /*0028*/ 	.dword	_ZN39_INTERNAL_6cc0f4f8_4_k_cu_79849ebf_26084cuda3std3__45__cpo4cendE
	.align		8
        /*0030*/ 	.dword	_ZN39_INTERNAL_6cc0f4f8_4_k_cu_79849ebf_26084cuda3std3__441_GLOBAL__N__6cc0f4f8_4_k_cu_79849ebf_26086ignoreE
	.align		8
        /*0038*/ 	.dword	_ZN39_INTERNAL_6cc0f4f8_4_k_cu_79849ebf_26084cuda3std3__419piecewise_constructE
	.align		8
        /*0040*/ 	.dword	_ZN39_INTERNAL_6cc0f4f8_4_k_cu_79849ebf_26084cuda3std3__48in_placeE
	.align		8
        /*0048*/ 	.dword	_ZN39_INTERNAL_6cc0f4f8_4_k_cu_79849ebf_26084cuda3std6ranges3__45__cpo4swapE
	.align		8
        /*0050*/ 	.dword	_ZN39_INTERNAL_6cc0f4f8_4_k_cu_79849ebf_26084cuda3std6ranges3__45__cpo9iter_moveE
	.align		8
        /*0058*/ 	.dword	_ZN39_INTERNAL_6cc0f4f8_4_k_cu_79849ebf_26084cute7productE
	.align		8
        /*0060*/ 	.dword	_ZN39_INTERNAL_6cc0f4f8_4_k_cu_79849ebf_26084cute1_E
	.align		8
        /*0068*/ 	.dword	$str$24
	.align		8
        /*0070*/ 	.dword	$str$25


//--------------------- .text._ZN7cutlass13device_kernelINS_4gemm6kernel13GemmUniversalINS1_17GroupProblemShapeIN4cute5tupleIJiiiEEEEENS1_10collective13CollectiveMmaINS1_39MainloopSm90ArrayTmaGmmaWarpSpecializedILi8ENS6_IJNS5_1CILi2EEENSC_ILi1EEESE_EEENS1_52KernelPtrArrayTmaWarpSpecializedPingpongFP8FastAccumEEENS6_IJNSC_ILi256EEENSC_ILi128EEENSC_ILi64EEEEEENS_12float_e4m3_tEPNS6_IJlSE_NSC_ILi0EEEEEESM_SP_NS5_8TiledMMAINS5_8MMA_AtomIJNS5_4SM904GMMA31MMA_64x128x32_F32E4M3E4M3_SS_TNILNST_7ScaleInE1ELSV_1EEEEEENS5_6LayoutINS6_IJSE_SE_SE_EEENS6_IJSN_SN_SN_EEEEENS6_IJNS5_10UnderscoreES12_S12_EEEEENS5_13SM90_TMA_LOADENS5_14ComposedLayoutINS5_7SwizzleILi2ELi4ELi3EEENS5_18smem_ptr_flag_bitsILi8EEENSY_INS6_IJNSC_ILi8EEESK_EEENS6_IJSK_SE_EEEEEEEvNS5_8identityENS5_23SM90_TMA_LOAD_MULTICASTES1F_vS1G_EENS_8epilogue10collective18CollectiveEpilogueINS1J_30Sm90PtrArrayTmaWarpSpecializedILi4ELi2ELi16ELb1ELb0ELi2EEEJSL_NS6_IJSK_NSC_ILi32EEEEEENS_6half_tEPNS6_IJSE_lSN_EEES1Q_S1S_NS1J_6fusion15FusionCallbacksIS1N_NS1T_17LinearCombinationIS1Q_fS1Q_fLNS_15FloatRoundStyleE2EEESL_S1P_JEEES15_NS16_INS17_ILi3ELi4ELi3EEENS19_ILi16EEENSY_INS6_IJSK_S1B_EEENS6_IJSE_SK_EEEEEEENS5_17SM75_U16x8_LDSM_TENS5_14SM90_TMA_STOREES24_NS5_17SM90_U16x8_STSM_TENS5_9Copy_AtomIJNS5_17SM90_U32x4_STSM_NES1Q_EEEvEEEvvEEEEvNT_6ParamsE --------------------------
	.section	.text._ZN7cutlass13device_kernelINS_4gemm6kernel13GemmUniversalINS1_17GroupProblemShapeIN4cute5tupleIJiiiEEEEENS1_10collective13CollectiveMmaINS1_39MainloopSm90ArrayTmaGmmaWarpSpecializedILi8ENS6_IJNS5_1CILi2EEENSC_ILi1EEESE_EEENS1_52KernelPtrArrayTmaWarpSpecializedPingpongFP8FastAccumEEENS6_IJNSC_ILi256EEENSC_ILi128EEENSC_ILi64EEEEEENS_12float_e4m3_tEPNS6_IJlSE_NSC_ILi0EEEEEESM_SP_NS5_8TiledMMAINS5_8MMA_AtomIJNS5_4SM904GMMA31MMA_64x128x32_F32E4M3E4M3_SS_TNILNST_7ScaleInE1ELSV_1EEEEEENS5_6LayoutINS6_IJSE_SE_SE_EEENS6_IJSN_SN_SN_EEEEENS6_IJNS5_10UnderscoreES12_S12_EEEEENS5_13SM90_TMA_LOADENS5_14ComposedLayoutINS5_7SwizzleILi2ELi4ELi3EEENS5_18smem_ptr_flag_bitsILi8EEENSY_INS6_IJNSC_ILi8EEESK_EEENS6_IJSK_SE_EEEEEEEvNS5_8identityENS5_23SM90_TMA_LOAD_MULTICASTES1F_vS1G_EENS_8epilogue10collective18CollectiveEpilogueINS1J_30Sm90PtrArrayTmaWarpSpecializedILi4ELi2ELi16ELb1ELb0ELi2EEEJSL_NS6_IJSK_NSC_ILi32EEEEEENS_6half_tEPNS6_IJSE_lSN_EEES1Q_S1S_NS1J_6fusion15FusionCallbacksIS1N_NS1T_17LinearCombinationIS1Q_fS1Q_fLNS_15FloatRoundStyleE2EEESL_S1P_JEEES15_NS16_INS17_ILi3ELi4ELi3EEENS19_ILi16EEENSY_INS6_IJSK_S1B_EEENS6_IJSE_SK_EEEEEEENS5_17SM75_U16x8_LDSM_TENS5_14SM90_TMA_STOREES24_NS5_17SM90_U16x8_STSM_TENS5_9Copy_AtomIJNS5_17SM90_U32x4_STSM_NES1Q_EEEvEEEvvEEEEvNT_6ParamsE,"ax",@progbits
	.align	128
.text._ZN7cutlass13device_kernelINS_4gemm6kernel13GemmUniversalINS1_17GroupProblemShapeIN4cute5tupleIJiiiEEEEENS1_10collective13CollectiveMmaINS1_39MainloopSm90ArrayTmaGmmaWarpSpecializedILi8ENS6_IJNS5_1CILi2EEENSC_ILi1EEESE_EEENS1_52KernelPtrArrayTmaWarpSpecializedPingpongFP8FastAccumEEENS6_IJNSC_ILi256EEENSC_ILi128EEENSC_ILi64EEEEEENS_12float_e4m3_tEPNS6_IJlSE_NSC_ILi0EEEEEESM_SP_NS5_8TiledMMAINS5_8MMA_AtomIJNS5_4SM904GMMA31MMA_64x128x32_F32E4M3E4M3_SS_TNILNST_7ScaleInE1ELSV_1EEEEEENS5_6LayoutINS6_IJSE_SE_SE_EEENS6_IJSN_SN_SN_EEEEENS6_IJNS5_10UnderscoreES12_S12_EEEEENS5_13SM90_TMA_LOADENS5_14ComposedLayoutINS5_7SwizzleILi2ELi4ELi3EEENS5_18smem_ptr_flag_bitsILi8EEENSY_INS6_IJNSC_ILi8EEESK_EEENS6_IJSK_SE_EEEEEEEvNS5_8identityENS5_23SM90_TMA_LOAD_MULTICASTES1F_vS1G_EENS_8epilogue10collective18CollectiveEpilogueINS1J_30Sm90PtrArrayTmaWarpSpecializedILi4ELi2ELi16ELb1ELb0ELi2EEEJSL_NS6_IJSK_NSC_ILi32EEEEEENS_6half_tEPNS6_IJSE_lSN_EEES1Q_S1S_NS1J_6fusion15FusionCallbacksIS1N_NS1T_17LinearCombinationIS1Q_fS1Q_fLNS_15FloatRoundStyleE2EEESL_S1P_JEEES15_NS16_INS17_ILi3ELi4ELi3EEENS19_ILi16EEENSY_INS6_IJSK_S1B_EEENS6_IJSE_SK_EEEEEEENS5_17SM75_U16x8_LDSM_TENS5_14SM90_TMA_STOREES24_NS5_17SM90_U16x8_STSM_TENS5_9Copy_AtomIJNS5_17SM90_U32x4_STSM_NES1Q_EEEvEEEvvEEEEvNT_6ParamsE:
        .type           _ZN7cutlass13device_kernelINS_4gemm6kernel13GemmUniversalINS1_17GroupProblemShapeIN4cute5tupleIJiiiEEEEENS1_10collective13CollectiveMmaINS1_39MainloopSm90ArrayTmaGmmaWarpSpecializedILi8ENS6_IJNS5_1CILi2EEENSC_ILi1EEESE_EEENS1_52KernelPtrArrayTmaWarpSpecializedPingpongFP8FastAccumEEENS6_IJNSC_ILi256EEENSC_ILi128EEENSC_ILi64EEEEEENS_12float_e4m3_tEPNS6_IJlSE_NSC_ILi0EEEEEESM_SP_NS5_8TiledMMAINS5_8MMA_AtomIJNS5_4SM904GMMA31MMA_64x128x32_F32E4M3E4M3_SS_TNILNST_7ScaleInE1ELSV_1EEEEEENS5_6LayoutINS6_IJSE_SE_SE_EEENS6_IJSN_SN_SN_EEEEENS6_IJNS5_10UnderscoreES12_S12_EEEEENS5_13SM90_TMA_LOADENS5_14ComposedLayoutINS5_7SwizzleILi2ELi4ELi3EEENS5_18smem_ptr_flag_bitsILi8EEENSY_INS6_IJNSC_ILi8EEESK_EEENS6_IJSK_SE_EEEEEEEvNS5_8identityENS5_23SM90_TMA_LOAD_MULTICASTES1F_vS1G_EENS_8epilogue10collective18CollectiveEpilogueINS1J_30Sm90PtrArrayTmaWarpSpecializedILi4ELi2ELi16ELb1ELb0ELi2EEEJSL_NS6_IJSK_NSC_ILi32EEEEEENS_6half_tEPNS6_IJSE_lSN_EEES1Q_S1S_NS1J_6fusion15FusionCallbacksIS1N_NS1T_17LinearCombinationIS1Q_fS1Q_fLNS_15FloatRoundStyleE2EEESL_S1P_JEEES15_NS16_INS17_ILi3ELi4ELi3EEENS19_ILi16EEENSY_INS6_IJSK_S1B_EEENS6_IJSE_SK_EEEEEEENS5_17SM75_U16x8_LDSM_TENS5_14SM90_TMA_STOREES24_NS5_17SM90_U16x8_STSM_TENS5_9Copy_AtomIJNS5_17SM90_U32x4_STSM_NES1Q_EEEvEEEvvEEEEvNT_6ParamsE,@function
        .size           _ZN7cutlass13device_kernelINS_4gemm6kernel13GemmUniversalINS1_17GroupProblemShapeIN4cute5tupleIJiiiEEEEENS1_10collective13CollectiveMmaINS1_39MainloopSm90ArrayTmaGmmaWarpSpecializedILi8ENS6_IJNS5_1CILi2EEENSC_ILi1EEESE_EEENS1_52KernelPtrArrayTmaWarpSpecializedPingpongFP8FastAccumEEENS6_IJNSC_ILi256EEENSC_ILi128EEENSC_ILi64EEEEEENS_12float_e4m3_tEPNS6_IJlSE_NSC_ILi0EEEEEESM_SP_NS5_8TiledMMAINS5_8MMA_AtomIJNS5_4SM904GMMA31MMA_64x128x32_F32E4M3E4M3_SS_TNILNST_7ScaleInE1ELSV_1EEEEEENS5_6LayoutINS6_IJSE_SE_SE_EEENS6_IJSN_SN_SN_EEEEENS6_IJNS5_10UnderscoreES12_S12_EEEEENS5_13SM90_TMA_LOADENS5_14ComposedLayoutINS5_7SwizzleILi2ELi4ELi3EEENS5_18smem_ptr_flag_bitsILi8EEENSY_INS6_IJNSC_ILi8EEESK_EEENS6_IJSK_SE_EEEEEEEvNS5_8identityENS5_23SM90_TMA_LOAD_MULTICASTES1F_vS1G_EENS_8epilogue10collective18CollectiveEpilogueINS1J_30Sm90PtrArrayTmaWarpSpecializedILi4ELi2ELi16ELb1ELb0ELi2EEEJSL_NS6_IJSK_NSC_ILi32EEEEEENS_6half_tEPNS6_IJSE_lSN_EEES1Q_S1S_NS1J_6fusion15FusionCallbacksIS1N_NS1T_17LinearCombinationIS1Q_fS1Q_fLNS_15FloatRoundStyleE2EEESL_S1P_JEEES15_NS16_INS17_ILi3ELi4ELi3EEENS19_ILi16EEENSY_INS6_IJSK_S1B_EEENS6_IJSE_SK_EEEEEEENS5_17SM75_U16x8_LDSM_TENS5_14SM90_TMA_STOREES24_NS5_17SM90_U16x8_STSM_TENS5_9Copy_AtomIJNS5_17SM90_U32x4_STSM_NES1Q_EEEvEEEvvEEEEvNT_6ParamsE,(.L_x_441 - _ZN7cutlass13device_kernelINS_4gemm6kernel13GemmUniversalINS1_17GroupProblemShapeIN4cute5tupleIJiiiEEEEENS1_10collective13CollectiveMmaINS1_39MainloopSm90ArrayTmaGmmaWarpSpecializedILi8ENS6_IJNS5_1CILi2EEENSC_ILi1EEESE_EEENS1_52KernelPtrArrayTmaWarpSpecializedPingpongFP8FastAccumEEENS6_IJNSC_ILi256EEENSC_ILi128EEENSC_ILi64EEEEEENS_12float_e4m3_tEPNS6_IJlSE_NSC_ILi0EEEEEESM_SP_NS5_8TiledMMAINS5_8MMA_AtomIJNS5_4SM904GMMA31MMA_64x128x32_F32E4M3E4M3_SS_TNILNST_7ScaleInE1ELSV_1EEEEEENS5_6LayoutINS6_IJSE_SE_SE_EEENS6_IJSN_SN_SN_EEEEENS6_IJNS5_10UnderscoreES12_S12_EEEEENS5_13SM90_TMA_LOADENS5_14ComposedLayoutINS5_7SwizzleILi2ELi4ELi3EEENS5_18smem_ptr_flag_bitsILi8EEENSY_INS6_IJNSC_ILi8EEESK_EEENS6_IJSK_SE_EEEEEEEvNS5_8identityENS5_23SM90_TMA_LOAD_MULTICASTES1F_vS1G_EENS_8epilogue10collective18CollectiveEpilogueINS1J_30Sm90PtrArrayTmaWarpSpecializedILi4ELi2ELi16ELb1ELb0ELi2EEEJSL_NS6_IJSK_NSC_ILi32EEEEEENS_6half_tEPNS6_IJSE_lSN_EEES1Q_S1S_NS1J_6fusion15FusionCallbacksIS1N_NS1T_17LinearCombinationIS1Q_fS1Q_fLNS_15FloatRoundStyleE2EEESL_S1P_JEEES15_NS16_INS17_ILi3ELi4ELi3EEENS19_ILi16EEENSY_INS6_IJSK_S1B_EEENS6_IJSE_SK_EEEEEEENS5_17SM75_U16x8_LDSM_TENS5_14SM90_TMA_STOREES24_NS5_17SM90_U16x8_STSM_TENS5_9Copy_AtomIJNS5_17SM90_U32x4_STSM_NES1Q_EEEvEEEvvEEEEvNT_6ParamsE)
        .other          _ZN7cutlass13device_kernelINS_4gemm6kernel13GemmUniversalINS1_17GroupProblemShapeIN4cute5tupleIJiiiEEEEENS1_10collective13CollectiveMmaINS1_39MainloopSm90ArrayTmaGmmaWarpSpecializedILi8ENS6_IJNS5_1CILi2EEENSC_ILi1EEESE_EEENS1_52KernelPtrArrayTmaWarpSpecializedPingpongFP8FastAccumEEENS6_IJNSC_ILi256EEENSC_ILi128EEENSC_ILi64EEEEEENS_12float_e4m3_tEPNS6_IJlSE_NSC_ILi0EEEEEESM_SP_NS5_8TiledMMAINS5_8MMA_AtomIJNS5_4SM904GMMA31MMA_64x128x32_F32E4M3E4M3_SS_TNILNST_7ScaleInE1ELSV_1EEEEEENS5_6LayoutINS6_IJSE_SE_SE_EEENS6_IJSN_SN_SN_EEEEENS6_IJNS5_10UnderscoreES12_S12_EEEEENS5_13SM90_TMA_LOADENS5_14ComposedLayoutINS5_7SwizzleILi2ELi4ELi3EEENS5_18smem_ptr_flag_bitsILi8EEENSY_INS6_IJNSC_ILi8EEESK_EEENS6_IJSK_SE_EEEEEEEvNS5_8identityENS5_23SM90_TMA_LOAD_MULTICASTES1F_vS1G_EENS_8epilogue10collective18CollectiveEpilogueINS1J_30Sm90PtrArrayTmaWarpSpecializedILi4ELi2ELi16ELb1ELb0ELi2EEEJSL_NS6_IJSK_NSC_ILi32EEEEEENS_6half_tEPNS6_IJSE_lSN_EEES1Q_S1S_NS1J_6fusion15FusionCallbacksIS1N_NS1T_17LinearCombinationIS1Q_fS1Q_fLNS_15FloatRoundStyleE2EEESL_S1P_JEEES15_NS16_INS17_ILi3ELi4ELi3EEENS19_ILi16EEENSY_INS6_IJSK_S1B_EEENS6_IJSE_SK_EEEEEEENS5_17SM75_U16x8_LDSM_TENS5_14SM90_TMA_STOREES24_NS5_17SM90_U16x8_STSM_TENS5_9Copy_AtomIJNS5_17SM90_U32x4_STSM_NES1Q_EEEvEEEvvEEEEvNT_6ParamsE,@"STO_CUDA_ENTRY STV_DEFAULT"
_ZN7cutlass13device_kernelINS_4gemm6kernel13GemmUniversalINS1_17GroupProblemShapeIN4cute5tupleIJiiiEEEEENS1_10collective13CollectiveMmaINS1_39MainloopSm90ArrayTmaGmmaWarpSpecializedILi8ENS6_IJNS5_1CILi2EEENSC_ILi1EEESE_EEENS1_52KernelPtrArrayTmaWarpSpecializedPingpongFP8FastAccumEEENS6_IJNSC_ILi256EEENSC_ILi128EEENSC_ILi64EEEEEENS_12float_e4m3_tEPNS6_IJlSE_NSC_ILi0EEEEEESM_SP_NS5_8TiledMMAINS5_8MMA_AtomIJNS5_4SM904GMMA31MMA_64x128x32_F32E4M3E4M3_SS_TNILNST_7ScaleInE1ELSV_1EEEEEENS5_6LayoutINS6_IJSE_SE_SE_EEENS6_IJSN_SN_SN_EEEEENS6_IJNS5_10UnderscoreES12_S12_EEEEENS5_13SM90_TMA_LOADENS5_14ComposedLayoutINS5_7SwizzleILi2ELi4ELi3EEENS5_18smem_ptr_flag_bitsILi8EEENSY_INS6_IJNSC_ILi8EEESK_EEENS6_IJSK_SE_EEEEEEEvNS5_8identityENS5_23SM90_TMA_LOAD_MULTICASTES1F_vS1G_EENS_8epilogue10collective18CollectiveEpilogueINS1J_30Sm90PtrArrayTmaWarpSpecializedILi4ELi2ELi16ELb1ELb0ELi2EEEJSL_NS6_IJSK_NSC_ILi32EEEEEENS_6half_tEPNS6_IJSE_lSN_EEES1Q_S1S_NS1J_6fusion15FusionCallbacksIS1N_NS1T_17LinearCombinationIS1Q_fS1Q_fLNS_15FloatRoundStyleE2EEESL_S1P_JEEES15_NS16_INS17_ILi3ELi4ELi3EEENS19_ILi16EEENSY_INS6_IJSK_S1B_EEENS6_IJSE_SK_EEEEEEENS5_17SM75_U16x8_LDSM_TENS5_14SM90_TMA_STOREES24_NS5_17SM90_U16x8_STSM_TENS5_9Copy_AtomIJNS5_17SM90_U32x4_STSM_NES1Q_EEEvEEEvvEEEEvNT_6ParamsE:
[----:B------:R-:W1:Y:S02]  /*0000*/  LDC R1, c[0x0][0x28] ;  /* 0x00000a00ff017b82 */ /* 0x000e640000000800 */
[----:B-1----:R-:W-:-:S06]  /*0010*/  VIADD R1, R1, 0xfffffd10 ;  /* 0xfffffd1001017836 */ /* 0x002fcc0000000000 */
[----:B------:R-:W1:Y:S01]  /*0020*/  LDC.64 R4, c[0x0][0x918] ;  /* 0x00024600ff047b82 */ /* 0x000e620000000a00 */
[----:B------:R-:W-:Y:S01]  /*0030*/  ULDC.64 UR38, c[0x0][0x208] ;  /* 0x0000820000267ab9 */ /* 0x000fe20000000a00 */
[----:B------:R-:W2:Y:S01]  /*0040*/  S2R R20, SR_TID.X ;  /* 0x0000000000147919 */ /* 0x000ea20000002100 */
[----:B------:R-:W-:Y:S01]  /*0050*/  ULDC UR4, c[0x0][0x910] ;  /* 0x0002440000047ab9 */ /* 0x000fe20000000800 */
[----:B------:R-:W-:Y:S01]  /*0060*/  ULDC.64 UR20, c[0x0][0x8d0] ;  /* 0x0002340000147ab9 */ /* 0x000fe20000000a00 */
[----:B------:R-:W-:Y:S01]  /*0070*/  ULDC.64 UR14, c[0x0][0x8c8] ;  /* 0x00023200000e7ab9 */ /* 0x000fe20000000a00 */
[----:B------:R-:W-:Y:S01]  /*0080*/  MOV R8, RZ ;  /* 0x000000ff00087202 */ /* 0x000fe20000000f00 */
[----:B------:R-:W-:Y:S01]  /*0090*/  IMAD.MOV.U32 R0, RZ, RZ, RZ ;  /* 0x000000ffff007224 */ /* 0x000fe200078e00ff */
[----:B------:R-:W3:Y:S01]  /*00a0*/  S2UR UR24, SR_CTAID.Y ;  /* 0x00000000001879c3 */ /* 0x000ee20000002600 */
[----:B------:R-:W-:Y:S01]  /*00b0*/  ULDC.64 UR16, c[0x0][0x8e0] ;  /* 0x0002380000107ab9 */ /* 0x000fe20000000a00 */
[----:B------:R-:W-:Y:S01]  /*00c0*/  ULDC.64 UR22, c[0x0][0x8e8] ;  /* 0x00023a0000167ab9 */ /* 0x000fe20000000a00 */
[----:B-1----:R-:W4:Y:S01]  /*00d0*/  LDG.E R7, desc[UR38][R4.64] ;  /* 0x0000002604077981 */ /* 0x002f22000c1e1900 */
[----:B------:R-:W-:-:S03]  /*00e0*/  IMAD.U32 R12, RZ, RZ, UR4 ;  /* 0x00000004ff0c7e24 */ /* 0x000fc6000f8e00ff */
[----:B------:R-:W4:Y:S01]  /*00f0*/  LDG.E R6, desc[UR38][R4.64+0x4] ;  /* 0x0000042604067981 */ /* 0x000f22000c1e1900 */
[----:B--2---:R-:W-:Y:S01]  /*0100*/  LOP3.LUT R21, R20, 0x1f, RZ, 0xc0, !PT ;  /* 0x0000001f14157812 */ /* 0x004fe200078ec0ff */
[----:B------:R-:W-:Y:S01]  /*0110*/  UISETP.NE.U32.AND UP0, UPT, UR20, URZ, UPT ;  /* 0x0000003f1400728c */ /* 0x000fe2000bf05070 */
[----:B------:R-:W1:Y:S01]  /*0120*/  S2UR UR57, SR_CTAID.X ;  /* 0x00000000003979c3 */ /* 0x000e620000002500 */
[----:B------:R-:W-:Y:S01]  /*0130*/  ULDC UR4, c[0x0][0x908] ;  /* 0x0002420000047ab9 */ /* 0x000fe20000000800 */
[----:B------:R-:W-:Y:S01]  /*0140*/  ISETP.GE.AND P0, PT, R21, R12, PT ;  /* 0x0000000c1500720c */ /* 0x000fe20003f06270 */
[----:B------:R-:W-:Y:S02]  /*0150*/  UISETP.NE.AND.EX UP0, UPT, UR21, URZ, UPT, UP0 ;  /* 0x0000003f1500728c */ /* 0x000fe4000bf05300 */
[----:B------:R-:W-:-:S09]  /*0160*/  UISETP.NE.AND UP3, UPT, UR4, 0x1, UPT ;  /* 0x000000010400788c */ /* 0x000fd2000bf65270 */
[----:B------:R-:W-:Y:S01]  /*0170*/  @UP0 ULDC UR26, c[0x0][0x8dc] ;  /* 0x00023700001a0ab9 */ /* 0x000fe20000000800 */
[----:B------:R-:W2:Y:S01]  /*0180*/  @!P0 LDC.64 R2, c[0x0][0x918] ;  /* 0x00024600ff028b82 */ /* 0x000ea20000000a00 */
[----:B---3--:R-:W-:Y:S02]  /*0190*/  @UP3 UMOV UR6, UR24 ;  /* 0x0000001800063c82 */ /* 0x008fe40008000000 */
[----:B------:R-:W-:Y:S01]  /*01a0*/  @UP3 UMOV UR4, UR6 ;  /* 0x0000000600043c82 */ /* 0x000fe20008000000 */
[----:B------:R-:W-:Y:S01]  /*01b0*/  @!UP3 UMOV UR6, UR24 ;  /* 0x000000180006bc82 */ /* 0x000fe20008000000 */
[----:B------:R-:W-:Y:S01]  /*01c0*/  @UP3 ULDC UR8, c[0x0][0x10] ;  /* 0x0000040000083ab9 */ /* 0x000fe20000000800 */
[----:B------:R-:W-:Y:S01]  /*01d0*/  @UP3 UMOV UR5, URZ ;  /* 0x0000003f00053c82 */ /* 0x000fe20008000000 */
[----:B------:R-:W-:Y:S01]  /*01e0*/  @UP3 UMOV UR7, URZ ;  /* 0x0000003f00073c82 */ /* 0x000fe20008000000 */
[----:B-1----:R-:W-:Y:S01]  /*01f0*/  @UP3 UIMAD.WIDE.U32 UR8, UR57, UR8, UR4 ;  /* 0x00000008390832a5 */ /* 0x002fe2000f8e0004 */
[----:B------:R-:W-:Y:S01]  /*0200*/  @!UP3 ULDC UR10, c[0x0][0xc] ;  /* 0x00000300000abab9 */ /* 0x000fe20000000800 */
[----:B--2---:R-:W-:-:S05]  /*0210*/  @!P0 IMAD.WIDE.U32 R2, R21, 0xc, R2 ;  /* 0x0000000c15028825 */ /* 0x004fca00078e0002 */
[----:B------:R1:W5:Y:S04]  /*0220*/  @!P0 LDG.E R8, desc[UR38][R2.64] ;  /* 0x0000002602088981 */ /* 0x000368000c1e1900 */
[----:B------:R1:W5:Y:S01]  /*0230*/  @!P0 LDG.E R0, desc[UR38][R2.64+0x4] ;  /* 0x0000042602008981 */ /* 0x000362000c1e1900 */
[----:B------:R-:W-:Y:S01]  /*0240*/  ISETP.NE.U32.AND P0, PT, RZ, UR22, PT ;  /* 0x00000016ff007c0c */ /* 0x000fe2000bf05070 */
[----:B------:R-:W-:-:S03]  /*0250*/  UMOV UR4, UR57 ;  /* 0x0000003900047c82 */ /* 0x000fc60008000000 */
[----:B------:R-:W-:Y:S01]  /*0260*/  ISETP.NE.AND.EX P0, PT, RZ, UR23, PT, P0 ;  /* 0x00000017ff007c0c */ /* 0x000fe2000bf05300 */
[----:B------:R-:W-:Y:S01]  /*0270*/  UMOV UR5, URZ ;  /* 0x0000003f00057c82 */ /* 0x000fe20008000000 */
[----:B------:R-:W-:Y:S02]  /*0280*/  @UP3 UIADD3 UR7, UR9, UR7, URZ ;  /* 0x0000000709073290 */ /* 0x000fe4000fffe03f */
[----:B------:R-:W-:-:S07]  /*0290*/  @!UP3 UIMAD.WIDE.U32 UR4, UR10, UR6, UR4 ;  /* 0x000000060a04b2a5 */ /* 0x000fce000f8e0004 */
[----:B------:R-:W-:Y:S01]  /*02a0*/  @!UP3 UMOV UR8, UR4 ;  /* 0x000000040008bc82 */ /* 0x000fe20008000000 */
[----:B------:R-:W-:Y:S01]  /*02b0*/  @!UP3 UMOV UR7, UR5 ;  /* 0x000000050007bc82 */ /* 0x000fe20008000000 */
[----:B----4-:R-:W-:Y:S02]  /*02c0*/  R2UR UR12, R7 ;  /* 0x00000000070c72ca */ /* 0x010fe400000e0000 */
[----:B------:R-:W-:-:S11]  /*02d0*/  R2UR UR28, R6 ;  /* 0x00000000061c72ca */ /* 0x000fd600000e0000 */
[----:B------:R-:W-:-:S04]  /*02e0*/  UIADD3 UR11, UP1, UR12, UR14, URZ ;  /* 0x0000000e0c0b7290 */ /* 0x000fc8000ff3e03f */
[----:B------:R-:W-:Y:S02]  /*02f0*/  ULEA.HI.X.SX32 UR12, UR12, UR15, 0x1, UP1 ;  /* 0x0000000f0c0c7291 */ /* 0x000fe400088f0e3f */
[----:B------:R-:W-:-:S04]  /*0300*/  UIADD3 UR11, UP1, UR11, -0x1, URZ ;  /* 0xffffffff0b0b7890 */ /* 0x000fc8000ff3e03f */
[----:B------:R-:W-:Y:S02]  /*0310*/  UIADD3.X UR12, UR12, -0x1, URZ, UP1, !UPT ;  /* 0xffffffff0c0c7890 */ /* 0x000fe40008ffe43f */
[----:B------:R-:W-:-:S04]  /*0320*/  @UP0 UIADD3 UR26, UP1, UR11, UR26, URZ ;  /* 0x0000001a0b1a0290 */ /* 0x000fc8000ff3e03f */
[----:B------:R-:W-:Y:S02]  /*0330*/  @UP0 UIADD3.X UR29, URZ, UR12, URZ, UP1, !UPT ;  /* 0x0000000c3f1d0290 */ /* 0x000fe40008ffe43f */
[----:B------:R-:W-:Y:S02]  /*0340*/  UIADD3 UR13, UP1, UR28, UR16, URZ ;  /* 0x000000101c0d7290 */ /* 0x000fe4000ff3e03f */
[----:B------:R-:W-:Y:S02]  /*0350*/  @UP0 UIMAD.WIDE.U32 UR18, UR29, UR20, URZ ;  /* 0x000000141d1202a5 */ /* 0x000fe4000f8e003f */
[----:B------:R-:W-:Y:S02]  /*0360*/  ULEA.HI.X.SX32 UR28, UR28, UR17, 0x1, UP1 ;  /* 0x000000111c1c7291 */ /* 0x000fe400088f0e3f */
[----:B------:R-:W-:Y:S02]  /*0370*/  @UP0 UIMAD.WIDE.U32 UR24, UP1, UR26, UR21, UR18 ;  /* 0x000000151a1802a5 */ /* 0x000fe4000f820012 */
[----:B------:R-:W-:-:S02]  /*0380*/  @UP0 UIMAD.WIDE.U32 UR18, UR26, UR20, URZ ;  /* 0x000000141a1202a5 */ /* 0x000fc4000f8e003f */
[----:B------:R-:W-:Y:S02]  /*0390*/  @UP0 UIADD3.X UR27, URZ, URZ, URZ, UP1, !UPT ;  /* 0x0000003f3f1b0290 */ /* 0x000fe40008ffe43f */
[----:B------:R-:W-:Y:S01]  /*03a0*/  @UP0 UIADD3 URZ, UP1, UR19, UR24, URZ ;  /* 0x00000018133f0290 */ /* 0x000fe2000ff3e03f */
[----:B------:R-:W-:-:S03]  /*03b0*/  @UP0 UMOV UR26, UR25 ;  /* 0x00000019001a0c82 */ /* 0x000fc60008000000 */
[----:B------:R-:W-:Y:S02]  /*03c0*/  @UP0 UIMAD.WIDE.U32.X UR18, UR29, UR21, UR26, UP1 ;  /* 0x000000151d1202a5 */ /* 0x000fe400088e041a */
[----:B------:R-:W-:-:S04]  /*03d0*/  UIADD3 UR13, UP2, UR13, -0x1, URZ ;  /* 0xffffffff0d0d7890 */ /* 0x000fc8000ff5e03f */
[----:B------:R-:W-:Y:S01]  /*03e0*/  UIADD3.X UR24, UR28, -0x1, URZ, UP2, !UPT ;  /* 0xffffffff1c187890 */ /* 0x000fe200097fe43f */
[----:B------:R-:W-:Y:S01]  /*03f0*/  @UP0 UMOV UR11, UR18 ;  /* 0x00000012000b0c82 */ /* 0x000fe20008000000 */
[----:B------:R-:W-:Y:S01]  /*0400*/  @UP0 UMOV UR12, UR19 ;  /* 0x00000013000c0c82 */ /* 0x000fe20008000000 */
[----:B-1----:R-:W-:Y:S09]  /*0410*/  @!P0 BRA `(.L_x_0) ;  /* 0x0000000000308947 */ /* 0x002ff20003800000 */
[----:B------:R-:W-:Y:S02]  /*0420*/  ULDC UR9, c[0x0][0x8f4] ;  /* 0x00023d0000097ab9 */ /* 0x000fe40000000800 */
[----:B------:R-:W-:-:S04]  /*0430*/  UIADD3 UR9, UP1, UR13, UR9, URZ ;  /* 0x000000090d097290 */ /* 0x000fc8000ff3e03f */
[----:B------:R-:W-:-:S04]  /*0440*/  UIADD3.X UR10, URZ, UR24, URZ, UP1, !UPT ;  /* 0x000000183f0a7290 */ /* 0x000fc80008ffe43f */
[----:B------:R-:W-:-:S04]  /*0450*/  UIMAD.WIDE.U32 UR4, UR10, UR22, URZ ;  /* 0x000000160a0472a5 */ /* 0x000fc8000f8e003f */
[----:B------:R-:W-:Y:S02]  /*0460*/  UIMAD.WIDE.U32 UR18, UP1, UR9, UR23, UR4 ;  /* 0x00000017091272a5 */ /* 0x000fe4000f820004 */
[----:B------:R-:W-:Y:S02]  /*0470*/  UIMAD.WIDE.U32 UR4, UR9, UR22, URZ ;  /* 0x00000016090472a5 */ /* 0x000fe4000f8e003f */
[----:B------:R-:W-:Y:S02]  /*0480*/  UIADD3.X UR25, URZ, URZ, URZ, UP1, !UPT ;  /* 0x0000003f3f197290 */ /* 0x000fe40008ffe43f */
[----:B------:R-:W-:Y:S01]  /*0490*/  UIADD3 URZ, UP1, UR5, UR18, URZ ;  /* 0x00000012053f7290 */ /* 0x000fe2000ff3e03f */
[----:B------:R-:W-:-:S03]  /*04a0*/  UMOV UR24, UR19 ;  /* 0x0000001300187c82 */ /* 0x000fc60008000000 */
[----:B------:R-:W-:-:S07]  /*04b0*/  UIMAD.WIDE.U32.X UR4, UR10, UR23, UR24, UP1 ;  /* 0x000000170a0472a5 */ /* 0x000fce00088e0418 */
[----:B------:R-:W-:Y:S01]  /*04c0*/  UMOV UR13, UR4 ;  /* 0x00000004000d7c82 */ /* 0x000fe20008000000 */
[----:B------:R-:W-:-:S05]  /*04d0*/  UMOV UR24, UR5 ;  /* 0x0000000500187c82 */ /* 0x000fca0008000000 */
.L_x_0:
[----:B------:R-:W-:Y:S01]  /*04e0*/  ULDC UR9, c[0x0][0x934] ;  /* 0x00024d0000097ab9 */ /* 0x000fe20000000800 */
[----:B------:R-:W-:Y:S01]  /*04f0*/  ULDC UR10, c[0x0][0x904] ;  /* 0x00024100000a7ab9 */ /* 0x000fe20000000800 */
[----:B------:R-:W-:Y:S01]  /*0500*/  ULDC UR4, c[0x0][0x938] ;  /* 0x00024e0000047ab9 */ /* 0x000fe20000000800 */
[----:B------:R-:W-:Y:S01]  /*0510*/  USHF.L.U32 UR9, UR9, UR10, URZ ;  /* 0x0000000a09097299 */ /* 0x000fe2000800063f */
[----:B------:R-:W-:Y:S01]  /*0520*/  SHF.R.U32.HI R24, RZ, 0x5, R20 ;  /* 0x00000005ff187819 */ /* 0x000fe20000011614 */
[----:B------:R-:W-:Y:S01]  /*0530*/  USHF.L.U32 UR10, UR4, UR10, URZ ;  /* 0x0000000a040a7299 */ /* 0x000fe2000800063f */
[----:B------:R-:W-:Y:S01]  /*0540*/  ULDC UR26, c[0x0][0x8d8] ;  /* 0x00023600001a7ab9 */ /* 0x000fe20000000800 */
[----:B------:R-:W-:Y:S02]  /*0550*/  ULDC UR30, c[0x0][0x8f0] ;  /* 0x00023c00001e7ab9 */ /* 0x000fe40000000800 */
[----:B------:R-:W-:Y:S01]  /*0560*/  IMAD.U32 R10, RZ, RZ, UR9 ;  /* 0x00000009ff0a7e24 */ /* 0x000fe2000f8e00ff */
[----:B------:R-:W-:Y:S01]  /*0570*/  USHF.R.U64 UR18, UR11, UR26, UR12 ;  /* 0x0000001a0b127299 */ /* 0x000fe2000800120c */
[----:B------:R-:W-:Y:S01]  /*0580*/  MOV R9, UR10 ;  /* 0x0000000a00097c02 */ /* 0x000fe20008000f00 */
[----:B------:R-:W-:-:S02]  /*0590*/  USHF.R.U64 UR11, UR13, UR30, UR24 ;  /* 0x0000001e0d0b7299 */ /* 0x000fc40008001218 */
[----:B------:R-:W-:Y:S01]  /*05a0*/  IABS R2, R10 ;  /* 0x0000000a00027213 */ /* 0x000fe20000000000 */
[----:B------:R-:W-:Y:S01]  /*05b0*/  UIADD3 UR18, UR18, -0x1, UR9 ;  /* 0xffffffff12127890 */ /* 0x000fe2000fffe009 */
[----:B------:R-:W-:Y:S01]  /*05c0*/  IABS R3, R9 ;  /* 0x0000000900037213 */ /* 0x000fe20000000000 */
[----:B------:R-:W-:Y:S01]  /*05d0*/  UIADD3 UR11, UR11, -0x1, UR10 ;  /* 0xffffffff0b0b7890 */ /* 0x000fe2000fffe00a */
[----:B------:R-:W-:Y:S01]  /*05e0*/  R2UR UR28, R2 ;  /* 0x00000000021c72ca */ /* 0x000fe200000e0000 */
[----:B------:R-:W-:Y:S01]  /*05f0*/  UMOV UR12, URZ ;  /* 0x0000003f000c7c82 */ /* 0x000fe20008000000 */
[----:B------:R-:W-:Y:S01]  /*0600*/  UISETP.GE.AND UP5, UPT, UR18, URZ, UPT ;  /* 0x0000003f1200728c */ /* 0x000fe2000bfa6270 */
[----:B------:R-:W-:Y:S01]  /*0610*/  IMAD.MOV.U32 R2, RZ, RZ, R3 ;  /* 0x000000ffff027224 */ /* 0x000fe200078e0003 */
[----:B------:R-:W-:Y:S01]  /*0620*/  UISETP.NE.AND UP4, UPT, UR9, URZ, UPT ;  /* 0x0000003f0900728c */ /* 0x000fe2000bf85270 */
[----:B------:R-:W-:-:S03]  /*0630*/  UMOV UR59, 0x1 ;  /* 0x00000001003b7882 */ /* 0x000fc60000000000 */
[----:B------:R-:W-:-:S05]  /*0640*/  R2UR UR27, R2 ;  /* 0x00000000021b72ca */ /* 0x000fca00000e0000 */
[----:B------:R-:W1:Y:S08]  /*0650*/  I2F.RP R2, UR28 ;  /* 0x0000001c00027d06 */ /* 0x000e700008209400 */
[----:B------:R-:W2:Y:S08]  /*0660*/  I2F.RP R4, UR27 ;  /* 0x0000001b00047d06 */ /* 0x000eb00008209400 */
[----:B-1----:R-:W1:Y:S08]  /*0670*/  MUFU.RCP R2, R2 ;  /* 0x0000000200027308 */ /* 0x002e700000001000 */
[----:B--2---:R-:W2:Y:S01]  /*0680*/  MUFU.RCP R4, R4 ;  /* 0x0000000400047308 */ /* 0x004ea20000001000 */
[----:B-1----:R-:W-:-:S02]  /*0690*/  VIADD R3, R2, 0xffffffe ;  /* 0x0ffffffe02037836 */ /* 0x002fc40000000000 */
[----:B------:R-:W-:-:S05]  /*06a0*/  IMAD.U32 R2, RZ, RZ, UR18 ;  /* 0x00000012ff027e24 */ /* 0x000fca000f8e00ff */
[----:B------:R-:W1:Y:S01]  /*06b0*/  F2I.FTZ.U32.TRUNC.NTZ R3, R3 ;  /* 0x0000000300037305 */ /* 0x000e62000021f000 */
[----:B------:R-:W-:Y:S02]  /*06c0*/  IABS R2, R2 ;  /* 0x0000000200027213 */ /* 0x000fe40000000000 */
[----:B--2---:R-:W-:Y:S02]  /*06d0*/  IADD3 R5, R4, 0xffffffe, RZ ;  /* 0x0ffffffe04057810 */ /* 0x004fe40007ffe0ff */
[----:B------:R-:W-:Y:S02]  /*06e0*/  IABS R4, R10 ;  /* 0x0000000a00047213 */ /* 0x000fe40000000000 */
[----:B------:R-:W-:Y:S02]  /*06f0*/  R2UR UR32, R2 ;  /* 0x00000000022072ca */ /* 0x000fe400000e0000 */
[----:B------:R-:W2:Y:S01]  /*0700*/  F2I.FTZ.U32.TRUNC.NTZ R5, R5 ;  /* 0x0000000500057305 */ /* 0x000ea2000021f000 */
[----:B------:R-:W-:-:S02]  /*0710*/  IADD3 R4, RZ, -R4, RZ ;  /* 0x80000004ff047210 */ /* 0x000fc40007ffe0ff */
[----:B-1----:R-:W-:Y:S01]  /*0720*/  R2UR UR13, R3 ;  /* 0x00000000030d72ca */ /* 0x002fe200000e0000 */
[----:B------:R-:W-:Y:S01]  /*0730*/  IMAD.U32 R3, RZ, RZ, UR11 ;  /* 0x0000000bff037e24 */ /* 0x000fe2000f8e00ff */
[----:B--2---:R-:W-:-:S04]  /*0740*/  R2UR UR5, R5 ;  /* 0x00000000050572ca */ /* 0x004fc800000e0000 */
[----:B------:R-:W-:Y:S01]  /*0750*/  IABS R5, R3 ;  /* 0x0000000300057213 */ /* 0x000fe20000000000 */
[----:B------:R-:W-:Y:S01]  /*0760*/  IMAD.MOV.U32 R3, RZ, RZ, R4 ;  /* 0x000000ffff037224 */ /* 0x000fe200078e0004 */
[----:B------:R-:W-:-:S05]  /*0770*/  IABS R4, R9 ;  /* 0x0000000900047213 */ /* 0x000fca0000000000 */
[----:B------:R-:W-:Y:S01]  /*0780*/  UIADD3 UR4, URZ, -UR13, URZ ;  /* 0x8000000d3f047290 */ /* 0x000fe2000fffe03f */
[----:B------:R-:W-:Y:S01]  /*0790*/  IMAD.MOV.U32 R2, RZ, RZ, R5 ;  /* 0x000000ffff027224 */ /* 0x000fe200078e0005 */
[----:B------:R-:W-:Y:S02]  /*07a0*/  IADD3 R4, RZ, -R4, RZ ;  /* 0x80000004ff047210 */ /* 0x000fe40007ffe0ff */
[----:B------:R-:W-:Y:S01]  /*07b0*/  UIMAD UR4, UR4, UR28, URZ ;  /* 0x0000001c040472a4 */ /* 0x000fe2000f8e023f */
[----:B------:R-:W-:Y:S02]  /*07c0*/  R2UR UR29, R3 ;  /* 0x00000000031d72ca */ /* 0x000fe400000e0000 */
[----:B------:R-:W-:Y:S01]  /*07d0*/  R2UR UR33, R2 ;  /* 0x00000000022172ca */ /* 0x000fe200000e0000 */
[----:B------:R-:W-:Y:S01]  /*07e0*/  UIADD3 UR24, URZ, -UR5, URZ ;  /* 0x800000053f187290 */ /* 0x000fe2000fffe03f */
[----:B------:R-:W-:Y:S01]  /*07f0*/  IMAD.MOV.U32 R2, RZ, RZ, R4 ;  /* 0x000000ffff027224 */ /* 0x000fe200078e0004 */
[----:B------:R-:W-:Y:S01]  /*0800*/  UIMAD.WIDE.U32 UR12, UR13, UR4, UR12 ;  /* 0x000000040d0c72a5 */ /* 0x000fe2000f8e000c */
[----:B------:R-:W1:Y:S01]  /*0810*/  SHFL.IDX PT, R3, R24, RZ, 0x1f ;  /* 0x00001fff18037589 */ /* 0x000e6200000e0000 */
[----:B------:R-:W-:Y:S01]  /*0820*/  UIMAD UR24, UR24, UR27, URZ ;  /* 0x0000001b181872a4 */ /* 0x000fe2000f8e023f */
[----:B------:R-:W-:Y:S01]  /*0830*/  UMOV UR4, URZ ;  /* 0x0000003f00047c82 */ /* 0x000fe20008000000 */
[----:B------:R-:W-:-:S02]  /*0840*/  R2UR UR31, R2 ;  /* 0x00000000021f72ca */ /* 0x000fc400000e0000 */
[----:B------:R-:W-:Y:S01]  /*0850*/  UIMAD.WIDE.U32 UR24, UR5, UR24, UR4 ;  /* 0x00000018051872a5 */ /* 0x000fe2000f8e0004 */
[----:B------:R-:W-:Y:S01]  /*0860*/  SHF.R.U32.HI R2, RZ, 0x7, R20 ;  /* 0x00000007ff027819 */ /* 0x000fe20000011614 */
[----:B------:R-:W-:-:S04]  /*0870*/  UIMAD.WIDE.U32 UR4, UR13, UR32, URZ ;  /* 0x000000200d0472a5 */ /* 0x000fc8000f8e003f */
[----:B------:R-:W-:Y:S01]  /*0880*/  UIMAD UR5, UR5, UR29, UR32 ;  /* 0x0000001d050572a4 */ /* 0x000fe2000f8e0220 */
[----:B------:R-:W2:Y:S01]  /*0890*/  SHFL.IDX PT, R2, R2, RZ, 0x1f ;  /* 0x00001fff02027589 */ /* 0x000ea200000e0000 */
[----:B------:R-:W-:Y:S01]  /*08a0*/  UMOV UR19, UR25 ;  /* 0x0000001900137c82 */ /* 0x000fe20008000000 */
[----:B------:R-:W-:Y:S02]  /*08b0*/  ULOP3.LUT UR32, URZ, UR9, URZ, 0x33, !UPT ;  /* 0x000000093f207292 */ /* 0x000fe4000f8e333f */
[----:B------:R-:W-:Y:S02]  /*08c0*/  UIMAD.WIDE.U32 UR24, UR19, UR33, URZ ;  /* 0x00000021131872a5 */ /* 0x000fe4000f8e003f */
[----:B------:R-:W-:Y:S02]  /*08d0*/  UISETP.GT.U32.AND UP1, UPT, UR28, UR5, UPT ;  /* 0x000000051c00728c */ /* 0x000fe4000bf24070 */
[----:B------:R-:W-:Y:S02]  /*08e0*/  UIMAD UR25, UR25, UR31, UR33 ;  /* 0x0000001f191972a4 */ /* 0x000fe4000f8e0221 */
[----:B------:R-:W-:-:S02]  /*08f0*/  ULOP3.LUT UR33, URZ, UR10, URZ, 0x33, !UPT ;  /* 0x0000000a3f217292 */ /* 0x000fc4000f8e333f */
[----:B------:R-:W-:Y:S01]  /*0900*/  UISETP.GT.U32.AND UP2, UPT, UR27, UR25, UPT ;  /* 0x000000191b00728c */ /* 0x000fe2000bf44070 */
[----:B-1----:R-:W-:-:S04]  /*0910*/  R2UR UR34, R3 ;  /* 0x00000000032272ca */ /* 0x002fc800000e0000 */
[----:B------:R-:W-:-:S04]  /*0920*/  @!UP1 UIADD3 UR5, UR5, -UR28, URZ ;  /* 0x8000001c05059290 */ /* 0x000fc8000fffe03f */
[----:B------:R-:W-:Y:S02]  /*0930*/  UISETP.GT.U32.AND UP6, UPT, UR28, UR5, UPT ;  /* 0x000000051c00728c */ /* 0x000fe4000bfc4070 */
[----:B------:R-:W-:Y:S01]  /*0940*/  @!UP2 UIADD3 UR25, UR25, -UR27, URZ ;  /* 0x8000001b1919a290 */ /* 0x000fe2000fffe03f */
[----:B--2---:R-:W-:Y:S01]  /*0950*/  R2UR UR12, R2 ;  /* 0x00000000020c72ca */ /* 0x004fe200000e0000 */
[----:B------:R-:W-:Y:S01]  /*0960*/  UISETP.NE.AND UP2, UPT, UR10, URZ, UPT ;  /* 0x0000003f0a00728c */ /* 0x000fe2000bf45270 */
[----:B------:R-:W-:Y:S01]  /*0970*/  ISETP.NE.AND P1, PT, RZ, UR34, PT ;  /* 0x00000022ff007c0c */ /* 0x000fe2000bf25270 */
[----:B------:R-:W-:Y:S02]  /*0980*/  UISETP.GT.U32.AND UP1, UPT, UR27, UR25, UPT ;  /* 0x000000191b00728c */ /* 0x000fe4000bf24070 */
[----:B------:R-:W-:-:S03]  /*0990*/  USHF.R.S32.HI UR4, URZ, 0x1f, UR34 ;  /* 0x0000001f3f047899 */ /* 0x000fc60008011422 */
[----:B------:R-:W-:Y:S02]  /*09a0*/  @!UP6 UIADD3 UR5, UR5, -UR28, URZ ;  /* 0x8000001c0505e290 */ /* 0x000fe4000fffe03f */
[----:B------:R-:W-:Y:S02]  /*09b0*/  UISETP.GE.AND UP6, UPT, UR11, URZ, UPT ;  /* 0x0000003f0b00728c */ /* 0x000fe4000bfc6270 */
[----:B------:R-:W-:Y:S02]  /*09c0*/  @!UP5 UIADD3 UR5, -UR5, URZ, URZ ;  /* 0x0000003f0505d290 */ /* 0x000fe4000fffe13f */
[----:B------:R-:W-:Y:S02]  /*09d0*/  @!UP1 UIADD3 UR25, UR25, -UR27, URZ ;  /* 0x8000001b19199290 */ /* 0x000fe4000fffe03f */
[----:B------:R-:W-:Y:S02]  /*09e0*/  ULEA.HI UR4, UR4, UR34, URZ, 0x2 ;  /* 0x0000002204047291 */ /* 0x000fe4000f8f103f */
[----:B------:R-:W-:-:S02]  /*09f0*/  USEL UR5, UR32, UR5, !UP4 ;  /* 0x0000000520057287 */ /* 0x000fc4000e000000 */
[----:B------:R-:W-:Y:S02]  /*0a00*/  ULOP3.LUT UR4, UR4, 0xfffffffc, URZ, 0xc0, !UPT ;  /* 0xfffffffc04047892 */ /* 0x000fe4000f8ec03f */
[----:B------:R-:W-:Y:S02]  /*0a10*/  @!UP6 UIADD3 UR25, -UR25, URZ, URZ ;  /* 0x0000003f1919e290 */ /* 0x000fe4000fffe13f */
[----:B------:R-:W-:Y:S02]  /*0a20*/  UIADD3 UR5, UR18, -UR5, URZ ;  /* 0x8000000512057290 */ /* 0x000fe4000fffe03f */
[----:B------:R-:W-:Y:S02]  /*0a30*/  USEL UR25, UR33, UR25, !UP2 ;  /* 0x0000001921197287 */ /* 0x000fe4000d000000 */
[----:B------:R-:W-:Y:S02]  /*0a40*/  UIADD3 UR43, UR34, -UR4, URZ ;  /* 0x80000004222b7290 */ /* 0x000fe4000fffe03f */
[----:B------:R-:W-:-:S02]  /*0a50*/  UIADD3 UR25, UR11, -UR25, URZ ;  /* 0x800000190b197290 */ /* 0x000fc4000fffe03f */
[----:B------:R-:W-:Y:S02]  /*0a60*/  UISETP.NE.AND UP1, UPT, UR12, URZ, UPT ;  /* 0x0000003f0c00728c */ /* 0x000fe4000bf25270 */
[----:B------:R-:W-:Y:S02]  /*0a70*/  UIMAD UR24, UR5, UR25, URZ ;  /* 0x00000019051872a4 */ /* 0x000fe4000f8e023f */
[----:B------:R-:W-:Y:S02]  /*0a80*/  USEL UR4, UR25, UR5, !UP3 ;  /* 0x0000000519047287 */ /* 0x000fe4000d800000 */
[----:B------:R-:W-:Y:S02]  /*0a90*/  USHF.R.S32.HI UR25, URZ, 0x1f, UR24 ;  /* 0x0000001f3f197899 */ /* 0x000fe40008011418 */
[----:B------:R-:W-:Y:S01]  /*0aa0*/  USHF.R.S32.HI UR5, URZ, 0x1f, UR4 ;  /* 0x0000001f3f057899 */ /* 0x000fe20008011404 */
[----:B------:R-:W-:Y:S01]  /*0ab0*/  IMAD.U32 R6, RZ, RZ, UR24 ;  /* 0x00000018ff067e24 */ /* 0x000fe2000f8e00ff */
[----:B------:R-:W-:Y:S01]  /*0ac0*/  UISETP.EQ.AND UP5, UPT, UR43, 0x3, !UP1 ;  /* 0x000000032b00788c */ /* 0x000fe2000cfa2270 */
[----:B------:R-:W-:Y:S01]  /*0ad0*/  IMAD.U32 R4, RZ, RZ, UR4 ;  /* 0x00000004ff047e24 */ /* 0x000fe2000f8e00ff */
[----:B------:R-:W-:-:S02]  /*0ae0*/  MOV R7, UR25 ;  /* 0x0000001900077c02 */ /* 0x000fc40008000f00 */
[----:B------:R-:W-:Y:S01]  /*0af0*/  USEL UR59, UR59, 0x2, UP5 ;  /* 0x000000023b3b7887 */ /* 0x000fe2000a800000 */
[----:B------:R-:W-:Y:S01]  /*0b00*/  IMAD.U32 R5, RZ, RZ, UR5 ;  /* 0x00000005ff057e24 */ /* 0x000fe2000f8e00ff */
[----:B------:R-:W-:Y:S10]  /*0b10*/  @P1 BRA `(.L_x_1) ;  /* 0x0000000000841947 */ /* 0x000ff40003800000 */
[----:B------:R-:W-:Y:S01]  /*0b20*/  ELECT P1, URZ, PT ;  /* 0x00000000003f782f */ /* 0x000fe20003820000 */
[----:B------:R-:W-:-:S12]  /*0b30*/  BSSY B0, `(.L_x_1) ;  /* 0x000001f000007945 */ /* 0x000fd80003800000 */
[----:B------:R-:W-:Y:S05]  /*0b40*/  @!P1 BRA `(.L_x_2) ;  /* 0x0000000000749947 */ /* 0x000fea0003800000 */
[----:B------:R-:W1:Y:S01]  /*0b50*/  S2UR UR11, SR_CgaCtaId ;  /* 0x00000000000b79c3 */ /* 0x000e620000008800 */
[----:B------:R-:W-:Y:S01]  /*0b60*/  UMOV UR4, 0x400 ;  /* 0x0000040000047882 */ /* 0x000fe20000000000 */
[----:B------:R-:W-:Y:S01]  /*0b70*/  UMOV UR5, 0x1 ;  /* 0x0000000100057882 */ /* 0x000fe20000000000 */
[----:B------:R-:W-:Y:S02]  /*0b80*/  UMOV UR24, 0x140 ;  /* 0x0000014000187882 */ /* 0x000fe40000000000 */
[----:B------:R-:W-:-:S04]  /*0b90*/  UIADD3 UR24, -UR24, 0x100000, URZ ;  /* 0x0010000018187890 */ /* 0x000fc8000fffe13f */
[----:B------:R-:W-:Y:S02]  /*0ba0*/  USHF.L.U32 UR25, UR24, 0xb, URZ ;  /* 0x0000000b18197899 */ /* 0x000fe4000800063f */
[----:B------:R-:W-:Y:S02]  /*0bb0*/  USHF.L.U32 UR24, UR24, 0x1, URZ ;  /* 0x0000000118187899 */ /* 0x000fe4000800063f */
[----:B-1----:R-:W-:Y:S02]  /*0bc0*/  ULEA UR11, UR11, UR4, 0x18 ;  /* 0x000000040b0b7291 */ /* 0x002fe4000f8ec03f */
[----:B------:R-:W-:-:S04]  /*0bd0*/  UIADD3 UR4, -UR5, 0x100000, URZ ;  /* 0x0010000005047890 */ /* 0x000fc8000fffe13f */
[----:B------:R-:W-:Y:S02]  /*0be0*/  USHF.L.U32 UR5, UR4, 0xb, URZ ;  /* 0x0000000b04057899 */ /* 0x000fe4000800063f */
[----:B------:R-:W-:Y:S01]  /*0bf0*/  USHF.L.U32 UR4, UR4, 0x1, URZ ;  /* 0x0000000104047899 */ /* 0x000fe2000800063f */
[----:B------:R-:W1:Y:S11]  /*0c00*/  FENCE.VIEW.ASYNC.S ;  /* 0x00000000000073c6 */ /* 0x000e760000000000 */
[----:B-1----:R1:W2:Y:S01]  /*0c10*/  SYNCS.EXCH.64 URZ, [UR11+0x34400], UR4 ;  /* 0x034400040b3f75b2 */ /* 0x0022a20008000100 */
[----:B------:R1:W3:Y:S01]  /*0c20*/  SYNCS.EXCH.64 URZ, [UR11+0x34440], UR24 ;  /* 0x034440180b3f75b2 */ /* 0x0002e20008000100 */
[----:B------:R1:W4:Y:S01]  /*0c30*/  SYNCS.EXCH.64 URZ, [UR11+0x34408], UR4 ;  /* 0x034408040b3f75b2 */ /* 0x0003220008000100 */
[----:B------:R1:W1:Y:S01]  /*0c40*/  SYNCS.EXCH.64 URZ, [UR11+0x34448], UR24 ;  /* 0x034448180b3f75b2 */ /* 0x0002620008000100 */
        /* <DEDUP_REMOVED lines=12> */
[----:B------:R-:W-:Y:S01]  /*0d10*/  NOP ;  /* 0x0000000000007918 */ /* 0x000fe20000000000 */
.L_x_2:
[----:B-1----:R-:W-:Y:S05]  /*0d20*/  BSYNC B0 ;  /* 0x0000000000007941 */ /* 0x002fea0003800000 */
.L_x_1:
[----:B------:R-:W1:Y:S01]  /*0d30*/  SHFL.IDX PT, R11, R24, RZ, 0x1f ;  /* 0x00001fff180b7589 */ /* 0x000e6200000e0000 */
[----:B------:R-:W-:Y:S01]  /*0d40*/  UIADD3 UR18, UR12, -0x1, URZ ;  /* 0xffffffff0c127890 */ /* 0x000fe2000fffe03f */
[----:B------:R-:W-:Y:S01]  /*0d50*/  I2FP.F32.U32 R2, UR6 ;  /* 0x0000000600027c45 */ /* 0x000fe20008201000 */
[----:B------:R-:W-:Y:S01]  /*0d60*/  UISETP.LT.U32.AND UP6, UPT, UR43, 0x2, !UP1 ;  /* 0x000000022b00788c */ /* 0x000fe2000cfc1070 */
[----:B------:R-:W-:Y:S01]  /*0d70*/  NOP ;  /* 0x0000000000007918 */ /* 0x000fe20000000000 */
[----:B------:R-:W-:Y:S02]  /*0d80*/  UISETP.GE.U32.AND UP5, UPT, UR18, 0x2, UPT ;  /* 0x000000021200788c */ /* 0x000fe4000bfa6070 */
[----:B------:R-:W-:-:S04]  /*0d90*/  USEL UR40, URZ, 0x1, !UP6 ;  /* 0x000000013f287887 */ /* 0x000fc8000f000000 */
[----:B------:R-:W-:Y:S01]  /*0da0*/  USEL UR40, UR40, 0x2, UP5 ;  /* 0x0000000228287887 */ /* 0x000fe2000a800000 */
[----:B-1----:R-:W-:-:S13]  /*0db0*/  ISETP.NE.AND P1, PT, R11, RZ, PT ;  /* 0x000000ff0b00720c */ /* 0x002fda0003f25270 */
[----:B------:R-:W-:Y:S05]  /*0dc0*/  @P1 BRA `(.L_x_3) ;  /* 0x0000000000841947 */ /* 0x000fea0003800000 */
[----:B------:R-:W-:Y:S01]  /*0dd0*/  ELECT P1, URZ, PT ;  /* 0x00000000003f782f */ /* 0x000fe20003820000 */
[----:B------:R-:W-:-:S12]  /*0de0*/  BSSY B0, `(.L_x_3) ;  /* 0x000001f000007945 */ /* 0x000fd80003800000 */
[----:B------:R-:W-:Y:S05]  /*0df0*/  @!P1 BRA `(.L_x_4) ;  /* 0x0000000000749947 */ /* 0x000fea0003800000 */
[----:B------:R-:W1:Y:S01]  /*0e00*/  S2UR UR5, SR_CgaCtaId ;  /* 0x00000000000579c3 */ /* 0x000e620000008800 */
[----:B------:R-:W-:Y:S01]  /*0e10*/  UMOV UR4, 0x400 ;  /* 0x0000040000047882 */ /* 0x000fe20000000000 */
[----:B------:R-:W-:Y:S01]  /*0e20*/  UMOV UR24, 0x1 ;  /* 0x0000000100187882 */ /* 0x000fe20000000000 */
[----:B------:R-:W-:Y:S01]  /*0e30*/  UMOV UR25, 0x2 ;  /* 0x0000000200197882 */ /* 0x000fe20000000000 */
[----:B-1----:R-:W-:Y:S02]  /*0e40*/  ULEA UR11, UR5, UR4, 0x18 ;  /* 0x00000004050b7291 */ /* 0x002fe4000f8ec03f */
[----:B------:R-:W-:-:S04]  /*0e50*/  UIADD3 UR4, -UR24, 0x100000, URZ ;  /* 0x0010000018047890 */ /* 0x000fc8000fffe13f */
[----:B------:R-:W-:Y:S02]  /*0e60*/  USHF.L.U32 UR5, UR4, 0xb, URZ ;  /* 0x0000000b04057899 */ /* 0x000fe4000800063f */
[----:B------:R-:W-:Y:S02]  /*0e70*/  USHF.L.U32 UR4, UR4, 0x1, URZ ;  /* 0x0000000104047899 */ /* 0x000fe4000800063f */
[----:B------:R-:W-:-:S04]  /*0e80*/  UIADD3 UR24, -UR25, 0x100000, URZ ;  /* 0x0010000019187890 */ /* 0x000fc8000fffe13f */
[----:B------:R-:W-:Y:S02]  /*0e90*/  USHF.L.U32 UR25, UR24, 0xb, URZ ;  /* 0x0000000b18197899 */ /* 0x000fe4000800063f */
[----:B------:R-:W-:Y:S01]  /*0ea0*/  USHF.L.U32 UR24, UR24, 0x1, URZ ;  /* 0x0000000118187899 */ /* 0x000fe2000800063f */
[----:B------:R-:W1:Y:S03]  /*0eb0*/  FENCE.VIEW.ASYNC.S ;  /* 0x00000000000073c6 */ /* 0x000e660000000000 */
[----:B-1----:R1:W1:Y:S08]  /*0ec0*/  SYNCS.EXCH.64 URZ, [UR11+0x34480], UR4 ;  /* 0x034480040b3f75b2 */ /* 0x0022700008000100 */
        /* <DEDUP_REMOVED lines=16> */
.L_x_4:
[----:B-1----:R-:W-:Y:S05]  /*0fd0*/  BSYNC B0 ;  /* 0x0000000000007941 */ /* 0x002fea0003800000 */
.L_x_3:
[----:B------:R-:W1:Y:S01]  /*0fe0*/  SHFL.IDX PT, R14, R24, RZ, 0x1f ;  /* 0x00001fff180e7589 */ /* 0x000e6200000e0000 */
[----:B------:R-:W-:Y:S01]  /*0ff0*/  ULDC UR4, c[0x0][0x154] ;  /* 0x0000550000047ab9 */ /* 0x000fe20000000800 */
[----:B------:R-:W2:Y:S01]  /*1000*/  LDC R13, c[0x0][0x148] ;  /* 0x00005200ff0d7b82 */ /* 0x000ea20000000800 */
[----:B------:R-:W-:Y:S01]  /*1010*/  FMUL R3, R2, UR4 ;  /* 0x0000000402037c20 */ /* 0x000fe20008400000 */
[----:B------:R-:W-:Y:S01]  /*1020*/  UISETP.EQ.AND UP6, UPT, UR43, 0x2, !UP1 ;  /* 0x000000022b00788c */ /* 0x000fe2000cfc2270 */
[----:B------:R-:W-:Y:S01]  /*1030*/  I2FP.F32.U32 R2, UR57 ;  /* 0x0000003900027c45 */ /* 0x000fe20008201000 */
[----:B------:R-:W-:Y:S01]  /*1040*/  ULDC UR4, c[0x0][0x150] ;  /* 0x0000540000047ab9 */ /* 0x000fe20000000800 */
[----:B------:R-:W-:Y:S01]  /*1050*/  NOP ;  /* 0x0000000000007918 */ /* 0x000fe20000000000 */
[----:B------:R-:W-:Y:S01]  /*1060*/  USEL UR61, URZ, 0x1, !UP6 ;  /* 0x000000013f3d7887 */ /* 0x000fe2000f000000 */
[----:B------:R-:W3:Y:S01]  /*1070*/  F2I.U32.TRUNC.NTZ R3, R3 ;  /* 0x0000000300037305 */ /* 0x000ee2000020f000 */
[----:B------:R-:W-:-:S02]  /*1080*/  FMUL R15, R2, UR4 ;  /* 0x00000004020f7c20 */ /* 0x000fc40008400000 */
[----:B------:R-:W-:Y:S01]  /*1090*/  USEL UR61, UR61, 0x2, UP5 ;  /* 0x000000023d3d7887 */ /* 0x000fe2000a800000 */
[----:B-1----:R-:W-:Y:S02]  /*10a0*/  ISETP.NE.AND P1, PT, R14, RZ, PT ;  /* 0x000000ff0e00720c */ /* 0x002fe40003f25270 */
[----:B---3--:R-:W-:-:S05]  /*10b0*/  IADD3 R18, -R3, RZ, RZ ;  /* 0x000000ff03127210 */ /* 0x008fca0007ffe1ff */
[----:B--2---:R-:W-:-:S06]  /*10c0*/  IMAD R18, R13, R18, UR6 ;  /* 0x000000060d127e24 */ /* 0x004fcc000f8e0212 */
[----:B------:R-:W-:Y:S05]  /*10d0*/  @P1 BRA `(.L_x_5) ;  /* 0x0000000000581947 */ /* 0x000fea0003800000 */
[----:B------:R-:W1:Y:S01]  /*10e0*/  S2UR UR5, SR_CgaCtaId ;  /* 0x00000000000579c3 */ /* 0x000e620000008800 */
[----:B------:R-:W-:Y:S01]  /*10f0*/  UMOV UR4, 0x400 ;  /* 0x0000040000047882 */ /* 0x000fe20000000000 */
[----:B------:R-:W-:Y:S01]  /*1100*/  UMOV UR11, 0x20 ;  /* 0x00000020000b7882 */ /* 0x000fe20000000000 */
[----:B------:R-:W-:Y:S01]  /*1110*/  UMOV UR24, 0x80 ;  /* 0x0000008000187882 */ /* 0x000fe20000000000 */
[----:B------:R-:W-:Y:S01]  /*1120*/  ELECT P1, URZ, PT ;  /* 0x00000000003f782f */ /* 0x000fe20003820000 */
        /* <DEDUP_REMOVED lines=10> */
[----:B------:R1:W1:Y:S01]  /*11d0*/  SYNCS.EXCH.64 URZ, [UR6+0x34508], UR4 ;  /* 0x03450804063f75b2 */ /* 0x0002620008000100 */
[----:B------:R1:W1:Y:S01]  /*11e0*/  SYNCS.EXCH.64 URZ, [UR6+0x34528], UR24 ;  /* 0x03452818063f75b2 */ /* 0x0002620008000100 */
[----:B------:R1:W1:Y:S01]  /*11f0*/  SYNCS.EXCH.64 URZ, [UR6+0x34510], UR4 ;  /* 0x03451004063f75b2 */ /* 0x0002620008000100 */
[----:B------:R1:W1:Y:S01]  /*1200*/  SYNCS.EXCH.64 URZ, [UR6+0x34530], UR24 ;  /* 0x03453018063f75b2 */ /* 0x0002620008000100 */
[----:B------:R1:W1:Y:S01]  /*1210*/  SYNCS.EXCH.64 URZ, [UR6+0x34518], UR4 ;  /* 0x03451804063f75b2 */ /* 0x0002620008000100 */
[----:B------:R1:W1:Y:S01]  /*1220*/  SYNCS.EXCH.64 URZ, [UR6+0x34538], UR24 ;  /* 0x03453818063f75b2 */ /* 0x0002620008000100 */
[----:B------:R-:W-:Y:S01]  /*1230*/  NOP ;  /* 0x0000000000007918 */ /* 0x000fe20000000000 */
.L_x_5:
[----:B------:R-:W4:Y:S01]  /*1240*/  SHFL.IDX PT, R13, R24, RZ, 0x1f ;  /* 0x00001fff180d7589 */ /* 0x000f2200000e0000 */
[----:B------:R-:W-:Y:S02]  /*1250*/  SHF.R.S32.HI R3, RZ, 0x1f, R20 ;  /* 0x0000001fff037819 */ /* 0x000fe40000011414 */
[----:B------:R-:W-:Y:S02]  /*1260*/  ELECT P1, URZ, PT ;  /* 0x00000000003f782f */ /* 0x000fe40003820000 */
[----:B------:R-:W-:Y:S01]  /*1270*/  SHF.R.S32.HI R16, RZ, 0x1f, R11 ;  /* 0x0000001fff107819 */ /* 0x000fe2000001140b */
[----:B------:R-:W2:Y:S01]  /*1280*/  SHFL.IDX PT, R14, R24, RZ, 0x1f ;  /* 0x00001fff180e7589 */ /* 0x000ea200000e0000 */
[----:B------:R-:W-:Y:S02]  /*1290*/  LEA.HI R3, R3, R20, RZ, 0x7 ;  /* 0x0000001403037211 */ /* 0x000fe400078f38ff */
[----:B------:R-:W-:Y:S02]  /*12a0*/  ELECT P2, URZ, PT ;  /* 0x00000000003f782f */ /* 0x000fe40003840000 */
[----:B------:R-:W-:Y:S01]  /*12b0*/  LEA.HI R16, R16, R11, RZ, 0x2 ;  /* 0x0000000b10107211 */ /* 0x000fe200078f10ff */
[----:B------:R-:W3:Y:S01]  /*12c0*/  LDC R17, c[0x0][0x144] ;  /* 0x00005100ff117b82 */ /* 0x000ee20000000800 */
[----:B------:R-:W-:Y:S01]  /*12d0*/  LOP3.LUT R3, R3, 0xffffff80, RZ, 0xc0, !PT ;  /* 0xffffff8003037812 */ /* 0x000fe200078ec0ff */
[----:B------:R-:W2:Y:S01]  /*12e0*/  F2I.U32.TRUNC.NTZ R15, R15 ;  /* 0x0000000f000f7305 */ /* 0x000ea2000020f000 */
[----:B------:R-:W-:Y:S01]  /*12f0*/  LOP3.LUT R16, R16, 0x3ffffffc, RZ, 0xc0, !PT ;  /* 0x3ffffffc10107812 */ /* 0x000fe200078ec0ff */
[----:B------:R-:W-:Y:S01]  /*1300*/  UMOV UR11, 0x20 ;  /* 0x00000020000b7882 */ /* 0x000fe20000000000 */
[----:B-1----:R-:W-:Y:S01]  /*1310*/  UMOV UR25, 0x80 ;  /* 0x0000008000197882 */ /* 0x002fe20000000000 */
[----:B------:R-:W-:Y:S01]  /*1320*/  IMAD.IADD R2, R20, 0x1, -R3 ;  /* 0x0000000114027824 */ /* 0x000fe200078e0a03 */
[----:B------:R-:W-:Y:S01]  /*1330*/  NOP ;  /* 0x0000000000007918 */ /* 0x000fe20000000000 */
[----:B------:R-:W-:Y:S01]  /*1340*/  IMAD.IADD R16, R11, 0x1, -R16 ;  /* 0x000000010b107824 */ /* 0x000fe200078e0a10 */
[----:B------:R-:W-:-:S02]  /*1350*/  ULDC UR60, c[0x0][0xc] ;  /* 0x00000300003c7ab9 */ /* 0x000fc40000000800 */
[----:B------:R-:W-:Y:S02]  /*1360*/  SHF.R.S32.HI R3, RZ, 0x1f, R2 ;  /* 0x0000001fff037819 */ /* 0x000fe40000011402 */
[----:B----4-:R-:W-:Y:S01]  /*1370*/  ISETP.NE.OR P1, PT, R13, RZ, !P1 ;  /* 0x000000ff0d00720c */ /* 0x010fe20004f25670 */
[----:B--2---:R-:W-:Y:S01]  /*1380*/  IMAD.MOV R22, RZ, RZ, -R15 ;  /* 0x000000ffff167224 */ /* 0x004fe200078e0a0f */
[----:B------:R-:W-:Y:S02]  /*1390*/  LEA.HI R13, R3, R2, RZ, 0x3 ;  /* 0x00000002030d7211 */ /* 0x000fe400078f18ff */
[----:B------:R-:W-:Y:S02]  /*13a0*/  ISETP.NE.OR P2, PT, R14, RZ, !P2 ;  /* 0x000000ff0e00720c */ /* 0x000fe40005745670 */
[--C-:B------:R-:W-:Y:S02]  /*13b0*/  SHF.R.S32.HI R14, RZ, 0x3, R13.reuse ;  /* 0x00000003ff0e7819 */ /* 0x100fe4000001140d */
[----:B------:R-:W-:Y:S01]  /*13c0*/  SHF.R.S32.HI R13, RZ, 0x1f, R13 ;  /* 0x0000001fff0d7819 */ /* 0x000fe2000001140d */
[----:B---3--:R-:W-:-:S02]  /*13d0*/  IMAD R17, R17, R22, UR57 ;  /* 0x0000003911117e24 */ /* 0x008fc4000f8e0216 */
[----:B------:R-:W-:Y:S01]  /*13e0*/  IMAD.MOV.U32 R22, RZ, RZ, 0x1 ;  /* 0x00000001ff167424 */ /* 0x000fe200078e00ff */
[----:B------:R-:W-:Y:S01]  /*13f0*/  LEA.HI R13, R13, R14, RZ, 0x2 ;  /* 0x0000000e0d0d7211 */ /* 0x000fe200078f10ff */
[----:B------:R-:W-:-:S03]  /*1400*/  VOTEU.ALL UP6, P1 ;  /* 0x00000000003f7886 */ /* 0x000fc600008c0000 */
[----:B------:R-:W-:Y:S01]  /*1410*/  LOP3.LUT R13, R13, 0xfffffffc, RZ, 0xc0, !PT ;  /* 0xfffffffc0d0d7812 */ /* 0x000fe200078ec0ff */
[----:B------:R-:W-:Y:S01]  /*1420*/  VOTEU.ALL UP5, P2 ;  /* 0x00000000003f7886 */ /* 0x000fe200010a0000 */
[----:B------:R-:W1:Y:S01]  /*1430*/  @!UP6 S2UR UR5, SR_CgaCtaId ;  /* 0x000000000005e9c3 */ /* 0x000e620000008800 */
[----:B------:R-:W-:Y:S01]  /*1440*/  @!UP6 UMOV UR4, 0x400 ;  /* 0x000004000004e882 */ /* 0x000fe20000000000 */
[----:B------:R-:W-:-:S05]  /*1450*/  IADD3 R13, R14, -R13, RZ ;  /* 0x8000000d0e0d7210 */ /* 0x000fca0007ffe0ff */
[----:B------:R-:W-:Y:S01]  /*1460*/  IMAD R13, R16, 0x4, R13 ;  /* 0x00000004100d7824 */ /* 0x000fe200078e020d */
[----:B------:R-:W2:Y:S04]  /*1470*/  @!UP5 S2UR UR24, SR_CgaCtaId ;  /* 0x000000000018d9c3 */ /* 0x000ea80000008800 */
[----:B------:R-:W-:-:S04]  /*1480*/  LEA.HI R11, R13, R13, RZ, 0x1 ;  /* 0x0000000d0d0b7211 */ /* 0x000fc800078f08ff */
[----:B------:R-:W-:-:S04]  /*1490*/  LOP3.LUT R16, R11, 0xfffffffe, RZ, 0xc0, !PT ;  /* 0xfffffffe0b107812 */ /* 0x000fc800078ec0ff */
[----:B------:R-:W-:-:S04]  /*14a0*/  IADD3 R16, R13, -R16, RZ ;  /* 0x800000100d107210 */ /* 0x000fc80007ffe0ff */
[----:B------:R-:W-:Y:S01]  /*14b0*/  ISETP.NE.AND P3, PT, R16, R17, PT ;  /* 0x000000111000720c */ /* 0x000fe20003f65270 */
[----:B------:R-:W-:Y:S01]  /*14c0*/  IMAD.SHL.U32 R16, R13, 0x4, RZ ;  /* 0x000000040d107824 */ /* 0x000fe200078e00ff */
[----:B-1----:R-:W-:Y:S02]  /*14d0*/  @!UP6 ULEA UR6, UR5, UR4, 0x18 ;  /* 0x000000040506e291 */ /* 0x002fe4000f8ec03f */
[----:B------:R-:W-:-:S04]  /*14e0*/  @!UP6 UIADD3 UR4, -UR11, 0x100000, URZ ;  /* 0x001000000b04e890 */ /* 0x000fc8000fffe13f */
[----:B------:R-:W-:Y:S02]  /*14f0*/  @!UP6 USHF.L.U32 UR5, UR4, 0xb, URZ ;  /* 0x0000000b0405e899 */ /* 0x000fe4000800063f */
[----:B------:R-:W-:Y:S01]  /*1500*/  @!UP6 USHF.L.U32 UR4, UR4, 0x1, URZ ;  /* 0x000000010404e899 */ /* 0x000fe2000800063f */
[----:B------:R-:W-:Y:S01]  /*1510*/  LOP3.LUT R23, R13, 0xc, R16, 0x78, !PT ;  /* 0x0000000c0d177812 */ /* 0x000fe200078e7810 */
[----:B------:R-:W-:Y:S01]  /*1520*/  @!UP5 UMOV UR11, 0x400 ;  /* 0x00000400000bd882 */ /* 0x000fe20000000000 */
[----:B------:R-:W1:Y:S01]  /*1530*/  LDC R13, c[0x0][0x140] ;  /* 0x00005000ff0d7b82 */ /* 0x000e620000000800 */
[----:B--2---:R-:W-:Y:S01]  /*1540*/  @!UP5 ULEA UR11, UR24, UR11, 0x18 ;  /* 0x0000000b180bd291 */ /* 0x004fe2000f8ec03f */
[----:B------:R-:W-:Y:S01]  /*1550*/  MOV R16, 0xffffffff ;  /* 0xffffffff00107802 */ /* 0x000fe20000000f00 */
[----:B------:R-:W-:-:S04]  /*1560*/  @!UP5 UIADD3 UR24, -UR25, 0x100000, URZ ;  /* 0x001000001918d890 */ /* 0x000fc8000fffe13f */
[----:B------:R-:W-:Y:S02]  /*1570*/  @!UP5 USHF.L.U32 UR25, UR24, 0xb, URZ ;  /* 0x0000000b1819d899 */ /* 0x000fe4000800063f */
[----:B------:R-:W-:Y:S01]  /*1580*/  @!UP5 USHF.L.U32 UR24, UR24, 0x1, URZ ;  /* 0x000000011818d899 */ /* 0x000fe2000800063f */
[----:B------:R-:W-:Y:S01]  /*1590*/  VOTEU.ALL UP6, P1 ;  /* 0x00000000003f7886 */ /* 0x000fe200008c0000 */
[----:B------:R-:W-:Y:S01]  /*15a0*/  VOTEU.ALL UP5, P1 ;  /* 0x00000000003f7886 */ /* 0x000fe200008a0000 */
[----:B------:R-:W-:Y:S02]  /*15b0*/  @P3 LEA.HI R11, R23, R23, RZ, 0x1 ;  /* 0x00000017170b3211 */ /* 0x000fe400078f08ff */
[----:B------:R-:W-:Y:S01]  /*15c0*/  LOP3.LUT P1, RZ, R2, 0x7, RZ, 0xc0, !PT ;  /* 0x0000000702ff7812 */ /* 0x000fe2000782c0ff */
[----:B------:R-:W2:Y:S02]  /*15d0*/  FENCE.VIEW.ASYNC.S ;  /* 0x00000000000073c6 */ /* 0x000ea40000000000 */
[----:B--2---:R-:W2:Y:S01]  /*15e0*/  @!UP6 SYNCS.EXCH.64 URZ, [UR6+0x34540], UR4 ;  /* 0x03454004063fe5b2 */ /* 0x004ea20008000100 */
[----:B------:R-:W-:Y:S01]  /*15f0*/  VOTEU.ALL UP6, P2 ;  /* 0x00000000003f7886 */ /* 0x000fe200010c0000 */
[----:B------:R-:W-:-:S02]  /*1600*/  @P3 SHF.R.S32.HI R11, RZ, 0x1, R11 ;  /* 0x00000001ff0b3819 */ /* 0x000fc4000001140b */
[----:B------:R-:W-:Y:S01]  /*1610*/  ISETP.LT.U32.AND P1, PT, R23, 0x2, !P1 ;  /* 0x000000021700780c */ /* 0x000fe20004f21070 */
[----:B------:R3:W4:Y:S01]  /*1620*/  @!UP5 SYNCS.EXCH.64 URZ, [UR6+0x34548], UR4 ;  /* 0x03454804063fd5b2 */ /* 0x0007220008000100 */
[----:B------:R-:W-:Y:S01]  /*1630*/  VOTEU.ALL UP5, P2 ;  /* 0x00000000003f7886 */ /* 0x000fe200010a0000 */
[----:B------:R-:W-:Y:S01]  /*1640*/  NOP ;  /* 0x0000000000007918 */ /* 0x000fe20000000000 */
[----:B---3--:R-:W-:Y:S01]  /*1650*/  UMOV UR4, URZ ;  /* 0x0000003f00047c82 */ /* 0x008fe20008000000 */
[----:B------:R-:W-:Y:S01]  /*1660*/  ULDC.U8 UR5, c[0x0][0x900] ;  /* 0x0002400000057ab9 */ /* 0x000fe20000000000 */
[----:B------:R3:W2:Y:S01]  /*1670*/  @!UP6 SYNCS.EXCH.64 URZ, [UR11+0x34550], UR24 ;  /* 0x034550180b3fe5b2 */ /* 0x0006a20008000100 */
[----:B------:R-:W-:Y:S01]  /*1680*/  VOTEU.ALL UP6, P2 ;  /* 0x00000000003f7886 */ /* 0x000fe200010c0000 */
[----:B------:R3:W2:Y:S01]  /*1690*/  @!UP5 SYNCS.EXCH.64 URZ, [UR11+0x34558], UR24 ;  /* 0x034558180b3fd5b2 */ /* 0x0006a20008000100 */
[----:B------:R-:W-:Y:S01]  /*16a0*/  VOTEU.ALL UP5, P2 ;  /* 0x00000000003f7886 */ /* 0x000fe200010a0000 */
[----:B------:R-:W-:-:S02]  /*16b0*/  @P3 ISETP.NE.AND P2, PT, R11, R18, PT ;  /* 0x000000120b00320c */ /* 0x000fc40003f45270 */
[----:B------:R-:W-:Y:S02]  /*16c0*/  SEL R11, RZ, 0x1, !P1 ;  /* 0x00000001ff0b7807 */ /* 0x000fe40004800000 */
[----:B-1----:R-:W-:Y:S02]  /*16d0*/  ISETP.EQ.U32.AND P1, PT, R13, 0x1, PT ;  /* 0x000000010d00780c */ /* 0x002fe40003f22070 */
[----:B------:R-:W-:-:S04]  /*16e0*/  @P3 SEL R22, RZ, 0x1, P2 ;  /* 0x00000001ff163807 */ /* 0x000fc80001000000 */
[----:B------:R-:W-:Y:S01]  /*16f0*/  LOP3.LUT R22, R22, R11, RZ, 0xc0, !PT ;  /* 0x0000000b16167212 */ /* 0x000fe200078ec0ff */
[----:B------:R3:W1:Y:S01]  /*1700*/  @!UP6 SYNCS.EXCH.64 URZ, [UR11+0x34560], UR24 ;  /* 0x034560180b3fe5b2 */ /* 0x0006620008000100 */
[----:B------:R3:W1:Y:S01]  /*1710*/  @!UP5 SYNCS.EXCH.64 URZ, [UR11+0x34568], UR24 ;  /* 0x034568180b3fd5b2 */ /* 0x0006620008000100 */
[----:B------:R-:W-:-:S04]  /*1720*/  NOP ;  /* 0x0000000000007918 */ /* 0x000fc80000000000 */
[----:B--234-:R-:W-:Y:S05]  /*1730*/  @!P1 BRA `(.L_x_6) ;  /* 0x0000000000089947 */ /* 0x01cfea0003800000 */
[----:B-1----:R-:W-:Y:S01]  /*1740*/  UCGABAR_ARV ;  /* 0x00000000000079c7 */ /* 0x002fe20008000000 */
[----:B------:R-:W-:Y:S05]  /*1750*/  BRA `(.L_x_7) ;  /* 0x0000000000047947 */ /* 0x000fea0003800000 */
.L_x_6:
[----:B-1----:R-:W-:Y:S01]  /*1760*/  NOP ;  /* 0x0000000000007918 */ /* 0x002fe20000000000 */
.L_x_7:
[----:B------:R-:W-:Y:S05]  /*1770*/  @!P1 BRA `(.L_x_8) ;  /* 0x00000000000c9947 */ /* 0x000fea0003800000 */
[----:B------:R-:W-:Y:S01]  /*1780*/  UCGABAR_WAIT ;  /* 0x0000000000007dc7 */ /* 0x000fe20008000000 */
[----:B------:R-:W-:Y:S01]  /*1790*/  CCTL.IVALL ;  /* 0x00000000ff00798f */ /* 0x000fe20002000000 */
[----:B------:R-:W-:Y:S05]  /*17a0*/  BRA `(.L_x_9) ;  /* 0x0000000000047947 */ /* 0x000fea0003800000 */
.L_x_8:
[----:B------:R-:W-:Y:S06]  /*17b0*/  BAR.SYNC.DEFER_BLOCKING 0x0 ;  /* 0x0000000000007b1d */ /* 0x000fec0000010000 */
.L_x_9:
[----:B------:R-:W1:Y:S01]  /*17c0*/  LDC.64 R26, c[0x0][0x8f8] ;  /* 0x00023e00ff1a7b82 */ /* 0x000e620000000a00 */
[----:B------:R-:W-:Y:S01]  /*17d0*/  IMAD.U32 R18, RZ, RZ, UR7 ;  /* 0x00000007ff127e24 */ /* 0x000fe2000f8e00ff */
[----:B------:R-:W-:Y:S01]  /*17e0*/  ISETP.NE.AND P2, PT, RZ, UR5, PT ;  /* 0x00000005ff007c0c */ /* 0x000fe2000bf45270 */
[----:B------:R-:W-:Y:S01]  /*17f0*/  UMOV UR5, URZ ;  /* 0x0000003f00057c82 */ /* 0x000fe20008000000 */
[----:B------:R-:W-:Y:S01]  /*1800*/  UMOV UR6, URZ ;  /* 0x0000003f00067c82 */ /* 0x000fe20008000000 */
[----:B------:R-:W-:Y:S01]  /*1810*/  UMOV UR11, URZ ;  /* 0x0000003f000b7c82 */ /* 0x000fe20008000000 */
[----:B------:R-:W-:Y:S01]  /*1820*/  IMAD.MOV.U32 R17, RZ, RZ, -0x1 ;  /* 0xffffffffff117424 */ /* 0x000fe200078e00ff */
[----:B------:R-:W-:Y:S02]  /*1830*/  P2R R15, PR, RZ, 0x4 ;  /* 0x00000004ff0f7803 */ /* 0x000fe40000000000 */
[----:B-1----:R-:W-:-:S04]  /*1840*/  ISETP.LE.U32.AND P1, PT, R26, UR8, PT ;  /* 0x000000081a007c0c */ /* 0x002fc8000bf23070 */
[----:B------:R-:W-:Y:S02]  /*1850*/  ISETP.GE.U32.AND.EX P1, PT, R18, R27, PT, P1 ;  /* 0x0000001b1200720c */ /* 0x000fe40003f26110 */
[----:B------:R-:W-:-:S11]  /*1860*/  MOV R18, 0xffffffff ;  /* 0xffffffff00127802 */ /* 0x000fd60000000f00 */
[----:B------:R-:W-:Y:S05]  /*1870*/  @P2 BRA P1, `(.L_x_10) ;  /* 0x0000001400fc2947 */ /* 0x000fea0000800000 */
[----:B------:R-:W-:Y:S01]  /*1880*/  IMAD.U32 R11, RZ, RZ, UR7 ;  /* 0x00000007ff0b7e24 */ /* 0x000fe2000f8e00ff */
[----:B------:R-:W-:Y:S01]  /*1890*/  ISETP.LE.U32.AND P1, PT, R6, UR8, PT ;  /* 0x0000000806007c0c */ /* 0x000fe2000bf23070 */
[----:B------:R-:W-:Y:S01]  /*18a0*/  UMOV UR5, URZ ;  /* 0x0000003f00057c82 */ /* 0x000fe20008000000 */
[----:B------:R-:W-:Y:S01]  /*18b0*/  UMOV UR6, URZ ;  /* 0x0000003f00067c82 */ /* 0x000fe20008000000 */
[----:B------:R-:W-:Y:S01]  /*18c0*/  UMOV UR11, URZ ;  /* 0x0000003f000b7c82 */ /* 0x000fe20008000000 */
[----:B------:R-:W-:Y:S01]  /*18d0*/  ISETP.GE.U32.AND.EX P1, PT, R11, R7, PT, P1 ;  /* 0x000000070b00720c */ /* 0x000fe20003f26110 */
[----:B------:R-:W-:-:S12]  /*18e0*/  UMOV UR4, URZ ;  /* 0x0000003f00047c82 */ /* 0x000fd80008000000 */
[----:B------:R-:W-:Y:S05]  /*18f0*/  @!P1 BRA `(.L_x_11) ;  /* 0x0000001000c89947 */ /* 0x000fea0003800000 */
[----:B------:R-:W-:Y:S01]  /*1900*/  VIADD R11, R21, 0x20 ;  /* 0x00000020150b7836 */ /* 0x000fe20000000000 */
[----:B------:R-:W-:Y:S01]  /*1910*/  MOV R7, R21 ;  /* 0x0000001500077202 */ /* 0x000fe20000000f00 */
[----:B-----5:R-:W-:Y:S01]  /*1920*/  IMAD.MOV.U32 R17, RZ, RZ, R8 ;  /* 0x000000ffff117224 */ /* 0x020fe200078e0008 */
[----:B------:R-:W-:Y:S02]  /*1930*/  MOV R25, R0 ;  /* 0x0000000000197202 */ /* 0x000fe40000000f00 */
[----:B------:R-:W-:-:S13]  /*1940*/  ISETP.GE.AND P1, PT, R11, R12, PT ;  /* 0x0000000c0b00720c */ /* 0x000fda0003f26270 */
[----:B------:R-:W1:Y:S01]  /*1950*/  @!P1 LDC.64 R18, c[0x0][0x918] ;  /* 0x00024600ff129b82 */ /* 0x000e620000000a00 */
[----:B------:R-:W-:Y:S01]  /*1960*/  @!P1 VIADD R13, R7, 0x20 ;  /* 0x00000020070d9836 */ /* 0x000fe20000000000 */
[----:B------:R-:W-:Y:S02]  /*1970*/  UIADD3 UR16, UP5, UR16, -0x1, URZ ;  /* 0xffffffff10107890 */ /* 0x000fe4000ffbe03f */
[----:B------:R-:W-:Y:S01]  /*1980*/  UIADD3 UR14, UP6, UR14, -0x1, URZ ;  /* 0xffffffff0e0e7890 */ /* 0x000fe2000ffde03f */
[----:B------:R-:W-:Y:S01]  /*1990*/  BSSY B0, `(.L_x_12) ;  /* 0x0000050000007945 */ /* 0x000fe20003800000 */
[----:B------:R-:W-:Y:S01]  /*19a0*/  UIADD3.X UR17, UR17, -0x1, URZ, UP5, !UPT ;  /* 0xffffffff11117890 */ /* 0x000fe2000affe43f */
[----:B-1----:R-:W-:-:S05]  /*19b0*/  @!P1 IMAD.WIDE R18, R13, 0xc, R18 ;  /* 0x0000000c0d129825 */ /* 0x002fca00078e0212 */
[----:B------:R1:W5:Y:S04]  /*19c0*/  @!P1 LDG.E R8, desc[UR38][R18.64] ;  /* 0x0000002612089981 */ /* 0x000368000c1e1900 */
[----:B------:R1:W5:Y:S01]  /*19d0*/  @!P1 LDG.E R0, desc[UR38][R18.64+0x4] ;  /* 0x0000042612009981 */ /* 0x000362000c1e1900 */
[----:B------:R-:W-:Y:S01]  /*19e0*/  ISETP.GE.AND P1, PT, R7, R12, PT ;  /* 0x0000000c0700720c */ /* 0x000fe20003f26270 */
[----:B------:R-:W-:Y:S01]  /*19f0*/  UIADD3.X UR15, UR15, -0x1, URZ, UP6, !UPT ;  /* 0xffffffff0f0f7890 */ /* 0x000fe2000b7fe43f */
[----:B------:R-:W-:Y:S01]  /*1a00*/  IMAD.MOV.U32 R13, RZ, RZ, RZ ;  /* 0x000000ffff0d7224 */ /* 0x000fe200078e00ff */
[----:B------:R-:W-:Y:S01]  /*1a10*/  UIADD3 UR4, UR9, -0x1, URZ ;  /* 0xffffffff09047890 */ /* 0x000fe2000fffe03f */
[----:B------:R-:W-:Y:S01]  /*1a20*/  IMAD.MOV.U32 R6, RZ, RZ, RZ ;  /* 0x000000ffff067224 */ /* 0x000fe200078e00ff */
[----:B------:R-:W-:Y:S01]  /*1a30*/  UIADD3 UR5, UR10, -0x1, URZ ;  /* 0xffffffff0a057890 */ /* 0x000fe2000fffe03f */
[----:B------:R-:W-:Y:S01]  /*1a40*/  MOV R29, 0x7fffffff ;  /* 0x7fffffff001d7802 */ /* 0x000fe20000000f00 */
[----:B------:R-:W-:-:S06]  /*1a50*/  IMAD.MOV.U32 R32, RZ, RZ, RZ ;  /* 0x000000ffff207224 */ /* 0x000fcc00078e00ff */
[----:B-1----:R-:W-:Y:S05]  /*1a60*/  @P1 BRA `(.L_x_13) ;  /* 0x0000000400081947 */ /* 0x002fea0003800000 */
[----:B------:R-:W-:Y:S02]  /*1a70*/  PLOP3.LUT P3, PT, PT, PT, UP0, 0x80, 0x0 ;  /* 0x000000000000781c */ /* 0x000fe40003f6f008 */
[----:B------:R-:W-:Y:S02]  /*1a80*/  IADD3 R28, P2, R25, UR16, RZ ;  /* 0x00000010191c7c10 */ /* 0x000fe4000ff5e0ff */
[----:B------:R-:W-:Y:S02]  /*1a90*/  IADD3 R29, P1, R17, UR14, RZ ;  /* 0x0000000e111d7c10 */ /* 0x000fe4000ff3e0ff */
[----:B------:R-:W-:Y:S02]  /*1aa0*/  LEA.HI.X.SX32 R25, R25, UR17, 0x1, P2 ;  /* 0x0000001119197c11 */ /* 0x000fe400090f0eff */
[----:B------:R-:W-:-:S05]  /*1ab0*/  LEA.HI.X.SX32 R30, R17, UR15, 0x1, P1 ;  /* 0x0000000f111e7c11 */ /* 0x000fca00088f0eff */
[----:B------:R-:W-:Y:S05]  /*1ac0*/  @!P3 BRA `(.L_x_14) ;  /* 0x000000000030b947 */ /* 0x000fea0003800000 */
[----:B------:R-:W-:Y:S02]  /*1ad0*/  ULDC UR6, c[0x0][0x8dc] ;  /* 0x0002370000067ab9 */ /* 0x000fe40000000800 */
[----:B------:R-:W-:-:S05]  /*1ae0*/  IADD3 R17, P1, R29, UR6, RZ ;  /* 0x000000061d117c10 */ /* 0x000fca000ff3e0ff */
[----:B------:R-:W-:-:S04]  /*1af0*/  IMAD.X R29, RZ, RZ, R30, P1 ;  /* 0x000000ffff1d7224 */ /* 0x000fc800008e061e */
[----:B------:R-:W-:-:S04]  /*1b00*/  IMAD.WIDE.U32 R4, R29, UR20, RZ ;  /* 0x000000141d047c25 */ /* 0x000fc8000f8e00ff */
[----:B------:R-:W-:-:S04]  /*1b10*/  IMAD.WIDE.U32 R18, P1, R17, UR21, R4 ;  /* 0x0000001511127c25 */ /* 0x000fc8000f820004 */
[----:B------:R-:W-:Y:S01]  /*1b20*/  IMAD.WIDE.U32 R4, R17, UR20, RZ ;  /* 0x0000001411047c25 */ /* 0x000fe2000f8e00ff */
[----:B------:R-:W-:-:S03]  /*1b30*/  IADD3.X R27, RZ, RZ, RZ, P1, !PT ;  /* 0x000000ffff1b7210 */ /* 0x000fc60000ffe4ff */
[----:B------:R-:W-:Y:S01]  /*1b40*/  IMAD.MOV.U32 R26, RZ, RZ, R19 ;  /* 0x000000ffff1a7224 */ /* 0x000fe200078e0013 */
[----:B------:R-:W-:-:S05]  /*1b50*/  IADD3 RZ, P1, R5, R18, RZ ;  /* 0x0000001205ff7210 */ /* 0x000fca0007f3e0ff */
[----:B------:R-:W-:-:S04]  /*1b60*/  IMAD.WIDE.U32.X R4, R29, UR21, R26, P1 ;  /* 0x000000151d047c25 */ /* 0x000fc800088e041a */
[----:B------:R-:W-:Y:S01]  /*1b70*/  IMAD.MOV.U32 R29, RZ, RZ, R4 ;  /* 0x000000ffff1d7224 */ /* 0x000fe200078e0004 */
[----:B------:R-:W-:-:S07]  /*1b80*/  MOV R30, R5 ;  /* 0x00000005001e7202 */ /* 0x000fce0000000f00 */
.L_x_14:
[----:B------:R-:W-:Y:S05]  /*1b90*/  @!P0 BRA `(.L_x_15) ;  /* 0x0000000000308947 */ /* 0x000fea0003800000 */
[----:B------:R-:W-:Y:S02]  /*1ba0*/  ULDC UR6, c[0x0][0x8f4] ;  /* 0x00023d0000067ab9 */ /* 0x000fe40000000800 */
[----:B------:R-:W-:-:S05]  /*1bb0*/  IADD3 R17, P1, R28, UR6, RZ ;  /* 0x000000061c117c10 */ /* 0x000fca000ff3e0ff */
[----:B------:R-:W-:-:S04]  /*1bc0*/  IMAD.X R25, RZ, RZ, R25, P1 ;  /* 0x000000ffff197224 */ /* 0x000fc800008e0619 */
[----:B------:R-:W-:-:S04]  /*1bd0*/  IMAD.WIDE.U32 R4, R25, UR22, RZ ;  /* 0x0000001619047c25 */ /* 0x000fc8000f8e00ff */
[----:B------:R-:W-:-:S04]  /*1be0*/  IMAD.WIDE.U32 R18, P1, R17, UR23, R4 ;  /* 0x0000001711127c25 */ /* 0x000fc8000f820004 */
[----:B------:R-:W-:Y:S01]  /*1bf0*/  IMAD.WIDE.U32 R4, R17, UR22, RZ ;  /* 0x0000001611047c25 */ /* 0x000fe2000f8e00ff */
[----:B------:R-:W-:-:S03]  /*1c00*/  MOV R26, R19 ;  /* 0x00000013001a7202 */ /* 0x000fc60000000f00 */
[----:B------:R-:W-:Y:S01]  /*1c10*/  IMAD.X R27, RZ, RZ, RZ, P1 ;  /* 0x000000ffff1b7224 */ /* 0x000fe200008e06ff */
[----:B------:R-:W-:-:S05]  /*1c20*/  IADD3 RZ, P1, R5, R18, RZ ;  /* 0x0000001205ff7210 */ /* 0x000fca0007f3e0ff */
[----:B------:R-:W-:-:S04]  /*1c30*/  IMAD.WIDE.U32.X R4, R25, UR23, R26, P1 ;  /* 0x0000001719047c25 */ /* 0x000fc800088e041a */
[----:B------:R-:W-:Y:S02]  /*1c40*/  IMAD.MOV.U32 R28, RZ, RZ, R4 ;  /* 0x000000ffff1c7224 */ /* 0x000fe400078e0004 */
[----:B------:R-:W-:-:S07]  /*1c50*/  IMAD.MOV.U32 R25, RZ, RZ, R5 ;  /* 0x000000ffff197224 */ /* 0x000fce00078e0005 */
.L_x_15:
[----:B------:R-:W-:Y:S02]  /*1c60*/  SHF.R.U64 R4, R28, UR30, R25 ;  /* 0x0000001e1c047c19 */ /* 0x000fe40008001219 */
[----:B------:R-:W-:-:S03]  /*1c70*/  SHF.R.U64 R5, R29, UR26, R30 ;  /* 0x0000001a1d057c19 */ /* 0x000fc6000800121e */
[----:B------:R-:W-:Y:S01]  /*1c80*/  VIADD R26, R4, UR5 ;  /* 0x00000005041a7c36 */ /* 0x000fe20008000000 */
[----:B------:R-:W-:-:S04]  /*1c90*/  IADD3 R19, R5, UR4, RZ ;  /* 0x0000000405137c10 */ /* 0x000fc8000fffe0ff */
[----:B------:R-:W-:Y:S02]  /*1ca0*/  IABS R17, R19 ;  /* 0x0000001300117213 */ /* 0x000fe40000000000 */
[----:B------:R-:W-:-:S03]  /*1cb0*/  IABS R18, R26 ;  /* 0x0000001a00127213 */ /* 0x000fc60000000000 */
[----:B------:R-:W-:-:S04]  /*1cc0*/  IMAD.HI.U32 R4, R17, UR13, RZ ;  /* 0x0000000d11047c27 */ /* 0x000fc8000f8e00ff */
[----:B------:R-:W-:-:S04]  /*1cd0*/  IMAD.HI.U32 R5, R18, UR19, RZ ;  /* 0x0000001312057c27 */ /* 0x000fc8000f8e00ff */
[----:B------:R-:W-:Y:S01]  /*1ce0*/  IMAD R4, R4, UR29, R17 ;  /* 0x0000001d04047c24 */ /* 0x000fe2000f8e0211 */
[----:B------:R-:W-:Y:S01]  /*1cf0*/  MOV R17, UR32 ;  /* 0x0000002000117c02 */ /* 0x000fe20008000f00 */
[----:B------:R-:W-:Y:S02]  /*1d00*/  IMAD R5, R5, UR31, R18 ;  /* 0x0000001f05057c24 */ /* 0x000fe4000f8e0212 */
[----:B------:R-:W-:Y:S01]  /*1d10*/  IMAD.U32 R18, RZ, RZ, UR33 ;  /* 0x00000021ff127e24 */ /* 0x000fe2000f8e00ff */
[----:B------:R-:W-:Y:S02]  /*1d20*/  ISETP.LT.U32.AND P1, PT, R4, UR28, PT ;  /* 0x0000001c04007c0c */ /* 0x000fe4000bf21070 */
[----:B------:R-:W-:-:S11]  /*1d30*/  ISETP.LT.U32.AND P2, PT, R5, UR27, PT ;  /* 0x0000001b05007c0c */ /* 0x000fd6000bf41070 */
[----:B------:R-:W-:Y:S01]  /*1d40*/  @!P1 VIADD R4, R4, -UR28 ;  /* 0x8000001c04049c36 */ /* 0x000fe20008000000 */
[----:B------:R-:W-:Y:S02]  /*1d50*/  ISETP.GE.AND P1, PT, R26, RZ, PT ;  /* 0x000000ff1a00720c */ /* 0x000fe40003f26270 */
[----:B------:R-:W-:Y:S02]  /*1d60*/  @!P2 IADD3 R5, R5, -UR27, RZ ;  /* 0x8000001b0505ac10 */ /* 0x000fe4000fffe0ff */
[----:B------:R-:W-:Y:S02]  /*1d70*/  ISETP.LT.U32.AND P3, PT, R4, UR28, PT ;  /* 0x0000001c04007c0c */ /* 0x000fe4000bf61070 */
[----:B------:R-:W-:Y:S02]  /*1d80*/  ISETP.LT.U32.AND P4, PT, R5, UR27, PT ;  /* 0x0000001b05007c0c */ /* 0x000fe4000bf81070 */
[----:B------:R-:W-:-:S09]  /*1d90*/  ISETP.GE.AND P2, PT, R19, RZ, PT ;  /* 0x000000ff1300720c */ /* 0x000fd20003f46270 */
[----:B------:R-:W-:Y:S01]  /*1da0*/  @!P3 VIADD R4, R4, -UR28 ;  /* 0x8000001c0404bc36 */ /* 0x000fe20008000000 */
[----:B------:R-:W-:Y:S01]  /*1db0*/  PLOP3.LUT P3, PT, PT, PT, UP4, 0x80, 0x0 ;  /* 0x000000000000781c */ /* 0x000fe20003f6f048 */
[----:B------:R-:W-:Y:S01]  /*1dc0*/  @!P4 VIADD R5, R5, -UR27 ;  /* 0x8000001b0505cc36 */ /* 0x000fe20008000000 */
[----:B------:R-:W-:Y:S01]  /*1dd0*/  PLOP3.LUT P4, PT, PT, PT, UP2, 0x80, 0x0 ;  /* 0x000000000000781c */ /* 0x000fe20003f8f028 */
[----:B------:R-:W-:-:S03]  /*1de0*/  @!P2 IMAD.MOV R4, RZ, RZ, -R4 ;  /* 0x000000ffff04a224 */ /* 0x000fc600078e0a04 */
[----:B------:R-:W-:Y:S02]  /*1df0*/  @!P1 IADD3 R5, -R5, RZ, RZ ;  /* 0x000000ff05059210 */ /* 0x000fe40007ffe1ff */
[----:B------:R-:W-:Y:S02]  /*1e00*/  SEL R4, R17, R4, !P3 ;  /* 0x0000000411047207 */ /* 0x000fe40005800000 */
[----:B------:R-:W-:Y:S02]  /*1e10*/  SEL R5, R18, R5, !P4 ;  /* 0x0000000512057207 */ /* 0x000fe40006000000 */
[----:B------:R-:W-:Y:S01]  /*1e20*/  PLOP3.LUT P1, PT, PT, PT, UP3, 0x80, 0x0 ;  /* 0x000000000000781c */ /* 0x000fe20003f2f038 */
[----:B------:R-:W-:Y:S02]  /*1e30*/  IMAD.IADD R18, R19, 0x1, -R4 ;  /* 0x0000000113127824 */ /* 0x000fe400078e0a04 */
[----:B------:R-:W-:-:S04]  /*1e40*/  IMAD.IADD R5, R26, 0x1, -R5 ;  /* 0x000000011a057824 */ /* 0x000fc800078e0a05 */
[----:B------:R-:W-:Y:S01]  /*1e50*/  IMAD R29, R18, R5, RZ ;  /* 0x00000005121d7224 */ /* 0x000fe200078e02ff */
[----:B------:R-:W-:-:S04]  /*1e60*/  SEL R4, R5, R18, !P1 ;  /* 0x0000001205047207 */ /* 0x000fc80004800000 */
[----:B------:R-:W-:Y:S02]  /*1e70*/  SHF.R.S32.HI R5, RZ, 0x1f, R4 ;  /* 0x0000001fff057819 */ /* 0x000fe40000011404 */
[----:B------:R-:W-:-:S07]  /*1e80*/  SHF.R.S32.HI R32, RZ, 0x1f, R29 ;  /* 0x0000001fff207819 */ /* 0x000fce000001141d */
.L_x_13:
[----:B------:R-:W-:Y:S05]  /*1e90*/  BSYNC B0 ;  /* 0x0000000000007941 */ /* 0x000fea0003800000 */
.L_x_12:
[----:B------:R-:W1:Y:S01]  /*1ea0*/  SHFL.UP PT, R18, R29, 0x1, RZ ;  /* 0x042000001d127989 */ /* 0x000e6200000e00ff */
[C---:B------:R-:W-:Y:S02]  /*1eb0*/  ISETP.NE.AND P2, PT, R21.reuse, RZ, PT ;  /* 0x000000ff1500720c */ /* 0x040fe40003f45270 */
[C---:B------:R-:W-:Y:S01]  /*1ec0*/  ISETP.GE.U32.AND P3, PT, R21.reuse, 0x2, PT ;  /* 0x000000021500780c */ /* 0x040fe20003f66070 */
[----:B------:R-:W2:Y:S01]  /*1ed0*/  SHFL.UP PT, R17, R32, 0x1, RZ ;  /* 0x0420000020117989 */ /* 0x000ea200000e00ff */
[C---:B------:R-:W-:Y:S02]  /*1ee0*/  ISETP.GE.U32.AND P4, PT, R21.reuse, 0x4, PT ;  /* 0x000000041500780c */ /* 0x040fe40003f86070 */
[C---:B------:R-:W-:Y:S02]  /*1ef0*/  ISETP.GE.U32.AND P5, PT, R21.reuse, 0x8, PT ;  /* 0x000000081500780c */ /* 0x040fe40003fa6070 */
[----:B------:R-:W-:Y:S02]  /*1f00*/  ISETP.GE.U32.AND P6, PT, R21, 0x10, PT ;  /* 0x000000101500780c */ /* 0x000fe40003fc6070 */
[----:B-1----:R-:W-:-:S02]  /*1f10*/  SEL R18, R18, RZ, P2 ;  /* 0x000000ff12127207 */ /* 0x002fc40001000000 */
[----:B--2---:R-:W-:Y:S02]  /*1f20*/  SEL R17, R17, RZ, P2 ;  /* 0x000000ff11117207 */ /* 0x004fe40001000000 */
[----:B------:R-:W-:-:S04]  /*1f30*/  IADD3 R25, P1, R18, R29, RZ ;  /* 0x0000001d12197210 */ /* 0x000fc80007f3e0ff */
[----:B------:R-:W-:Y:S01]  /*1f40*/  IADD3.X R26, R17, R32, RZ, P1, !PT ;  /* 0x00000020111a7210 */ /* 0x000fe20000ffe4ff */
[----:B------:R-:W1:Y:S04]  /*1f50*/  SHFL.UP PT, R18, R25, 0x2, RZ ;  /* 0x0440000019127989 */ /* 0x000e6800000e00ff */
[----:B------:R-:W2:Y:S01]  /*1f60*/  SHFL.UP PT, R17, R26, 0x2, RZ ;  /* 0x044000001a117989 */ /* 0x000ea200000e00ff */
[----:B-1----:R-:W-:-:S04]  /*1f70*/  SEL R18, R18, RZ, P3 ;  /* 0x000000ff12127207 */ /* 0x002fc80001800000 */
[----:B------:R-:W-:Y:S02]  /*1f80*/  IADD3 R19, P1, R18, R25, RZ ;  /* 0x0000001912137210 */ /* 0x000fe40007f3e0ff */
[----:B--2---:R-:W-:-:S03]  /*1f90*/  SEL R17, R17, RZ, P3 ;  /* 0x000000ff11117207 */ /* 0x004fc60001800000 */
[----:B------:R-:W1:Y:S02]  /*1fa0*/  SHFL.UP PT, R18, R19, 0x4, RZ ;  /* 0x0480000013127989 */ /* 0x000e6400000e00ff */
[----:B------:R-:W-:-:S05]  /*1fb0*/  IMAD.X R28, R17, 0x1, R26, P1 ;  /* 0x00000001111c7824 */ /* 0x000fca00008e061a */
        /* <DEDUP_REMOVED lines=10> */
[----:B------:R-:W1:Y:S01]  /*2060*/  SHFL.UP PT, R18, R19, 0x10, RZ ;  /* 0x0600000013127989 */ /* 0x000e6200000e00ff */
[----:B------:R-:W-:-:S05]  /*2070*/  IADD3.X R28, R17, R26, RZ, P1, !PT ;  /* 0x0000001a111c7210 */ /* 0x000fca0000ffe4ff */
[----:B------:R-:W2:Y:S01]  /*2080*/  SHFL.UP PT, R17, R28, 0x10, RZ ;  /* 0x060000001c117989 */ /* 0x000ea200000e00ff */
[----:B-1----:R-:W-:-:S04]  /*2090*/  SEL R18, R18, RZ, P6 ;  /* 0x000000ff12127207 */ /* 0x002fc80003000000 */
[----:B------:R-:W-:Y:S02]  /*20a0*/  IADD3 R26, P1, R18, R19, RZ ;  /* 0x00000013121a7210 */ /* 0x000fe40007f3e0ff */
[----:B--2---:R-:W-:-:S05]  /*20b0*/  SEL R17, R17, RZ, P6 ;  /* 0x000000ff11117207 */ /* 0x004fca0003000000 */
[----:B------:R-:W-:Y:S01]  /*20c0*/  IMAD.X R25, R17, 0x1, R28, P1 ;  /* 0x0000000111197824 */ /* 0x000fe200008e061c */
[----:B------:R-:W-:-:S04]  /*20d0*/  ISETP.GT.U32.AND P1, PT, R26, UR8, PT ;  /* 0x000000081a007c0c */ /* 0x000fc8000bf24070 */
[----:B------:R-:W-:-:S13]  /*20e0*/  ISETP.GT.U32.AND.EX P1, PT, R25, UR7, PT, P1 ;  /* 0x0000000719007c0c */ /* 0x000fda000bf24110 */
[----:B------:R-:W-:-:S04]  /*20f0*/  VOTE.ANY R17, PT, P1 ;  /* 0x0000000000117806 */ /* 0x000fc800008e0100 */
[----:B------:R-:W-:-:S13]  /*2100*/  ISETP.NE.AND P1, PT, R17, RZ, PT ;  /* 0x000000ff1100720c */ /* 0x000fda0003f25270 */
[----:B------:R-:W-:Y:S05]  /*2110*/  @P1 BRA `(.L_x_16) ;  /* 0x0000000800701947 */ /* 0x000fea0003800000 */
[----:B------:R-:W1:Y:S01]  /*2120*/  LDC R12, c[0x0][0x910] ;  /* 0x00024400ff0c7b82 */ /* 0x000e620000000800 */
[----:B------:R-:W-:Y:S01]  /*2130*/  IMAD.MOV.U32 R27, RZ, RZ, R25 ;  /* 0x000000ffff1b7224 */ /* 0x000fe200078e0019 */
[----:B------:R-:W-:Y:S01]  /*2140*/  ULDC UR13, c[0x0][0x8f4] ;  /* 0x00023d00000d7ab9 */ /* 0x000fe20000000800 */
[----:B------:R-:W-:Y:S01]  /*2150*/  ULDC UR6, c[0x0][0x8dc] ;  /* 0x0002370000067ab9 */ /* 0x000fe20000000800 */
[----:B------:R-:W-:Y:S01]  /*2160*/  ULDC UR19, c[0x0][0x8d8] ;  /* 0x0002360000137ab9 */ /* 0x000fe20000000800 */
[----:B------:R-:W-:Y:S01]  /*2170*/  ULDC UR24, c[0x0][0x8f0] ;  /* 0x00023c0000187ab9 */ /* 0x000fe20000000800 */
[----:B------:R-:W-:Y:S01]  /*2180*/  ULDC.64 UR20, c[0x0][0x8d0] ;  /* 0x0002340000147ab9 */ /* 0x000fe20000000a00 */
[----:B------:R-:W-:-:S05]  /*2190*/  ULDC.64 UR22, c[0x0][0x8e8] ;  /* 0x00023a0000167ab9 */ /* 0x000fca0000000a00 */
.L_x_21:
[----:B------:R-:W-:Y:S01]  /*21a0*/  MOV R7, R11 ;  /* 0x0000000b00077202 */ /* 0x000fe20000000f00 */
[----:B------:R-:W-:Y:S01]  /*21b0*/  VIADD R11, R11, 0x20 ;  /* 0x000000200b0b7836 */ /* 0x000fe20000000000 */
[----:B-----5:R-:W-:Y:S01]  /*21c0*/  MOV R17, R8 ;  /* 0x0000000800117202 */ /* 0x020fe20000000f00 */
[----:B------:R-:W-:-:S03]  /*21d0*/  IMAD.MOV.U32 R25, RZ, RZ, R0 ;  /* 0x000000ffff197224 */ /* 0x000fc600078e0000 */
[----:B-1----:R-:W-:-:S13]  /*21e0*/  ISETP.GE.AND P1, PT, R11, R12, PT ;  /* 0x0000000c0b00720c */ /* 0x002fda0003f26270 */
[----:B------:R-:W1:Y:S01]  /*21f0*/  @!P1 LDC.64 R18, c[0x0][0x918] ;  /* 0x00024600ff129b82 */ /* 0x000e620000000a00 */
[----:B------:R-:W-:Y:S01]  /*2200*/  @!P1 VIADD R13, R7, 0x20 ;  /* 0x00000020070d9836 */ /* 0x000fe20000000000 */
[----:B------:R2:W3:Y:S01]  /*2210*/  SHFL.IDX PT, R6, R27, 0x1f, 0x1f ;  /* 0x03e01f001b067f89 */ /* 0x0004e200000e0000 */
[----:B------:R-:W-:Y:S02]  /*2220*/  BSSY B0, `(.L_x_17) ;  /* 0x0000064000007945 */ /* 0x000fe40003800000 */
[----:B-1----:R-:W-:-:S05]  /*2230*/  @!P1 IMAD.WIDE R18, R13, 0xc, R18 ;  /* 0x0000000c0d129825 */ /* 0x002fca00078e0212 */
[----:B------:R2:W5:Y:S04]  /*2240*/  @!P1 LDG.E R8, desc[UR38][R18.64] ;  /* 0x0000002612089981 */ /* 0x000568000c1e1900 */
[----:B------:R2:W5:Y:S01]  /*2250*/  @!P1 LDG.E R0, desc[UR38][R18.64+0x4] ;  /* 0x0000042612009981 */ /* 0x000562000c1e1900 */
[----:B------:R-:W-:Y:S01]  /*2260*/  ISETP.GE.AND P1, PT, R7, R12, PT ;  /* 0x0000000c0700720c */ /* 0x000fe20003f26270 */
[----:B------:R-:W-:Y:S01]  /*2270*/  IMAD.MOV.U32 R29, RZ, RZ, 0x7fffffff ;  /* 0x7fffffffff1d7424 */ /* 0x000fe200078e00ff */
[----:B------:R-:W-:Y:S01]  /*2280*/  MOV R32, RZ ;  /* 0x000000ff00207202 */ /* 0x000fe20000000f00 */
[----:B------:R2:W1:Y:S10]  /*2290*/  SHFL.IDX PT, R13, R26, 0x1f, 0x1f ;  /* 0x03e01f001a0d7f89 */ /* 0x00047400000e0000 */
[----:B--23--:R-:W-:Y:S05]  /*22a0*/  @P1 BRA `(.L_x_18) ;  /* 0x00000004006c1947 */ /* 0x00cfea0003800000 */
[----:B------:R-:W-:Y:S02]  /*22b0*/  IABS R32, R9 ;  /* 0x0000000900207213 */ /* 0x000fe40000000000 */
[C---:B------:R-:W-:Y:S02]  /*22c0*/  IADD3 R29, P1, R17.reuse, UR14, RZ ;  /* 0x0000000e111d7c10 */ /* 0x040fe4000ff3e0ff */
[----:B------:R-:W2:Y:S02]  /*22d0*/  I2F.RP R4, R32 ;  /* 0x0000002000047306 */ /* 0x000ea40000209400 */
[----:B------:R-:W-:Y:S02]  /*22e0*/  LEA.HI.X.SX32 R30, R17, UR15, 0x1, P1 ;  /* 0x0000000f111e7c11 */ /* 0x000fe400088f0eff */
[----:B------:R-:W-:-:S04]  /*22f0*/  IADD3 R17, P1, R25, UR16, RZ ;  /* 0x0000001019117c10 */ /* 0x000fc8000ff3e0ff */
[----:B------:R-:W-:Y:S02]  /*2300*/  LEA.HI.X.SX32 R28, R25, UR17, 0x1, P1 ;  /* 0x00000011191c7c11 */ /* 0x000fe400088f0eff */
[----:B------:R-:W-:Y:S01]  /*2310*/  PLOP3.LUT P1, PT, PT, PT, UP0, 0x80, 0x0 ;  /* 0x000000000000781c */ /* 0x000fe20003f2f008 */
[----:B--2---:R-:W2:Y:S02]  /*2320*/  MUFU.RCP R4, R4 ;  /* 0x0000000400047308 */ /* 0x004ea40000001000 */
[----:B--2---:R-:W-:-:S06]  /*2330*/  VIADD R5, R4, 0xffffffe ;  /* 0x0ffffffe04057836 */ /* 0x004fcc0000000000 */
[----:B------:R-:W2:Y:S02]  /*2340*/  F2I.FTZ.U32.TRUNC.NTZ R31, R5 ;  /* 0x00000005001f7305 */ /* 0x000ea4000021f000 */
[----:B--2---:R-:W-:Y:S02]  /*2350*/  IMAD.MOV R33, RZ, RZ, -R31 ;  /* 0x000000ffff217224 */ /* 0x004fe400078e0a1f */
[----:B------:R-:W-:Y:S05]  /*2360*/  @!P1 BRA `(.L_x_19) ;  /* 0x00000000002c9947 */ /* 0x000fea0003800000 */
[----:B------:R-:W-:-:S04]  /*2370*/  IADD3 R29, P1, R29, UR6, RZ ;  /* 0x000000061d1d7c10 */ /* 0x000fc8000ff3e0ff */
[----:B------:R-:W-:-:S05]  /*2380*/  IADD3.X R25, RZ, R30, RZ, P1, !PT ;  /* 0x0000001eff197210 */ /* 0x000fca0000ffe4ff */
[----:B------:R-:W-:-:S04]  /*2390*/  IMAD.WIDE.U32 R4, R25, UR20, RZ ;  /* 0x0000001419047c25 */ /* 0x000fc8000f8e00ff */
[----:B------:R-:W-:-:S04]  /*23a0*/  IMAD.WIDE.U32 R18, P1, R29, UR21, R4 ;  /* 0x000000151d127c25 */ /* 0x000fc8000f820004 */
[----:B------:R-:W-:-:S04]  /*23b0*/  IMAD.WIDE.U32 R4, R29, UR20, RZ ;  /* 0x000000141d047c25 */ /* 0x000fc8000f8e00ff */
[----:B------:R-:W-:Y:S01]  /*23c0*/  IMAD.X R27, RZ, RZ, RZ, P1 ;  /* 0x000000ffff1b7224 */ /* 0x000fe200008e06ff */
[----:B------:R-:W-:Y:S01]  /*23d0*/  IADD3 RZ, P1, R5, R18, RZ ;  /* 0x0000001205ff7210 */ /* 0x000fe20007f3e0ff */
[----:B------:R-:W-:-:S04]  /*23e0*/  IMAD.MOV.U32 R26, RZ, RZ, R19 ;  /* 0x000000ffff1a7224 */ /* 0x000fc800078e0013 */
[----:B------:R-:W-:-:S04]  /*23f0*/  IMAD.WIDE.U32.X R4, R25, UR21, R26, P1 ;  /* 0x0000001519047c25 */ /* 0x000fc800088e041a */
[----:B------:R-:W-:Y:S01]  /*2400*/  IMAD.MOV.U32 R30, RZ, RZ, R5 ;  /* 0x000000ffff1e7224 */ /* 0x000fe200078e0005 */
[----:B------:R-:W-:-:S07]  /*2410*/  MOV R29, R4 ;  /* 0x00000004001d7202 */ /* 0x000fce0000000f00 */
.L_x_19:
[----:B------:R-:W-:Y:S05]  /*2420*/  @!P0 BRA `(.L_x_20) ;  /* 0x00000000002c8947 */ /* 0x000fea0003800000 */
        /* <DEDUP_REMOVED lines=11> */
.L_x_20:
[----:B------:R-:W-:Y:S01]  /*24e0*/  SHF.R.U64 R17, R17, UR24, R28 ;  /* 0x0000001811117c19 */ /* 0x000fe2000800121c */
[----:B------:R-:W-:Y:S01]  /*24f0*/  IMAD.MOV.U32 R5, RZ, RZ, R33 ;  /* 0x000000ffff057224 */ /* 0x000fe200078e0021 */
[----:B------:R-:W-:Y:S02]  /*2500*/  IABS R4, R9 ;  /* 0x0000000900047213 */ /* 0x000fe40000000000 */
[----:B------:R-:W-:Y:S01]  /*2510*/  IABS R26, R10 ;  /* 0x0000000a001a7213 */ /* 0x000fe20000000000 */
[----:B------:R-:W-:Y:S01]  /*2520*/  VIADD R19, R17, UR5 ;  /* 0x0000000511137c36 */ /* 0x000fe20008000000 */
[----:B------:R-:W-:Y:S01]  /*2530*/  IADD3 R25, RZ, -R4, RZ ;  /* 0x80000004ff197210 */ /* 0x000fe20007ffe0ff */
[----:B------:R-:W-:Y:S01]  /*2540*/  IMAD R17, R5, R32, RZ ;  /* 0x0000002005117224 */ /* 0x000fe200078e02ff */
[----:B------:R-:W-:Y:S01]  /*2550*/  SHF.R.U64 R29, R29, UR19, R30 ;  /* 0x000000131d1d7c19 */ /* 0x000fe2000800121e */
[----:B------:R-:W-:Y:S01]  /*2560*/  IMAD.MOV.U32 R4, RZ, RZ, RZ ;  /* 0x000000ffff047224 */ /* 0x000fe200078e00ff */
[----:B------:R-:W-:Y:S01]  /*2570*/  IABS R18, R19 ;  /* 0x0000001300127213 */ /* 0x000fe20000000000 */
[----:B------:R-:W-:Y:S01]  /*2580*/  IMAD.MOV.U32 R5, RZ, RZ, R31 ;  /* 0x000000ffff057224 */ /* 0x000fe200078e001f */
[----:B------:R-:W-:Y:S01]  /*2590*/  IABS R30, R10 ;  /* 0x0000000a001e7213 */ /* 0x000fe20000000000 */
[----:B------:R-:W-:Y:S01]  /*25a0*/  IMAD.HI.U32 R4, R31, R17, R4 ;  /* 0x000000111f047227 */ /* 0x000fe200078e0004 */
[----:B------:R-:W-:-:S03]  /*25b0*/  MOV R17, R18 ;  /* 0x0000001200117202 */ /* 0x000fc60000000f00 */
[----:B------:R-:W-:Y:S02]  /*25c0*/  IMAD.MOV.U32 R5, RZ, RZ, R25 ;  /* 0x000000ffff057224 */ /* 0x000fe400078e0019 */
[----:B------:R-:W2:Y:S01]  /*25d0*/  I2F.RP R25, R26 ;  /* 0x0000001a00197306 */ /* 0x000ea20000209400 */
[----:B------:R-:W-:-:S04]  /*25e0*/  IMAD.HI.U32 R4, R4, R17, RZ ;  /* 0x0000001104047227 */ /* 0x000fc800078e00ff */
[----:B------:R-:W-:Y:S02]  /*25f0*/  IMAD R17, R4, R5, R17 ;  /* 0x0000000504117224 */ /* 0x000fe400078e0211 */
[----:B------:R-:W-:-:S03]  /*2600*/  VIADD R18, R29, UR4 ;  /* 0x000000041d127c36 */ /* 0x000fc60008000000 */
[----:B------:R-:W-:Y:S02]  /*2610*/  ISETP.GT.U32.AND P1, PT, R32, R17, PT ;  /* 0x000000112000720c */ /* 0x000fe40003f24070 */
[----:B------:R-:W-:Y:S01]  /*2620*/  IABS R29, R18 ;  /* 0x00000012001d7213 */ /* 0x000fe20000000000 */
[----:B--2---:R-:W2:Y:S10]  /*2630*/  MUFU.RCP R25, R25 ;  /* 0x0000001900197308 */ /* 0x004eb40000001000 */
[----:B------:R-:W-:Y:S01]  /*2640*/  @!P1 IMAD.IADD R17, R17, 0x1, -R32 ;  /* 0x0000000111119824 */ /* 0x000fe200078e0a20 */
[----:B--2---:R-:W-:Y:S01]  /*2650*/  IADD3 R4, R25, 0xffffffe, RZ ;  /* 0x0ffffffe19047810 */ /* 0x004fe20007ffe0ff */
[----:B------:R-:W-:-:S03]  /*2660*/  IMAD.MOV R25, RZ, RZ, -R30 ;  /* 0x000000ffff197224 */ /* 0x000fc600078e0a1e */
[----:B------:R2:W3:Y:S02]  /*2670*/  F2I.FTZ.U32.TRUNC.NTZ R5, R4 ;  /* 0x0000000400057305 */ /* 0x0004e4000021f000 */
[----:B--2---:R-:W-:Y:S01]  /*2680*/  MOV R4, RZ ;  /* 0x000000ff00047202 */ /* 0x004fe20000000f00 */
[----:B---3--:R-:W-:-:S04]  /*2690*/  IMAD.MOV R27, RZ, RZ, -R5 ;  /* 0x000000ffff1b7224 */ /* 0x008fc800078e0a05 */
[----:B------:R-:W-:-:S04]  /*26a0*/  IMAD R27, R27, R26, RZ ;  /* 0x0000001a1b1b7224 */ /* 0x000fc800078e02ff */
[----:B------:R-:W-:-:S04]  /*26b0*/  IMAD.HI.U32 R28, R5, R27, R4 ;  /* 0x0000001b051c7227 */ /* 0x000fc800078e0004 */
[----:B------:R-:W-:-:S04]  /*26c0*/  IMAD.MOV.U32 R5, RZ, RZ, R29 ;  /* 0x000000ffff057224 */ /* 0x000fc800078e001d */
[----:B------:R-:W-:-:S04]  /*26d0*/  IMAD.HI.U32 R4, R28, R5, RZ ;  /* 0x000000051c047227 */ /* 0x000fc800078e00ff */
[----:B------:R-:W-:-:S05]  /*26e0*/  IMAD R5, R4, R25, R5 ;  /* 0x0000001904057224 */ /* 0x000fca00078e0205 */
[----:B------:R-:W-:-:S13]  /*26f0*/  ISETP.GT.U32.AND P1, PT, R26, R5, PT ;  /* 0x000000051a00720c */ /* 0x000fda0003f24070 */
[----:B------:R-:W-:Y:S02]  /*2700*/  @!P1 IADD3 R5, R5, -R26, RZ ;  /* 0x8000001a05059210 */ /* 0x000fe40007ffe0ff */
[----:B------:R-:W-:-:S13]  /*2710*/  ISETP.GT.U32.AND P1, PT, R32, R17, PT ;  /* 0x000000112000720c */ /* 0x000fda0003f24070 */
[----:B------:R-:W-:Y:S01]  /*2720*/  @!P1 IMAD.IADD R17, R17, 0x1, -R32 ;  /* 0x0000000111119824 */ /* 0x000fe200078e0a20 */
[----:B------:R-:W-:-:S04]  /*2730*/  ISETP.GT.U32.AND P1, PT, R26, R5, PT ;  /* 0x000000051a00720c */ /* 0x000fc80003f24070 */
[----:B------:R-:W-:-:S09]  /*2740*/  MOV R4, R17 ;  /* 0x0000001100047202 */ /* 0x000fd20000000f00 */
[----:B------:R-:W-:Y:S01]  /*2750*/  @!P1 IMAD.IADD R5, R5, 0x1, -R26 ;  /* 0x0000000105059824 */ /* 0x000fe200078e0a1a */
[----:B------:R-:W-:-:S13]  /*2760*/  ISETP.GE.AND P1, PT, R19, RZ, PT ;  /* 0x000000ff1300720c */ /* 0x000fda0003f26270 */
[----:B------:R-:W-:Y:S01]  /*2770*/  @!P1 IMAD.MOV R4, RZ, RZ, -R4 ;  /* 0x000000ffff049224 */ /* 0x000fe200078e0a04 */
[----:B------:R-:W-:-:S13]  /*2780*/  ISETP.GE.AND P1, PT, R18, RZ, PT ;  /* 0x000000ff1200720c */ /* 0x000fda0003f26270 */
[----:B------:R-:W-:Y:S01]  /*2790*/  @!P1 IMAD.MOV R5, RZ, RZ, -R5 ;  /* 0x000000ffff059224 */ /* 0x000fe200078e0a05 */
[----:B------:R-:W-:-:S13]  /*27a0*/  ISETP.NE.AND P1, PT, RZ, UR10, PT ;  /* 0x0000000aff007c0c */ /* 0x000fda000bf25270 */
[----:B------:R-:W-:Y:S02]  /*27b0*/  @!P1 LOP3.LUT R4, RZ, UR10, RZ, 0x33, !PT ;  /* 0x0000000aff049c12 */ /* 0x000fe4000f8e33ff */
[----:B------:R-:W-:Y:S02]  /*27c0*/  ISETP.NE.AND P1, PT, RZ, UR9, PT ;  /* 0x00000009ff007c0c */ /* 0x000fe4000bf25270 */
[----:B------:R-:W-:-:S11]  /*27d0*/  IADD3 R4, -R4, R19, RZ ;  /* 0x0000001304047210 */ /* 0x000fd60007ffe1ff */
[----:B------:R-:W-:Y:S02]  /*27e0*/  @!P1 LOP3.LUT R5, RZ, UR9, RZ, 0x33, !PT ;  /* 0x00000009ff059c12 */ /* 0x000fe4000f8e33ff */
[----:B------:R-:W-:-:S03]  /*27f0*/  PLOP3.LUT P1, PT, PT, PT, UP3, 0x80, 0x0 ;  /* 0x000000000000781c */ /* 0x000fc60003f2f038 */
[----:B------:R-:W-:-:S04]  /*2800*/  IMAD.IADD R5, R18, 0x1, -R5 ;  /* 0x0000000112057824 */ /* 0x000fc800078e0a05 */
[CC--:B------:R-:W-:Y:S01]  /*2810*/  IMAD R29, R4.reuse, R5.reuse, RZ ;  /* 0x00000005041d7224 */ /* 0x0c0fe200078e02ff */
[----:B------:R-:W-:-:S04]  /*2820*/  SEL R17, R4, R5, !P1 ;  /* 0x0000000504117207 */ /* 0x000fc80004800000 */
[--C-:B------:R-:W-:Y:S01]  /*2830*/  SHF.R.S32.HI R5, RZ, 0x1f, R17.reuse ;  /* 0x0000001fff057819 */ /* 0x100fe20000011411 */
[----:B------:R-:W-:Y:S01]  /*2840*/  IMAD.MOV.U32 R4, RZ, RZ, R17 ;  /* 0x000000ffff047224 */ /* 0x000fe200078e0011 */
[----:B------:R-:W-:-:S07]  /*2850*/  SHF.R.S32.HI R32, RZ, 0x1f, R29 ;  /* 0x0000001fff207819 */ /* 0x000fce000001141d */
.L_x_18:
[----:B------:R-:W-:Y:S05]  /*2860*/  BSYNC B0 ;  /* 0x0000000000007941 */ /* 0x000fea0003800000 */
.L_x_17:
[----:B------:R-:W2:Y:S04]  /*2870*/  SHFL.UP PT, R18, R29, 0x1, RZ ;  /* 0x042000001d127989 */ /* 0x000ea800000e00ff */
[----:B------:R-:W3:Y:S01]  /*2880*/  SHFL.UP PT, R17, R32, 0x1, RZ ;  /* 0x0420000020117989 */ /* 0x000ee200000e00ff */
[----:B--2---:R-:W-:Y:S02]  /*2890*/  SEL R18, R18, RZ, P2 ;  /* 0x000000ff12127207 */ /* 0x004fe40001000000 */
[----:B---3--:R-:W-:Y:S02]  /*28a0*/  SEL R17, R17, RZ, P2 ;  /* 0x000000ff11117207 */ /* 0x008fe40001000000 */
[----:B------:R-:W-:-:S04]  /*28b0*/  IADD3 R25, P1, R18, R29, RZ ;  /* 0x0000001d12197210 */ /* 0x000fc80007f3e0ff */
[----:B------:R-:W-:Y:S01]  /*28c0*/  IADD3.X R26, R17, R32, RZ, P1, !PT ;  /* 0x00000020111a7210 */ /* 0x000fe20000ffe4ff */
[----:B------:R-:W2:Y:S04]  /*28d0*/  SHFL.UP PT, R18, R25, 0x2, RZ ;  /* 0x0440000019127989 */ /* 0x000ea800000e00ff */
[----:B------:R-:W3:Y:S01]  /*28e0*/  SHFL.UP PT, R17, R26, 0x2, RZ ;  /* 0x044000001a117989 */ /* 0x000ee200000e00ff */
[----:B--2---:R-:W-:Y:S02]  /*28f0*/  SEL R18, R18, RZ, P3 ;  /* 0x000000ff12127207 */ /* 0x004fe40001800000 */
[----:B---3--:R-:W-:Y:S02]  /*2900*/  SEL R17, R17, RZ, P3 ;  /* 0x000000ff11117207 */ /* 0x008fe40001800000 */
[----:B------:R-:W-:-:S05]  /*2910*/  IADD3 R27, P1, R18, R25, RZ ;  /* 0x00000019121b7210 */ /* 0x000fca0007f3e0ff */
[----:B------:R-:W-:Y:S01]  /*2920*/  IMAD.X R30, R17, 0x1, R26, P1 ;  /* 0x00000001111e7824 */ /* 0x000fe200008e061a */
        /* <DEDUP_REMOVED lines=18> */
[----:B-1----:R-:W-:-:S05]  /*2a50*/  IADD3 R26, P1, R18, R13, RZ ;  /* 0x0000000d121a7210 */ /* 0x002fca0007f3e0ff */
[----:B------:R-:W-:Y:S01]  /*2a60*/  IMAD.X R27, R19, 0x1, R6, P1 ;  /* 0x00000001131b7824 */ /* 0x000fe200008e0606 */
[----:B------:R-:W-:-:S04]  /*2a70*/  ISETP.GT.U32.AND P1, PT, R26, UR8, PT ;  /* 0x000000081a007c0c */ /* 0x000fc8000bf24070 */
[----:B------:R-:W-:-:S13]  /*2a80*/  ISETP.GT.U32.AND.EX P1, PT, R27, UR7, PT, P1 ;  /* 0x000000071b007c0c */ /* 0x000fda000bf24110 */
[----:B------:R-:W-:-:S04]  /*2a90*/  VOTE.ANY R17, PT, P1 ;  /* 0x0000000000117806 */ /* 0x000fc800008e0100 */
[----:B------:R-:W-:-:S13]  /*2aa0*/  ISETP.NE.AND P1, PT, R17, RZ, PT ;  /* 0x000000ff1100720c */ /* 0x000fda0003f25270 */
[----:B------:R-:W-:Y:S05]  /*2ab0*/  @!P1 BRA `(.L_x_21) ;  /* 0xfffffff400b89947 */ /* 0x000fea000383ffff */
[----:B------:R-:W-:Y:S01]  /*2ac0*/  MOV R26, R18 ;  /* 0x00000012001a7202 */ /* 0x000fe20000000f00 */
[----:B------:R-:W-:-:S07]  /*2ad0*/  IMAD.MOV.U32 R25, RZ, RZ, R19 ;  /* 0x000000ffff197224 */ /* 0x000fce00078e0013 */
.L_x_16:
[----:B------:R-:W1:Y:S08]  /*2ae0*/  BREV R17, R17 ;  /* 0x0000001100117301 */ /* 0x000e700000000000 */
[----:B-1----:R-:W1:Y:S02]  /*2af0*/  FLO.U32.SH R11, R17 ;  /* 0x00000011000b7300 */ /* 0x002e6400000e0400 */
[----:B-1----:R-:W1:Y:S02]  /*2b00*/  SHFL.IDX PT, R7, R7, R11, 0x1f ;  /* 0x00001f0b07077589 */ /* 0x002e6400000e0000 */
[----:B-1----:R-:W-:-:S13]  /*2b10*/  R2UR UR4, R7 ;  /* 0x00000000070472ca */ /* 0x002fda00000e0000 */
[----:B------:R-:W-:-:S05]  /*2b20*/  VIADD R27, R21, UR4 ;  /* 0x00000004151b7c36 */ /* 0x000fca0008000000 */
[----:B------:R-:W-:-:S13]  /*2b30*/  ISETP.GE.AND P1, PT, R27, R12, PT ;  /* 0x0000000c1b00720c */ /* 0x000fda0003f26270 */
[----:B------:R-:W1:Y:S02]  /*2b40*/  @!P1 LDC.64 R18, c[0x0][0x918] ;  /* 0x00024600ff129b82 */ /* 0x000e640000000a00 */
[----:B-1----:R-:W-:-:S05]  /*2b50*/  @!P1 IMAD.WIDE R18, R27, 0xc, R18 ;  /* 0x0000000c1b129825 */ /* 0x002fca00078e0212 */
[----:B-----5:R1:W5:Y:S04]  /*2b60*/  @!P1 LDG.E R8, desc[UR38][R18.64] ;  /* 0x0000002612089981 */ /* 0x020368000c1e1900 */
[----:B------:R1:W5:Y:S01]  /*2b70*/  @!P1 LDG.E R0, desc[UR38][R18.64+0x4] ;  /* 0x0000042612009981 */ /* 0x000362000c1e1900 */
[----:B------:R-:W-:-:S03]  /*2b80*/  IADD3 R26, P1, P2, R26, R13, -R29 ;  /* 0x0000000d1a1a7210 */ /* 0x000fc60007a3e81d */
[----:B------:R-:W-:Y:S01]  /*2b90*/  SHFL.IDX PT, R7, R32, R11, 0x1f ;  /* 0x00001f0b20077589 */ /* 0x000fe200000e0000 */
[----:B------:R-:W-:-:S03]  /*2ba0*/  IADD3.X R28, R25, R6, ~R32, P1, P2 ;  /* 0x00000006191c7210 */ /* 0x000fc60000fe4c20 */
[----:B------:R-:W2:Y:S04]  /*2bb0*/  SHFL.IDX PT, R26, R26, R11, 0x1f ;  /* 0x00001f0b1a1a7589 */ /* 0x000ea800000e0000 */
[----:B------:R-:W3:Y:S04]  /*2bc0*/  SHFL.IDX PT, R28, R28, R11, 0x1f ;  /* 0x00001f0b1c1c7589 */ /* 0x000ee800000e0000 */
[----:B------:R1:W4:Y:S04]  /*2bd0*/  SHFL.IDX PT, R6, R29, R11, 0x1f ;  /* 0x00001f0b1d067589 */ /* 0x00032800000e0000 */
[----:B------:R1:W1:Y:S04]  /*2be0*/  SHFL.IDX PT, R5, R5, R11, 0x1f ;  /* 0x00001f0b05057589 */ /* 0x00026800000e0000 */
[----:B------:R1:W1:Y:S01]  /*2bf0*/  SHFL.IDX PT, R4, R4, R11, 0x1f ;  /* 0x00001f0b04047589 */ /* 0x00026200000e0000 */
[----:B--2---:R-:W-:-:S02]  /*2c00*/  R2UR UR5, R26 ;  /* 0x000000001a0572ca */ /* 0x004fc400000e0000 */
[----:B---3--:R-:W-:-:S15]  /*2c10*/  R2UR UR6, R28 ;  /* 0x000000001c0672ca */ /* 0x008fde00000e0000 */
.L_x_11:
[----:B------:R-:W-:Y:S01]  /*2c20*/  ISETP.LE.AND P1, PT, R12, UR4, PT ;  /* 0x000000040c007c0c */ /* 0x000fe2000bf23270 */
[----:B-1----:R-:W-:Y:S01]  /*2c30*/  IMAD.MOV.U32 R18, RZ, RZ, -0x1 ;  /* 0xffffffffff127424 */ /* 0x002fe200078e00ff */
[----:B------:R-:W-:-:S11]  /*2c40*/  MOV R17, 0xffffffff ;  /* 0xffffffff00117802 */ /* 0x000fd60000000f00 */
[----:B------:R-:W-:Y:S05]  /*2c50*/  @P1 BRA `(.L_x_10) ;  /* 0x0000000400041947 */ /* 0x000fea0003800000 */
[----:B------:R-:W-:Y:S01]  /*2c60*/  UIADD3 UR15, UP2, -UR5, UR8, URZ ;  /* 0x00000008050f7290 */ /* 0x000fe2000ff5e13f */
[----:B------:R-:W1:Y:S01]  /*2c70*/  S2UR UR19, SR_CTAID.Y ;  /* 0x00000000001379c3 */ /* 0x000e620000002600 */
[----:B------:R-:W-:Y:S01]  /*2c80*/  ULDC UR17, c[0x0][0x8c0] ;  /* 0x0002300000117ab9 */ /* 0x000fe20000000800 */
[----:B------:R-:W-:Y:S01]  /*2c90*/  ULDC UR21, c[0x0][0x8b0] ;  /* 0x00022c0000157ab9 */ /* 0x000fe20000000800 */
[----:B------:R-:W-:Y:S01]  /*2ca0*/  UIADD3.X UR11, ~UR6, UR7, URZ, UP2, !UPT ;  /* 0x00000007060b7290 */ /* 0x000fe200097fe53f */
[--C-:B------:R-:W-:Y:S01]  /*2cb0*/  SHF.R.U32.HI R27, RZ, UR21, R5.reuse ;  /* 0x00000015ff1b7c19 */ /* 0x100fe20008011605 */
[----:B------:R-:W-:Y:S01]  /*2cc0*/  ULDC UR20, c[0x0][0x904] ;  /* 0x0002410000147ab9 */ /* 0x000fe20000000800 */
[----:B------:R-:W-:Y:S01]  /*2cd0*/  ULDC UR13, c[0x0][0x8a8] ;  /* 0x00022a00000d7ab9 */ /* 0x000fe20000000800 */
[----:B------:R-:W-:Y:S01]  /*2ce0*/  USHF.R.U32.HI UR16, URZ, UR17, UR11 ;  /* 0x000000113f107299 */ /* 0x000fe2000801160b */
[----:B------:R-:W-:Y:S01]  /*2cf0*/  SHF.R.U64 R28, R4, UR21, R5 ;  /* 0x00000015041c7c19 */ /* 0x000fe20008001205 */
[----:B------:R-:W-:-:S02]  /*2d00*/  USHF.R.U64 UR15, UR15, UR17, UR11 ;  /* 0x000000110f0f7299 */ /* 0x000fc4000800120b */
[----:B------:R-:W-:Y:S02]  /*2d10*/  USHF.R.U32.HI UR14, URZ, UR21, UR16 ;  /* 0x000000153f0e7299 */ /* 0x000fe40008011610 */
[----:B------:R-:W-:Y:S02]  /*2d20*/  UIADD3 UR13, UR13, -0x1, URZ ;  /* 0xffffffff0d0d7890 */ /* 0x000fe4000fffe03f */
[----:B------:R-:W-:Y:S02]  /*2d30*/  USHF.R.U32.HI UR22, URZ, UR20, UR14 ;  /* 0x000000143f167299 */ /* 0x000fe4000801160e */
[----:B------:R-:W-:Y:S02]  /*2d40*/  USHF.R.U64 UR16, UR15, UR21, UR16 ;  /* 0x000000150f107299 */ /* 0x000fe40008001210 */
[----:B------:R-:W-:Y:S02]  /*2d50*/  ULOP3.LUT UR15, UR15, UR13, URZ, 0xc0, !UPT ;  /* 0x0000000d0f0f7292 */ /* 0x000fe4000f8ec03f */
[----:B------:R-:W-:Y:S01]  /*2d60*/  LOP3.LUT R11, R27, UR22, RZ, 0xfc, !PT ;  /* 0x000000161b0b7c12 */ /* 0x000fe2000f8efcff */
[----:B------:R-:W-:-:S02]  /*2d70*/  USHF.R.U64 UR14, UR16, UR20, UR14 ;  /* 0x00000014100e7299 */ /* 0x000fc4000800120e */
[----:B-1----:R-:W-:Y:S01]  /*2d80*/  USEL UR11, UR57, UR19, !UP3 ;  /* 0x00000013390b7287 */ /* 0x002fe2000d800000 */
[----:B------:R-:W-:-:S13]  /*2d90*/  ISETP.NE.U32.AND P1, PT, R11, RZ, PT ;  /* 0x000000ff0b00720c */ /* 0x000fda0003f25070 */
[----:B------:R-:W-:Y:S05]  /*2da0*/  @!P1 BRA `(.L_x_22) ;  /* 0x0000000000149947 */ /* 0x000fea0003800000 */
[----:B------:R-:W-:-:S07]  /*2db0*/  MOV R12, 0x2dd0 ;  /* 0x00002dd0000c7802 */ /* 0x000fce0000000f00 */
[----:B----45:R-:W-:Y:S05]  /*2dc0*/  CALL.REL.NOINC `($__internal_0_$__cuda_sm20_div_u64) ;  /* 0x00000134000c7944 */ /* 0x030fea0003c00000 */
[----:B------:R-:W-:-:S04]  /*2dd0*/  IMAD.MOV R13, RZ, RZ, -R11 ;  /* 0x000000ffff0d7224 */ /* 0x000fc800078e0a0b */
[----:B------:R-:W-:Y:S01]  /*2de0*/  IMAD R13, R28, R13, UR14 ;  /* 0x0000000e1c0d7e24 */ /* 0x000fe2000f8e020d */
[----:B------:R-:W-:Y:S06]  /*2df0*/  BRA `(.L_x_23) ;  /* 0x0000000000507947 */ /* 0x000fec0003800000 */
.L_x_22:
[----:B------:R-:W1:Y:S01]  /*2e00*/  I2F.U32.RP R11, R28 ;  /* 0x0000001c000b7306 */ /* 0x000e620000209000 */
[----:B------:R-:W-:-:S07]  /*2e10*/  ISETP.NE.U32.AND P3, PT, R28, RZ, PT ;  /* 0x000000ff1c00720c */ /* 0x000fce0003f65070 */
[----:B-1----:R-:W1:Y:S02]  /*2e20*/  MUFU.RCP R11, R11 ;  /* 0x0000000b000b7308 */ /* 0x002e640000001000 */
[----:B-1----:R-:W-:-:S06]  /*2e30*/  IADD3 R12, R11, 0xffffffe, RZ ;  /* 0x0ffffffe0b0c7810 */ /* 0x002fcc0007ffe0ff */
[----:B------:R1:W2:Y:S02]  /*2e40*/  F2I.FTZ.U32.TRUNC.NTZ R13, R12 ;  /* 0x0000000c000d7305 */ /* 0x0002a4000021f000 */
[----:B-1----:R-:W-:Y:S02]  /*2e50*/  IMAD.MOV.U32 R12, RZ, RZ, RZ ;  /* 0x000000ffff0c7224 */ /* 0x002fe400078e00ff */
[----:B--2---:R-:W-:-:S04]  /*2e60*/  IMAD.MOV R17, RZ, RZ, -R13 ;  /* 0x000000ffff117224 */ /* 0x004fc800078e0a0d */
[----:B------:R-:W-:-:S04]  /*2e70*/  IMAD R17, R17, R28, RZ ;  /* 0x0000001c11117224 */ /* 0x000fc800078e02ff */
[----:B------:R-:W-:-:S06]  /*2e80*/  IMAD.HI.U32 R13, R13, R17, R12 ;  /* 0x000000110d0d7227 */ /* 0x000fcc00078e000c */
[----:B------:R-:W-:-:S05]  /*2e90*/  IMAD.HI.U32 R11, R13, UR14, RZ ;  /* 0x0000000e0d0b7c27 */ /* 0x000fca000f8e00ff */
[----:B------:R-:W-:-:S05]  /*2ea0*/  IADD3 R13, -R11, RZ, RZ ;  /* 0x000000ff0b0d7210 */ /* 0x000fca0007ffe1ff */
[----:B------:R-:W-:-:S05]  /*2eb0*/  IMAD R13, R28, R13, UR14 ;  /* 0x0000000e1c0d7e24 */ /* 0x000fca000f8e020d */
[----:B------:R-:W-:-:S13]  /*2ec0*/  ISETP.GE.U32.AND P1, PT, R13, R28, PT ;  /* 0x0000001c0d00720c */ /* 0x000fda0003f26070 */
[----:B------:R-:W-:Y:S02]  /*2ed0*/  @P1 IMAD.IADD R13, R13, 0x1, -R28 ;  /* 0x000000010d0d1824 */ /* 0x000fe400078e0a1c */
[----:B------:R-:W-:-:S03]  /*2ee0*/  @P1 VIADD R11, R11, 0x1 ;  /* 0x000000010b0b1836 */ /* 0x000fc60000000000 */
[----:B------:R-:W-:-:S13]  /*2ef0*/  ISETP.GE.U32.AND P2, PT, R13, R28, PT ;  /* 0x0000001c0d00720c */ /* 0x000fda0003f46070 */
[----:B------:R-:W-:Y:S02]  /*2f00*/  @P2 IADD3 R11, R11, 0x1, RZ ;  /* 0x000000010b0b2810 */ /* 0x000fe40007ffe0ff */
[----:B------:R-:W-:-:S05]  /*2f10*/  @!P3 LOP3.LUT R11, RZ, R28, RZ, 0x33, !PT ;  /* 0x0000001cff0bb212 */ /* 0x000fca00078e33ff */
[----:B------:R-:W-:-:S04]  /*2f20*/  IMAD.MOV R13, RZ, RZ, -R11 ;  /* 0x000000ffff0d7224 */ /* 0x000fc800078e0a0b */
[----:B------:R-:W-:-:S07]  /*2f30*/  IMAD R13, R28, R13, UR14 ;  /* 0x0000000e1c0d7e24 */ /* 0x000fce000f8e020d */
.L_x_23:
[----:B------:R-:W1:Y:S01]  /*2f40*/  LDC R18, c[0x0][0x8a8] ;  /* 0x00022a00ff127b82 */ /* 0x000e620000000800 */
[----:B------:R-:W-:Y:S01]  /*2f50*/  ULDC UR14, c[0x0][0x904] ;  /* 0x00024100000e7ab9 */ /* 0x000fe20000000800 */
[----:B------:R-:W-:Y:S01]  /*2f60*/  UMOV UR13, 0xffffffff ;  /* 0xffffffff000d7882 */ /* 0x000fe20000000000 */
[----:B------:R-:W-:Y:S01]  /*2f70*/  PLOP3.LUT P1, PT, PT, PT, UP3, 0x80, 0x0 ;  /* 0x000000000000781c */ /* 0x000fe20003f2f038 */
[----:B------:R-:W-:-:S04]  /*2f80*/  USHF.L.U32 UR13, UR13, UR14, URZ ;  /* 0x0000000e0d0d7299 */ /* 0x000fc8000800063f */
[----:B------:R-:W2:Y:S02]  /*2f90*/  LDC R16, c[0x0][0x8b8] ;  /* 0x00022e00ff107b82 */ /* 0x000ea40000000800 */
[----:B------:R-:W-:Y:S01]  /*2fa0*/  LOP3.LUT R12, RZ, UR13, RZ, 0x33, !PT ;  /* 0x0000000dff0c7c12 */ /* 0x000fe2000f8e33ff */
[----:B------:R-:W-:Y:S02]  /*2fb0*/  UMOV UR13, 0x1 ;  /* 0x00000001000d7882 */ /* 0x000fe40000000000 */
[----:B------:R-:W-:Y:S01]  /*2fc0*/  USHF.L.U32 UR13, UR13, UR14, URZ ;  /* 0x0000000e0d0d7299 */ /* 0x000fe2000800063f */
[----:B------:R-:W-:-:S05]  /*2fd0*/  LOP3.LUT R12, R12, UR16, RZ, 0xc0, !PT ;  /* 0x000000100c0c7c12 */ /* 0x000fca000f8ec0ff */
[----:B------:R-:W-:Y:S02]  /*2fe0*/  IMAD R11, R11, UR13, R12 ;  /* 0x0000000d0b0b7c24 */ /* 0x000fe4000f8e020c */
[----:B-1----:R-:W-:Y:S02]  /*2ff0*/  IMAD R13, R13, R18, UR15 ;  /* 0x0000000f0d0d7e24 */ /* 0x002fe4000f8e0212 */
[----:B------:R-:W-:Y:S02]  /*3000*/  @P1 IMAD.U32 R18, RZ, RZ, UR4 ;  /* 0x00000004ff121e24 */ /* 0x000fe4000f8e00ff */
[----:B------:R-:W-:Y:S02]  /*3010*/  @!P1 IMAD.U32 R18, RZ, RZ, UR4 ;  /* 0x00000004ff129e24 */ /* 0x000fe4000f8e00ff */
[----:B--2---:R-:W-:Y:S01]  /*3020*/  IMAD R17, R11, R16, UR11 ;  /* 0x0000000b0b117e24 */ /* 0x004fe2000f8e0210 */
[----:B------:R-:W-:Y:S01]  /*3030*/  @P1 MOV R16, R13 ;  /* 0x0000000d00101202 */ /* 0x000fe20000000f00 */
[----:B------:R-:W-:-:S02]  /*3040*/  UMOV UR11, 0x1 ;  /* 0x00000001000b7882 */ /* 0x000fc40000000000 */
[----:B------:R-:W-:Y:S01]  /*3050*/  @!P1 IMAD.MOV.U32 R16, RZ, RZ, R17 ;  /* 0x000000ffff109224 */ /* 0x000fe200078e0011 */
[----:B------:R-:W-:-:S07]  /*3060*/  @!P1 MOV R17, R13 ;  /* 0x0000000d00119202 */ /* 0x000fce0000000f00 */
.L_x_10:
[----:B------:R-:W-:-:S13]  /*3070*/  ISETP.NE.AND P1, PT, RZ, UR11, PT ;  /* 0x0000000bff007c0c */ /* 0x000fda000bf25270 */
[----:B------:R-:W-:Y:S05]  /*3080*/  @!P1 EXIT ;  /* 0x000000000000994d */ /* 0x000fea0003800000 */
[----:B------:R-:W1:Y:S02]  /*3090*/  LDC.64 R26, c[0x0][0x290] ;  /* 0x0000a400ff1a7b82 */ /* 0x000e640000000a00 */
[----:B-1----:R-:W-:-:S05]  /*30a0*/  IMAD.WIDE R12, R18, 0xc, R26 ;  /* 0x0000000c120c7825 */ /* 0x002fca00078e021a */
[----:B------:R1:W5:Y:S01]  /*30b0*/  LDG.E R11, desc[UR38][R12.64+0x8] ;  /* 0x000008260c0b7981 */ /* 0x000362000c1e1900 */
[----:B------:R-:W-:Y:S01]  /*30c0*/  UISETP.NE.AND UP2, UPT, UR12, 0x2, UPT ;  /* 0x000000020c00788c */ /* 0x000fe2000bf45270 */
[----:B------:R-:W2:Y:S01]  /*30d0*/  S2UR UR58, SR_CgaCtaId ;  /* 0x00000000003a79c3 */ /* 0x000ea20000008800 */
[----:B------:R-:W-:Y:S01]  /*30e0*/  UMOV UR41, URZ ;  /* 0x0000003f00297c82 */ /* 0x000fe20008000000 */
[----:B------:R1:W-:Y:S01]  /*30f0*/  STL [R1+0x100], RZ ;  /* 0x000100ff01007387 */ /* 0x0003e20000100800 */
[----:B------:R-:W-:Y:S01]  /*3100*/  UMOV UR42, URZ ;  /* 0x0000003f002a7c82 */ /* 0x000fe20008000000 */
[----:B------:R-:W-:Y:S02]  /*3110*/  SHF.R.S32.HI R19, RZ, 0x1f, R18 ;  /* 0x0000001fff137819 */ /* 0x000fe40000011412 */
[----:B------:R-:W-:-:S13]  /*3120*/  PLOP3.LUT P1, PT, PT, PT, UP2, 0x80, 0x0 ;  /* 0x000000000000781c */ /* 0x000fda0003f2f028 */
[----:B-1----:R-:W-:Y:S05]  /*3130*/  @P1 BRA `(.L_x_24) ;  /* 0x0000000000941947 */ /* 0x002fea0003800000 */
[----:B------:R-:W-:-:S04]  /*3140*/  ULOP3.LUT UR11, UR59, 0x1, URZ, 0xfc, !UPT ;  /* 0x000000013b0b7892 */ /* 0x000fc8000f8efc3f */
[----:B------:R-:W-:-:S06]  /*3150*/  UISETP.NE.AND UP2, UPT, UR11, 0x3, UPT ;  /* 0x000000030b00788c */ /* 0x000fcc000bf45270 */
[----:B------:R-:W-:-:S13]  /*3160*/  PLOP3.LUT P2, PT, PT, PT, UP2, 0x80, 0x0 ;  /* 0x000000000000781c */ /* 0x000fda0003f4f028 */
[----:B------:R-:W-:Y:S05]  /*3170*/  @!P2 BRA `(.L_x_25) ;  /* 0x000000000004a947 */ /* 0x000fea0003800000 */
[----:B--2---:R-:W-:Y:S01]  /*3180*/  BPT.TRAP 0x1 ;  /* 0x000000040000795c */ /* 0x004fe20000300000 */
.L_x_25:
[----:B------:R-:W-:Y:S01]  /*3190*/  UMOV UR11, 0x400 ;  /* 0x00000400000b7882 */ /* 0x000fe20000000000 */
[----:B------:R-:W-:Y:S01]  /*31a0*/  SHF.L.U32 R12, RZ, 0x1f, RZ ;  /* 0x0000001fff0c7819 */ /* 0x000fe200000006ff */
[----:B--2---:R-:W-:-:S09]  /*31b0*/  ULEA UR11, UR58, UR11, 0x18 ;  /* 0x0000000b3a0b7291 */ /* 0x004fd2000f8ec03f */
[----:B------:R-:W1:Y:S02]  /*31c0*/  SYNCS.PHASECHK.TRANS64.TRYWAIT P1, [UR11+0x34400], R12 ;  /* 0x0344000cff0075a7 */ /* 0x000e64000802014b */
[----:B-1----:R-:W-:Y:S05]  /*31d0*/  @!P1 BRA `(.L_x_26) ;  /* 0x0000011400e49947 */ /* 0x002fea0003800000 */
.L_x_366:
[----:B------:R-:W2:Y:S01]  /*31e0*/  LDS.128 R16, [UR11+0x34570] ;  /* 0x0345700bff107984 */ /* 0x000ea20008000c00 */
[----:B------:R-:W-:Y:S01]  /*31f0*/  @!PT LDS RZ, [RZ] ;  /* 0x00000000fffff984 */ /* 0x000fe20000000800 */
[----:B------:R-:W-:Y:S01]  /*3200*/  @!PT LDS RZ, [RZ] ;  /* 0x00000000fffff984 */ /* 0x000fe20000000800 */
[----:B------:R-:W-:Y:S01]  /*3210*/  @!PT LDS RZ, [RZ] ;  /* 0x00000000fffff984 */ /* 0x000fe20000000800 */
[----:B------:R-:W-:Y:S01]  /*3220*/  @!PT LDS RZ, [RZ] ;  /* 0x00000000fffff984 */ /* 0x000fe20000000800 */
[----:B------:R3:W-:Y:S06]  /*3230*/  MEMBAR.ALL.CTA ;  /* 0x0000000000007992 */ /* 0x0007ec0000008000 */
[----:B---3--:R-:W3:Y:S01]  /*3240*/  FENCE.VIEW.ASYNC.S ;  /* 0x00000000000073c6 */ /* 0x008ee20000000000 */
[----:B------:R-:W-:Y:S05]  /*3250*/  @!P2 BRA `(.L_x_27) ;  /* 0x000000000004a947 */ /* 0x000fea0003800000 */
[----:B------:R-:W-:Y:S01]  /*3260*/  BPT.TRAP 0x1 ;  /* 0x000000040000795c */ /* 0x000fe20000300000 */
.L_x_27:
[----:B------:R-:W-:Y:S01]  /*3270*/  UIADD3 UR11, UR11, 0x34440, URZ ;  /* 0x000344400b0b7890 */ /* 0x000fe2000fffe03f */
[----:B--2---:R-:W-:-:S03]  /*3280*/  ISETP.NE.AND P1, PT, R19, RZ, PT ;  /* 0x000000ff1300720c */ /* 0x004fc60003f25270 */
[----:B------:R-:W-:-:S09]  /*3290*/  UPRMT UR11, UR58, 0x654, UR11 ;  /* 0x000006543a0b7896 */ /* 0x000fd2000800000b */
[----:B---3--:R-:W-:Y:S01]  /*32a0*/  SYNCS.ARRIVE.TRANS64.RED.A1T0 RZ, [UR11], RZ ;  /* 0x000000ffffff79a7 */ /* 0x008fe2000810040b */
[----:B------:R-:W-:Y:S05]  /*32b0*/  @!P1 EXIT ;  /* 0x000000000000994d */ /* 0x000fea0003800000 */
[----:B-1----:R-:W-:Y:S01]  /*32c0*/  IMAD.WIDE R12, R18, 0xc, R26 ;  /* 0x0000000c120c7825 */ /* 0x002fe200078e021a */
[----:B-----5:R-:W-:-:S04]  /*32d0*/  R2UR UR11, R11 ;  /* 0x000000000b0b72ca */ /* 0x020fc800000e0000 */
[----:B------:R1:W5:Y:S01]  /*32e0*/  LDG.E R11, desc[UR38][R12.64+0x8] ;  /* 0x000008260c0b7981 */ /* 0x000362000c1e1900 */
[----:B------:R-:W-:-:S08]  /*32f0*/  SHF.R.S32.HI R19, RZ, 0x1f, R18 ;  /* 0x0000001fff137819 */ /* 0x000fd00000011412 */
[----:B------:R-:W-:Y:S01]  /*3300*/  UIADD3 UR11, UR11, 0x3f, URZ ;  /* 0x0000003f0b0b7890 */ /* 0x000fe2000fffe03f */
[----:B-1----:R-:W-:-:S03]  /*3310*/  IMAD.MOV.U32 R12, RZ, RZ, 0x1 ;  /* 0x00000001ff0c7424 */ /* 0x002fc600078e00ff */
[----:B------:R-:W-:Y:S02]  /*3320*/  USHF.R.S32.HI UR13, URZ, 0x1f, UR11 ;  /* 0x0000001f3f0d7899 */ /* 0x000fe4000801140b */
[----:B------:R1:W-:Y:S02]  /*3330*/  STL [R1+0x100], R12 ;  /* 0x0001000c01007387 */ /* 0x0003e40000100800 */
[----:B------:R-:W-:-:S04]  /*3340*/  ULEA.HI UR13, UR13, UR11, URZ, 0x6 ;  /* 0x0000000b0d0d7291 */ /* 0x000fc8000f8f303f */
[----:B------:R-:W-:-:S04]  /*3350*/  USHF.R.S32.HI UR13, URZ, 0x6, UR13 ;  /* 0x000000063f0d7899 */ /* 0x000fc8000801140d */
[----:B------:R-:W-:Y:S02]  /*3360*/  USHF.R.U32.HI UR42, URZ, 0x3, UR13 ;  /* 0x000000033f2a7899 */ /* 0x000fe4000801160d */
[----:B------:R-:W-:Y:S02]  /*3370*/  ULOP3.LUT UR41, UR13, 0x7, URZ, 0xc0, !UPT ;  /* 0x000000070d297892 */ /* 0x000fe4000f8ec03f */
[----:B-1----:R-:W-:-:S12]  /*3380*/  ULOP3.LUT UR42, UR42, 0x1, URZ, 0xc0, !UPT ;  /* 0x000000012a2a7892 */ /* 0x002fd8000f8ec03f */
.L_x_24:
[----:B------:R-:W-:-:S04]  /*3390*/  IMAD.WIDE.U32 R26, R18, 0xc, R26 ;  /* 0x0000000c121a7825 */ /* 0x000fc800078e001a */
[----:B------:R-:W-:-:S04]  /*33a0*/  IMAD R13, R19, 0xc, RZ ;  /* 0x0000000c130d7824 */ /* 0x000fc800078e02ff */
[----:B------:R-:W-:-:S05]  /*33b0*/  IMAD.IADD R27, R27, 0x1, R13 ;  /* 0x000000011b1b7824 */ /* 0x000fca00078e020d */
[----:B------:R1:W5:Y:S04]  /*33c0*/  LDG.E R19, desc[UR38][R26.64+0x4] ;  /* 0x000004261a137981 */ /* 0x000368000c1e1900 */
[----:B------:R1:W5:Y:S01]  /*33d0*/  LDG.E R13, desc[UR38][R26.64] ;  /* 0x000000261a0d7981 */ /* 0x000362000c1e1900 */
[----:B------:R-:W-:-:S13]  /*33e0*/  PLOP3.LUT P1, PT, PT, PT, UP1, 0x80, 0x0 ;  /* 0x000000000000781c */ /* 0x000fda0003f2f018 */
[----:B-1----:R-:W-:Y:S05]  /*33f0*/  @!P1 BRA `(.L_x_28) ;  /* 0x000000ac00609947 */ /* 0x002fea0003800000 */
[----:B------:R-:W-:-:S06]  /*3400*/  UISETP.GT.U32.AND UP0, UPT, UR18, 0x1, UPT ;  /* 0x000000011200788c */ /* 0x000fcc000bf04070 */
[----:B------:R-:W-:-:S13]  /*3410*/  PLOP3.LUT P0, PT, PT, PT, UP0, 0x80, 0x0 ;  /* 0x000000000000781c */ /* 0x000fda0003f0f008 */
[----:B--2---:R-:W-:Y:S05]  /*3420*/  @P0 EXIT ;  /* 0x000000000000094d */ /* 0x004fea0003800000 */
.L_x_29:
[----:B------:R-:W-:-:S08]  /*3430*/  NOP ;  /* 0x0000000000007918 */ /* 0x000fd00000000000 */
[----:B------:R-:W1:Y:S02]  /*3440*/  USETMAXREG.TRY_ALLOC.CTAPOOL UP0, 0xe8 ;  /* 0x000000e8000079c8 */ /* 0x000e640008000600 */
[----:B-1----:R-:W-:-:S13]  /*3450*/  PLOP3.LUT P0, PT, PT, PT, UP0, 0x80, 0x0 ;  /* 0x000000000000781c */ /* 0x002fda0003f0f008 */
[----:B------:R-:W-:Y:S05]  /*3460*/  @!P0 BRA `(.L_x_29) ;  /* 0xfffffffc00f08947 */ /* 0x000fea000383ffff */
[----:B------:R-:W1:Y:S01]  /*3470*/  SHFL.IDX PT, R24, R24, RZ, 0x1f ;  /* 0x00001fff18187589 */ /* 0x000e6200000e0000 */
[----:B------:R-:W2:Y:S01]  /*3480*/  S2UR UR4, SR_CTAID.Y ;  /* 0x00000000000479c3 */ /* 0x000ea20000002600 */
[----:B------:R-:W-:Y:S01]  /*3490*/  UMOV UR36, URZ ;  /* 0x0000003f00247c82 */ /* 0x000fe20008000000 */
[----:B------:R-:W-:Y:S01]  /*34a0*/  UMOV UR37, URZ ;  /* 0x0000003f00257c82 */ /* 0x000fe20008000000 */
[----:B-1----:R-:W-:Y:S01]  /*34b0*/  LOP3.LUT P0, RZ, R24, 0x3, RZ, 0xc0, !PT ;  /* 0x0000000318ff7812 */ /* 0x002fe2000780c0ff */
[----:B--2---:R-:W-:-:S12]  /*34c0*/  UIMAD UR4, UR4, UR60, UR57 ;  /* 0x0000003c040472a4 */ /* 0x004fd8000f8e0239 */
[----:B------:R-:W-:Y:S05]  /*34d0*/  @P0 BRA `(.L_x_30) ;  /* 0x0000000000a40947 */ /* 0x000fea0003800000 */
[----:B------:R-:W-:Y:S01]  /*34e0*/  ELECT P0, URZ, PT ;  /* 0x00000000003f782f */ /* 0x000fe20003800000 */
[----:B------:R-:W-:-:S12]  /*34f0*/  BSSY B0, `(.L_x_31) ;  /* 0x0000020000007945 */ /* 0x000fd80003800000 */
[----:B------:R-:W-:Y:S05]  /*3500*/  @!P0 BRA `(.L_x_32) ;  /* 0x0000000000788947 */ /* 0x000fea0003800000 */
[----:B------:R-:W1:Y:S01]  /*3510*/  S2UR UR6, SR_CgaCtaId ;  /* 0x00000000000679c3 */ /* 0x000e620000008800 */
[----:B------:R-:W-:Y:S01]  /*3520*/  UISETP.NE.AND UP0, UPT, UR12, 0x1, UPT ;  /* 0x000000010c00788c */ /* 0x000fe2000bf05270 */
[----:B------:R-:W-:-:S06]  /*3530*/  UMOV UR5, 0x400 ;  /* 0x0000040000057882 */ /* 0x000fcc0000000000 */
[----:B------:R-:W2:Y:S08]  /*3540*/  LDC.64 R4, c[0x0][0x700] ;  /* 0x0001c000ff047b82 */ /* 0x000eb00000000a00 */
[----:B----4-:R-:W2:Y:S08]  /*3550*/  LDC.64 R6, c[0x0][0x708] ;  /* 0x0001c200ff067b82 */ /* 0x010eb00000000a00 */
[----:B-----5:R-:W3:Y:S01]  /*3560*/  LDC.64 R8, c[0x0][0x710] ;  /* 0x0001c400ff087b82 */ /* 0x020ee20000000a00 */
[----:B-1----:R-:W-:-:S04]  /*3570*/  ULEA UR5, UR6, UR5, 0x18 ;  /* 0x0000000506057291 */ /* 0x002fc8000f8ec03f */
[----:B------:R-:W-:Y:S02]  /*3580*/  UIADD3 UR6, UR5, 0x80, URZ ;  /* 0x0000008005067890 */ /* 0x000fe4000fffe03f */
[----:B------:R-:W-:Y:S01]  /*3590*/  @!UP0 UIADD3 UR6, UR5, URZ, URZ ;  /* 0x0000003f05068290 */ /* 0x000fe2000fffe03f */
[----:B------:R-:W3:Y:S08]  /*35a0*/  LDC.64 R10, c[0x0][0x718] ;  /* 0x0001c600ff0a7b82 */ /* 0x000ef00000000a00 */
[----:B------:R-:W1:Y:S01]  /*35b0*/  LDC.64 R24, c[0x0][0x720] ;  /* 0x0001c800ff187b82 */ /* 0x000e620000000a00 */
[----:B--2---:R2:W-:Y:S07]  /*35c0*/  STS.128 [UR6+0x34780], R4 ;  /* 0x03478004ff007988 */ /* 0x0045ee0008000c06 */
[----:B------:R-:W1:Y:S08]  /*35d0*/  LDC.64 R26, c[0x0][0x728] ;  /* 0x0001ca00ff1a7b82 */ /* 0x000e700000000a00 */
[----:B------:R-:W4:Y:S01]  /*35e0*/  LDC.64 R28, c[0x0][0x730] ;  /* 0x0001cc00ff1c7b82 */ /* 0x000f220000000a00 */
[----:B---3--:R2:W-:Y:S07]  /*35f0*/  STS.128 [UR6+0x34790], R8 ;  /* 0x03479008ff007988 */ /* 0x0085ee0008000c06 */
[----:B------:R-:W4:Y:S08]  /*3600*/  LDC.64 R30, c[0x0][0x738] ;  /* 0x0001ce00ff1e7b82 */ /* 0x000f300000000a00 */
[----:B------:R-:W3:Y:S01]  /*3610*/  LDC.64 R32, c[0x0][0x740] ;  /* 0x0001d000ff207b82 */ /* 0x000ee20000000a00 */
[----:B-1----:R2:W-:Y:S07]  /*3620*/  STS.128 [UR6+0x347a0], R24 ;  /* 0x0347a018ff007988 */ /* 0x0025ee0008000c06 */
[----:B------:R-:W3:Y:S08]  /*3630*/  LDC.64 R34, c[0x0][0x748] ;  /* 0x0001d200ff227b82 */ /* 0x000ef00000000a00 */
[----:B------:R-:W1:Y:S01]  /*3640*/  LDC.64 R36, c[0x0][0x750] ;  /* 0x0001d400ff247b82 */ /* 0x000e620000000a00 */
[----:B----4-:R2:W-:Y:S07]  /*3650*/  STS.128 [UR6+0x347b0], R28 ;  /* 0x0347b01cff007988 */ /* 0x0105ee0008000c06 */
[----:B------:R-:W1:Y:S08]  /*3660*/  LDC.64 R38, c[0x0][0x758] ;  /* 0x0001d600ff267b82 */ /* 0x000e700000000a00 */
[----:B------:R-:W4:Y:S01]  /*3670*/  LDC.64 R40, c[0x0][0x760] ;  /* 0x0001d800ff287b82 */ /* 0x000f220000000a00 */
[----:B---3--:R2:W-:Y:S07]  /*3680*/  STS.128 [UR6+0x347c0], R32 ;  /* 0x0347c020ff007988 */ /* 0x0085ee0008000c06 */
[----:B------:R-:W4:Y:S08]  /*3690*/  LDC.64 R42, c[0x0][0x768] ;  /* 0x0001da00ff2a7b82 */ /* 0x000f300000000a00 */
[----:B------:R-:W3:Y:S01]  /*36a0*/  LDC.64 R44, c[0x0][0x770] ;  /* 0x0001dc00ff2c7b82 */ /* 0x000ee20000000a00 */
[----:B-1----:R2:W-:Y:S07]  /*36b0*/  STS.128 [UR6+0x347d0], R36 ;  /* 0x0347d024ff007988 */ /* 0x0025ee0008000c06 */
[----:B------:R-:W3:Y:S01]  /*36c0*/  LDC.64 R46, c[0x0][0x778] ;  /* 0x0001de00ff2e7b82 */ /* 0x000ee20000000a00 */
[----:B----4-:R2:W-:Y:S04]  /*36d0*/  STS.128 [UR6+0x347e0], R40 ;  /* 0x0347e028ff007988 */ /* 0x0105e80008000c06 */
[----:B---3--:R2:W-:Y:S02]  /*36e0*/  STS.128 [UR6+0x347f0], R44 ;  /* 0x0347f02cff007988 */ /* 0x0085e40008000c06 */
.L_x_32:
[----:B------:R-:W-:Y:S05]  /*36f0*/  BSYNC B0 ;  /* 0x0000000000007941 */ /* 0x000fea0003800000 */
.L_x_31:
[----:B------:R-:W-:Y:S01]  /*3700*/  UISETP.NE.AND UP0, UPT, UR12, 0x1, UPT ;  /* 0x000000010c00788c */ /* 0x000fe2000bf05270 */
[----:B------:R-:W-:Y:S01]  /*3710*/  NOP ;  /* 0x0000000000007918 */ /* 0x000fe20000000000 */
[----:B------:R-:W-:Y:S01]  /*3720*/  ULDC UR5, c[0x0][0x884] ;  /* 0x0002210000057ab9 */ /* 0x000fe20000000800 */
[----:B------:R-:W-:Y:S01]  /*3730*/  ULDC.64 UR36, c[0x0][0x800] ;  /* 0x0002000000247ab9 */ /* 0x000fe20000000a00 */
[----:B------:R-:W-:-:S04]  /*3740*/  USEL UR5, UR5, URZ, UP0 ;  /* 0x0000003f05057287 */ /* 0x000fc80008000000 */
[----:B------:R-:W-:-:S04]  /*3750*/  UIADD3 UR5, UR4, UR5, URZ ;  /* 0x0000000504057290 */ /* 0x000fc8000fffe03f */
[----:B------:R-:W-:-:S12]  /*3760*/  UIMAD.WIDE UR36, UR5, 0x80, UR36 ;  /* 0x00000080052478a5 */ /* 0x000fd8000f8e0224 */
.L_x_30:
[----:B------:R-:W-:-:S13]  /*3770*/  ISETP.NE.AND P0, PT, RZ, UR43, PT ;  /* 0x0000002bff007c0c */ /* 0x000fda000bf05270 */
[----:B------:R-:W-:Y:S05]  /*3780*/  @P0 BRA `(.L_x_33) ;  /* 0x00000004000c0947 */ /* 0x000fea0003800000 */
[----:B------:R-:W-:Y:S01]  /*3790*/  ELECT P0, URZ, PT ;  /* 0x00000000003f782f */ /* 0x000fe20003800000 */
[----:B------:R-:W-:-:S12]  /*37a0*/  BSSY B0, `(.L_x_34) ;  /* 0x000002c000007945 */ /* 0x000fd80003800000 */
[----:B------:R-:W-:Y:S05]  /*37b0*/  @!P0 BRA `(.L_x_35) ;  /* 0x0000000000a88947 */ /* 0x000fea0003800000 */
[----:B--2-4-:R-:W1:Y:S08]  /*37c0*/  LDC.64 R6, c[0x0][0x820] ;  /* 0x00020800ff067b82 */ /* 0x014e700000000a00 */
[----:B------:R-:W2:Y:S01]  /*37d0*/  LDC.64 R4, c[0x0][0x818] ;  /* 0x00020600ff047b82 */ /* 0x000ea20000000a00 */
[----:B-1----:R-:W-:-:S06]  /*37e0*/  IMAD.WIDE R6, R18, 0x8, R6 ;  /* 0x0000000812067825 */ /* 0x002fcc00078e0206 */
[----:B------:R-:W3:Y:S01]  /*37f0*/  LDG.E.64 R6, desc[UR38][R6.64] ;  /* 0x0000002606067981 */ /* 0x000ee2000c1e1b00 */
[----:B--2---:R-:W-:-:S06]  /*3800*/  IMAD.WIDE R4, R18, 0x8, R4 ;  /* 0x0000000812047825 */ /* 0x004fcc00078e0204 */
[----:B------:R-:W2:Y:S01]  /*3810*/  LDG.E.64 R4, desc[UR38][R4.64] ;  /* 0x0000002604047981 */ /* 0x000ea2000c1e1b00 */
[----:B------:R-:W1:Y:S01]  /*3820*/  S2UR UR5, SR_CgaCtaId ;  /* 0x00000000000579c3 */ /* 0x000e620000008800 */
[----:B------:R-:W-:Y:S01]  /*3830*/  UISETP.NE.AND UP0, UPT, UR12, 0x1, UPT ;  /* 0x000000010c00788c */ /* 0x000fe2000bf05270 */
[----:B-----5:R-:W-:Y:S01]  /*3840*/  IADD3 R9, R19, -0x1, RZ ;  /* 0xffffffff13097810 */ /* 0x020fe20007ffe0ff */
[----:B------:R-:W-:Y:S01]  /*3850*/  UMOV UR4, 0x400 ;  /* 0x0000040000047882 */ /* 0x000fe20000000000 */
[----:B------:R-:W-:Y:S01]  /*3860*/  CS2R R10, SRZ ;  /* 0x00000000000a7805 */ /* 0x000fe2000001ff00 */
[----:B-1----:R-:W-:-:S04]  /*3870*/  ULEA UR4, UR5, UR4, 0x18 ;  /* 0x0000000405047291 */ /* 0x002fc8000f8ec03f */
[----:B------:R-:W-:-:S03]  /*3880*/  UIADD3 UR5, UR4, 0x80, URZ ;  /* 0x0000008004057890 */ /* 0x000fc6000fffe03f */
[----:B------:R-:W-:-:S04]  /*3890*/  @!UP0 UIADD3 UR5, UR4, URZ, URZ ;  /* 0x0000003f04058290 */ /* 0x000fc8000fffe03f */
[----:B------:R-:W-:-:S05]  /*38a0*/  UIADD3 UR4, UR5, 0x34780, URZ ;  /* 0x0003478005047890 */ /* 0x000fca000fffe03f */
[----:B------:R-:W1:Y:S01]  /*38b0*/  LDS R0, [UR5+0x3479c] ;  /* 0x03479c05ff007984 */ /* 0x000e620008000800 */
[----:B------:R-:W-:-:S03]  /*38c0*/  MOV R20, UR4 ;  /* 0x0000000400147c02 */ /* 0x000fc60008000f00 */
[----:B------:R-:W-:Y:S01]  /*38d0*/  STS [UR5+0x347b0], RZ ;  /* 0x0347b0ffff007988 */ /* 0x000fe20008000805 */
[----:B------:R-:W-:-:S05]  /*38e0*/  SHF.R.U64 R20, R20, 0x4, RZ ;  /* 0x0000000414147819 */ /* 0x000fca00000012ff */
[----:B------:R-:W-:Y:S04]  /*38f0*/  STS [UR5+0x34790], R20 ;  /* 0x03479014ff007988 */ /* 0x000fe80008000805 */
[----:B------:R-:W-:Y:S01]  /*3900*/  STS [UR5+0x34794], R20 ;  /* 0x03479414ff007988 */ /* 0x000fe20008000805 */
[----:B---3--:R-:W-:-:S04]  /*3910*/  SHF.L.U64.HI R15, R6, 0x1, R7 ;  /* 0x00000001060f7819 */ /* 0x008fc80000010207 */
[----:B------:R-:W-:-:S04]  /*3920*/  LOP3.LUT R15, R15, 0x1fffffff, RZ, 0xc0, !PT ;  /* 0x1fffffff0f0f7812 */ /* 0x000fc800078ec0ff */
[----:B------:R-:W-:Y:S01]  /*3930*/  SHF.R.U32.HI R7, RZ, 0x4, R15 ;  /* 0x00000004ff077819 */ /* 0x000fe2000001160f */
[----:B--2---:R-:W-:Y:S03]  /*3940*/  STS.64 [UR5+0x34780], R4 ;  /* 0x03478004ff007988 */ /* 0x004fe60008000a05 */
[----:B-1----:R-:W-:-:S05]  /*3950*/  LOP3.LUT R0, R0, 0xf, R7, 0xb8, !PT ;  /* 0x0000000f00007812 */ /* 0x002fca00078eb807 */
[----:B------:R1:W-:Y:S04]  /*3960*/  STS [UR5+0x3479c], R0 ;  /* 0x03479c00ff007988 */ /* 0x0003e80008000805 */
[----:B------:R-:W2:Y:S01]  /*3970*/  LDS R7, [UR5+0x3479c] ;  /* 0x03479c05ff077984 */ /* 0x000ea20008000800 */
[----:B-1----:R-:W-:-:S05]  /*3980*/  IMAD.SHL.U32 R0, R6, 0x2, RZ ;  /* 0x0000000206007824 */ /* 0x002fca00078e00ff */
[----:B------:R-:W-:-:S04]  /*3990*/  LOP3.LUT R0, R0, 0xfffffffe, RZ, 0xc0, !PT ;  /* 0xfffffffe00007812 */ /* 0x000fc800078ec0ff */
[----:B------:R-:W-:-:S05]  /*39a0*/  SHF.R.U64 R0, R0, 0x4, R15 ;  /* 0x0000000400007819 */ /* 0x000fca000000120f */
[----:B------:R-:W-:Y:S01]  /*39b0*/  STS [UR5+0x3478c], R0 ;  /* 0x03478c00ff007988 */ /* 0x000fe20008000805 */
[----:B--2---:R-:W-:-:S05]  /*39c0*/  LOP3.LUT R7, R7, 0xf0, RZ, 0xb8, !PT ;  /* 0x000000f007077812 */ /* 0x004fca00078eb8ff */
[----:B------:R-:W-:Y:S04]  /*39d0*/  STS [UR5+0x3479c], R7 ;  /* 0x03479c07ff007988 */ /* 0x000fe80008000805 */
[----:B------:R-:W1:Y:S02]  /*39e0*/  LDS R8, [UR5+0x3479c] ;  /* 0x03479c05ff087984 */ /* 0x000e640008000800 */
[----:B-1----:R-:W-:Y:S01]  /*39f0*/  LOP3.LUT R21, R8, 0xf00, RZ, 0xb8, !PT ;  /* 0x00000f0008157812 */ /* 0x002fe200078eb8ff */
[----:B------:R-:W-:-:S04]  /*3a00*/  VIADD R8, R13, 0xffffffff ;  /* 0xffffffff0d087836 */ /* 0x000fc80000000000 */
[----:B------:R-:W-:Y:S04]  /*3a10*/  STS.64 [UR5+0x34798], R20 ;  /* 0x03479814ff007988 */ /* 0x000fe80008000a05 */
[----:B------:R-:W1:Y:S04]  /*3a20*/  LDS R12, [UR5+0x3479c] ;  /* 0x03479c05ff0c7984 */ /* 0x000e680008000800 */
[----:B------:R3:W-:Y:S01]  /*3a30*/  STS.128 [UR5+0x347a0], R8 ;  /* 0x0347a008ff007988 */ /* 0x0007e20008000c05 */
[----:B-1----:R-:W-:-:S05]  /*3a40*/  LOP3.LUT R12, R12, 0xf000, RZ, 0xb8, !PT ;  /* 0x0000f0000c0c7812 */ /* 0x002fca00078eb8ff */
[----:B------:R3:W-:Y:S02]  /*3a50*/  STS [UR5+0x3479c], R12 ;  /* 0x03479c0cff007988 */ /* 0x0007e40008000805 */
.L_x_35:
[----:B------:R-:W-:Y:S05]  /*3a60*/  BSYNC B0 ;  /* 0x0000000000007941 */ /* 0x000fea0003800000 */
.L_x_34:
[----:B------:R-:W-:Y:S01]  /*3a70*/  ELECT P0, URZ, PT ;  /* 0x00000000003f782f */ /* 0x000fe20003800000 */
[----:B------:R-:W-:Y:S01]  /*3a80*/  NOP ;  /* 0x0000000000007918 */ /* 0x000fe20000000000 */
[----:B------:R-:W-:Y:S11]  /*3a90*/  BSSY B0, `(.L_x_36) ;  /* 0x0000004000007945 */ /* 0x000ff60003800000 */
[----:B------:R-:W-:Y:S05]  /*3aa0*/  @!P0 BRA `(.L_x_37) ;  /* 0x0000000000088947 */ /* 0x000fea0003800000 */
[----:B------:R0:W-:Y:S01]  /*3ab0*/  UTMACMDFLUSH ;  /* 0x00000000000079b7 */ /* 0x0001e20000000000 */
[----:B------:R-:W-:-:S04]  /*3ac0*/  DEPBAR.LE SB0, 0x0 ;  /* 0x000080000000791a */ /* 0x000fc80000000000 */
.L_x_37:
[----:B------:R-:W-:Y:S05]  /*3ad0*/  BSYNC B0 ;  /* 0x0000000000007941 */ /* 0x000fea0003800000 */
.L_x_36:
[----:B------:R-:W1:Y:S01]  /*3ae0*/  S2UR UR5, SR_CgaCtaId ;  /* 0x00000000000579c3 */ /* 0x000e620000008800 */
[----:B-----5:R-:W2:Y:S01]  /*3af0*/  S2R R0, SR_LANEID ;  /* 0x0000000000007919 */ /* 0x020ea20000000000 */
[----:B------:R-:W-:Y:S01]  /*3b00*/  UISETP.NE.AND UP0, UPT, UR12, 0x1, UPT ;  /* 0x000000010c00788c */ /* 0x000fe2000bf05270 */
[----:B------:R-:W-:Y:S02]  /*3b10*/  UMOV UR4, 0x400 ;  /* 0x0000040000047882 */ /* 0x000fe40000000000 */
[----:B-1----:R-:W-:-:S04]  /*3b20*/  ULEA UR4, UR5, UR4, 0x18 ;  /* 0x0000000405047291 */ /* 0x002fc8000f8ec03f */
[----:B------:R-:W-:-:S04]  /*3b30*/  UIADD3 UR5, UR4, 0x80, URZ ;  /* 0x0000008004057890 */ /* 0x000fc8000fffe03f */
[----:B------:R-:W-:Y:S01]  /*3b40*/  @!UP0 UIADD3 UR5, UR4, URZ, URZ ;  /* 0x0000003f04058290 */ /* 0x000fe2000fffe03f */
[----:B--2---:R-:W-:-:S05]  /*3b50*/  IMAD.SHL.U32 R0, R0, 0x4, RZ ;  /* 0x0000000400007824 */ /* 0x004fca00078e00ff */
[----:B------:R-:W-:Y:S01]  /*3b60*/  IMAD.U32 R5, RZ, RZ, UR5 ;  /* 0x00000005ff057e24 */ /* 0x000fe2000f8e00ff */
[----:B------:R-:W-:-:S04]  /*3b70*/  IADD3 R4, P0, R0, UR36, RZ ;  /* 0x0000002400047c10 */ /* 0x000fc8000ff1e0ff */
[----:B----4-:R-:W-:Y:S02]  /*3b80*/  IADD3 R6, R0, 0x34780, R5 ;  /* 0x0003478000067810 */ /* 0x010fe40007ffe005 */
[----:B------:R-:W-:-:S03]  /*3b90*/  IADD3.X R5, RZ, UR37, RZ, P0, !PT ;  /* 0x00000025ff057c10 */ /* 0x000fc600087fe4ff */
[----:B------:R-:W1:Y:S04]  /*3ba0*/  LDS R7, [R6] ;  /* 0x0000000006077984 */ /* 0x000e680000000800 */
[----:B-1----:R1:W5:Y:S02]  /*3bb0*/  ATOMG.E.EXCH.STRONG.GPU PT, RZ, [R4], R7 ;  /* 0x0000000704ff73a8 */ /* 0x00236400041ee100 */
.L_x_33:
[----:B-----5:R-:W-:Y:S01]  /*3bc0*/  IMAD.SHL.U32 R0, R2, 0x40, RZ ;  /* 0x0000004002007824 */ /* 0x020fe200078e00ff */
[-C--:B-12---:R-:W-:Y:S01]  /*3bd0*/  LEA.HI R5, R3, R2.reuse, RZ, 0x5 ;  /* 0x0000000203057211 */ /* 0x086fe200078f28ff */
[----:B------:R-:W1:Y:S01]  /*3be0*/  S2UR UR56, SR_CgaCtaId ;  /* 0x00000000003879c3 */ /* 0x000e620000008800 */
[----:B------:R-:W-:Y:S01]  /*3bf0*/  IMAD.SHL.U32 R14, R14, 0x8, RZ ;  /* 0x000000080e0e7824 */ /* 0x000fe200078e00ff */
[----:B------:R-:W-:Y:S01]  /*3c00*/  UISETP.NE.AND UP1, UPT, UR12, 0x1, UPT ;  /* 0x000000010c00788c */ /* 0x000fe2000bf25270 */
[----:B------:R-:W-:Y:S01]  /*3c10*/  LOP3.LUT R4, R0, 0x40, RZ, 0xc0, !PT ;  /* 0x0000004000047812 */ /* 0x000fe200078ec0ff */
[----:B------:R-:W-:Y:S01]  /*3c20*/  UISETP.NE.AND UP0, UPT, UR18, URZ, UPT ;  /* 0x0000003f1200728c */ /* 0x000fe2000bf05270 */
[----:B------:R-:W-:Y:S01]  /*3c30*/  SHF.R.U32.HI R5, RZ, 0x1, R5 ;  /* 0x00000001ff057819 */ /* 0x000fe20000011605 */
[----:B------:R-:W-:Y:S01]  /*3c40*/  UMOV UR50, 0x400 ;  /* 0x0000040000327882 */ /* 0x000fe20000000000 */
[-C--:B------:R-:W-:Y:S01]  /*3c50*/  LEA.HI R0, R2, R2.reuse, RZ, 0x1 ;  /* 0x0000000202007211 */ /* 0x080fe200078f08ff */
[----:B------:R-:W-:Y:S01]  /*3c60*/  USEL UR4, URZ, 0x1, UP0 ;  /* 0x000000013f047887 */ /* 0x000fe20008000000 */
[----:B------:R-:W-:Y:S01]  /*3c70*/  LOP3.LUT R5, R4, 0x30, R5, 0xf8, !PT ;  /* 0x0000003004057812 */ /* 0x000fe200078ef805 */
[----:B------:R-:W-:Y:S01]  /*3c80*/  USHF.L.U32 UR47, UR18, 0x3, URZ ;  /* 0x00000003122f7899 */ /* 0x000fe2000800063f */
[----:B------:R-:W-:Y:S01]  /*3c90*/  SHF.R.S32.HI R0, RZ, 0x1, R0 ;  /* 0x00000001ff007819 */ /* 0x000fe20000011400 */
[----:B------:R-:W-:Y:S01]  /*3ca0*/  IMAD.MOV.U32 R7, RZ, RZ, 0x1 ;  /* 0x00000001ff077424 */ /* 0x000fe200078e00ff */
[----:B------:R-:W-:Y:S01]  /*3cb0*/  LOP3.LUT R14, R5, 0x8, R14, 0xf8, !PT ;  /* 0x00000008050e7812 */ /* 0x000fe200078ef80e */
[----:B------:R-:W-:Y:S01]  /*3cc0*/  ULOP3.LUT UR53, UR47, 0x8, URZ, 0xc0, !UPT ;  /* 0x000000082f357892 */ /* 0x000fe2000f8ec03f */
[----:B------:R-:W-:Y:S01]  /*3cd0*/  LEA.HI R5, R3, R2, RZ, 0x4 ;  /* 0x0000000203057211 */ /* 0x000fe200078f20ff */
[----:B------:R-:W-:Y:S01]  /*3ce0*/  VIADD R222, R2, 0x1f ;  /* 0x0000001f02de7836 */ /* 0x000fe20000000000 */
[----:B------:R-:W-:Y:S01]  /*3cf0*/  SHF.L.U32 R0, R0, 0x7, RZ ;  /* 0x0000000700007819 */ /* 0x000fe200000006ff */
[----:B------:R-:W-:Y:S01]  /*3d00*/  IMAD.MOV.U32 R216, RZ, RZ, RZ ;  /* 0x000000ffffd87224 */ /* 0x000fe200078e00ff */
[----:B----4-:R-:W-:Y:S01]  /*3d10*/  SHF.R.S32.HI R6, RZ, 0x4, R5 ;  /* 0x00000004ff067819 */ /* 0x010fe20000011405 */
[----:B------:R-:W-:Y:S01]  /*3d20*/  ULOP3.LUT UR48, UR40, 0x1, URZ, 0xfc, !UPT ;  /* 0x0000000128307892 */ /* 0x000fe2000f8efc3f */
[----:B------:R-:W-:Y:S01]  /*3d30*/  LOP3.LUT R3, R0, 0x180, RZ, 0xc0, !PT ;  /* 0x0000018000037812 */ /* 0x000fe200078ec0ff */
[----:B------:R-:W-:Y:S01]  /*3d40*/  ULOP3.LUT UR49, UR59, 0x1, URZ, 0xfc, !UPT ;  /* 0x000000013b317892 */ /* 0x000fe2000f8efc3f */
[----:B------:R-:W-:Y:S01]  /*3d50*/  LEA.HI R5, R5, R6, RZ, 0x1 ;  /* 0x0000000605057211 */ /* 0x000fe200078f08ff */
[----:B-1----:R-:W-:Y:S01]  /*3d60*/  ULEA UR50, UR56, UR50, 0x18 ;  /* 0x0000003238327291 */ /* 0x002fe2000f8ec03f */
[----:B------:R-:W-:Y:S01]  /*3d70*/  LOP3.LUT R4, R3, R4, RZ, 0xfc, !PT ;  /* 0x0000000403047212 */ /* 0x000fe200078efcff */
[----:B------:R-:W-:Y:S01]  /*3d80*/  ULOP3.LUT UR54, UR61, 0x1, URZ, 0xfc, !UPT ;  /* 0x000000013d367892 */ /* 0x000fe2000f8efc3f */
[----:B------:R-:W-:Y:S01]  /*3d90*/  LOP3.LUT R5, R5, 0x7ffffe, RZ, 0xc0, !PT ;  /* 0x007ffffe05057812 */ /* 0x000fe200078ec0ff */
[----:B------:R-:W-:Y:S01]  /*3da0*/  UIADD3 UR52, UR50, 0x80, URZ ;  /* 0x0000008032347890 */ /* 0x000fe2000fffe03f */
[----:B------:R-:W-:Y:S01]  /*3db0*/  SHF.R.U32.HI R4, RZ, 0x3, R4 ;  /* 0x00000003ff047819 */ /* 0x000fe20000011604 */
[----:B------:R-:W-:Y:S01]  /*3dc0*/  UIADD3 UR51, UR50, 0x34550, URZ ;  /* 0x0003455032337890 */ /* 0x000fe2000fffe03f */
[----:B------:R-:W-:Y:S01]  /*3dd0*/  MOV R217, UR4 ;  /* 0x0000000400d97c02 */ /* 0x000fe20008000f00 */
[----:B------:R-:W-:Y:S01]  /*3de0*/  IMAD.IADD R5, R6, 0x1, -R5 ;  /* 0x0000000106057824 */ /* 0x000fe200078e0a05 */
[----:B------:R-:W-:Y:S01]  /*3df0*/  LOP3.LUT R4, R4, R14, R3, 0x1e, !PT ;  /* 0x0000000e04047212 */ /* 0x000fe200078e1e03 */
[----:B------:R-:W-:-:S02]  /*3e00*/  @!UP1 UIADD3 UR52, UR50, URZ, URZ ;  /* 0x0000003f32349290 */ /* 0x000fc4000fffe03f */
[----:B------:R-:W-:Y:S01]  /*3e10*/  ULOP3.LUT UR55, UR47, 0x8, URZ, 0xc, !UPT ;  /* 0x000000082f377892 */ /* 0x000fe2000f8e0c3f */
[----:B------:R-:W-:Y:S01]  /*3e20*/  LEA R221, R5, R4, 0x9 ;  /* 0x0000000405dd7211 */ /* 0x000fe200078e48ff */
[----:B------:R-:W-:Y:S02]  /*3e30*/  ULOP3.LUT UR53, UR53, 0x18, URZ, 0x3c, !UPT ;  /* 0x0000001835357892 */ /* 0x000fe4000f8e3c3f */
[----:B------:R-:W-:Y:S02]  /*3e40*/  UIADD3 UR5, UR47, UR51, URZ ;  /* 0x000000332f057290 */ /* 0x000fe4000fffe03f */
[----:B------:R-:W-:-:S12]  /*3e50*/  UIADD3 UR52, UR52, 0x34780, URZ ;  /* 0x0003478034347890 */ /* 0x000fd8000fffe03f */
.L_x_161:
[----:B-1-3--:R-:W1:Y:S02]  /*3e60*/  LDC.64 R2, c[0x0][0x290] ;  /* 0x0000a400ff027b82 */ /* 0x00ae640000000a00 */
[----:B-1----:R-:W-:-:S05]  /*3e70*/  IMAD.WIDE R2, R18, 0xc, R2 ;  /* 0x0000000c12027825 */ /* 0x002fca00078e0202 */
[----:B--2---:R-:W2:Y:S01]  /*3e80*/  LDG.E R5, desc[UR38][R2.64+0x8] ;  /* 0x0000082602057981 */ /* 0x004ea2000c1e1900 */
[----:B---3--:R-:W-:Y:S01]  /*3e90*/  SHF.L.U32 R11, R217, 0x1f, RZ ;  /* 0x0000001fd90b7819 */ /* 0x008fe200000006ff */
[----:B------:R-:W-:Y:S01]  /*3ea0*/  IMAD.U32 R8, RZ, RZ, UR51 ;  /* 0x00000033ff087e24 */ /* 0x000fe2000f8e00ff */
[----:B------:R-:W-:-:S03]  /*3eb0*/  UMOV UR9, UR41 ;  /* 0x0000002900097c82 */ /* 0x000fc60008000000 */
[----:B------:R-:W1:Y:S01]  /*3ec0*/  SYNCS.PHASECHK.TRANS64.TRYWAIT P0, [R8+UR47], R11 ;  /* 0x0000000b080075a7 */ /* 0x000e62000800016f */
[----:B--2---:R-:W-:-:S05]  /*3ed0*/  VIADD R6, R5, 0x3f ;  /* 0x0000003f05067836 */ /* 0x004fca0000000000 */
[----:B------:R-:W-:-:S04]  /*3ee0*/  SHF.R.S32.HI R9, RZ, 0x1f, R6 ;  /* 0x0000001fff097819 */ /* 0x000fc80000011406 */
[----:B------:R-:W-:Y:S01]  /*3ef0*/  LEA.HI R6, R9, R6, RZ, 0x6 ;  /* 0x0000000609067211 */ /* 0x000fe200078f30ff */
[----:B-1----:R-:W-:Y:S06]  /*3f00*/  @!P0 BRA `(.L_x_38) ;  /* 0x0000010800b08947 */ /* 0x002fec0003800000 */
.L_x_367:
[----:B------:R2:W-:Y:S01]  /*3f10*/  STL [R1], RZ ;  /* 0x000000ff01007387 */ /* 0x0005e20000100800 */
[----:B------:R-:W-:Y:S01]  /*3f20*/  ISETP.GE.AND P0, PT, R5, 0x1, PT ;  /* 0x000000010500780c */ /* 0x000fe20003f06270 */
[----:B------:R-:W-:Y:S01]  /*3f30*/  UMOV UR8, URZ ;  /* 0x0000003f00087c82 */ /* 0x000fe20008000000 */
[----:B------:R-:W-:Y:S01]  /*3f40*/  MOV R219, R18 ;  /* 0x0000001200db7202 */ /* 0x000fe20000000f00 */
[----:B------:R2:W-:Y:S01]  /*3f50*/  STL [R1+0x4], RZ ;  /* 0x000004ff01007387 */ /* 0x0005e20000100800 */
[----:B------:R-:W-:Y:S01]  /*3f60*/  SHF.R.S32.HI R19, RZ, 0x1f, R18 ;  /* 0x0000001fff137819 */ /* 0x000fe20000011412 */
[----:B------:R-:W-:Y:S01]  /*3f70*/  IMAD.U32 R2, RZ, RZ, UR42 ;  /* 0x0000002aff027e24 */ /* 0x000fe2000f8e00ff */
[----:B------:R-:W-:Y:S01]  /*3f80*/  CS2R R86, SRZ ;  /* 0x0000000000567805 */ /* 0x000fe2000001ff00 */
[----:B------:R2:W-:Y:S01]  /*3f90*/  STL [R1+0x8], RZ ;  /* 0x000008ff01007387 */ /* 0x0005e20000100800 */
[----:B------:R-:W-:Y:S02]  /*3fa0*/  CS2R R152, SRZ ;  /* 0x0000000000987805 */ /* 0x000fe4000001ff00 */
[----:B------:R-:W-:-:S02]  /*3fb0*/  CS2R R154, SRZ ;  /* 0x00000000009a7805 */ /* 0x000fc4000001ff00 */
[----:B------:R-:W-:Y:S01]  /*3fc0*/  CS2R R156, SRZ ;  /* 0x00000000009c7805 */ /* 0x000fe2000001ff00 */
[----:B------:R2:W-:Y:S01]  /*3fd0*/  STL [R1+0xc], RZ ;  /* 0x00000cff01007387 */ /* 0x0005e20000100800 */
[----:B------:R-:W-:Y:S02]  /*3fe0*/  CS2R R158, SRZ ;  /* 0x00000000009e7805 */ /* 0x000fe4000001ff00 */
[----:B------:R-:W-:Y:S02]  /*3ff0*/  CS2R R160, SRZ ;  /* 0x0000000000a07805 */ /* 0x000fe4000001ff00 */
        /* <DEDUP_REMOVED lines=108> */
[----:B------:R-:W-:Y:S01]  /*46c0*/  SHF.R.S32.HI R6, RZ, 0x6, R6 ;  /* 0x00000006ff067819 */ /* 0x000fe20000011406 */
        /* <DEDUP_REMOVED lines=12> */
[----:B------:R2:W-:Y:S04]  /*4790*/  STL [R1+0x88], RZ ;  /* 0x000088ff01007387 */ /* 0x0005e80000100800 */
        /* <DEDUP_REMOVED lines=28> */
[----:B------:R2:W-:Y:S01]  /*4960*/  STL [R1+0xfc], RZ ;  /* 0x0000fcff01007387 */ /* 0x0005e20000100800 */
[----:B------:R-:W-:Y:S05]  /*4970*/  @!P0 BRA `(.L_x_39) ;  /* 0x0000001000948947 */ /* 0x000fea0003800000 */
[----:B------:R-:W-:-:S06]  /*4980*/  UISETP.NE.AND UP0, UPT, UR48, 0x3, UPT ;  /* 0x000000033000788c */ /* 0x000fcc000bf05270 */
[----:B------:R-:W-:-:S13]  /*4990*/  PLOP3.LUT P1, PT, PT, PT, UP0, 0x80, 0x0 ;  /* 0x000000000000781c */ /* 0x000fda0003f2f008 */
[----:B------:R-:W-:Y:S05]  /*49a0*/  @!P1 BRA `(.L_x_40) ;  /* 0x0000000000049947 */ /* 0x000fea0003800000 */
[----:B------:R-:W-:Y:S01]  /*49b0*/  BPT.TRAP 0x1 ;  /* 0x000000040000795c */ /* 0x000fe20000300000 */
.L_x_40:
[----:B------:R-:W-:Y:S01]  /*49c0*/  ULEA UR4, UR41, UR50, 0x3 ;  /* 0x0000003229047291 */ /* 0x000fe2000f8e183f */
[----:B-1----:R-:W-:-:S05]  /*49d0*/  IMAD.U32 R0, RZ, RZ, UR42 ;  /* 0x0000002aff007e24 */ /* 0x002fca000f8e00ff */
[----:B------:R-:W-:-:S04]  /*49e0*/  SHF.L.U32 R0, R0, 0x1f, RZ ;  /* 0x0000001f00007819 */ /* 0x000fc800000006ff */
[----:B------:R1:W3:Y:S01]  /*49f0*/  SYNCS.PHASECHK.TRANS64.TRYWAIT P0, [UR4+0x34480], R0 ;  /* 0x03448000ff0075a7 */ /* 0x0002e20008000144 */
[----:B------:R-:W-:Y:S05]  /*4a00*/  @!P1 BRA `(.L_x_41) ;  /* 0x0000000000049947 */ /* 0x000fea0003800000 */
[----:B------:R-:W-:Y:S01]  /*4a10*/  BPT.TRAP 0x1 ;  /* 0x000000040000795c */ /* 0x000fe20000300000 */
.L_x_41:
[----:B---3--:R-:W-:Y:S05]  /*4a20*/  @P0 BRA `(.L_x_42) ;  /* 0x0000000000080947 */ /* 0x008fea0003800000 */
[----:B------:R-:W3:Y:S02]  /*4a30*/  SYNCS.PHASECHK.TRANS64.TRYWAIT P0, [UR4+0x34480], R0 ;  /* 0x03448000ff0075a7 */ /* 0x000ee40008000144 */
[----:B---3--:R-:W-:Y:S05]  /*4a40*/  @!P0 BRA `(.L_x_43) ;  /* 0x000000fc00fc8947 */ /* 0x008fea0003800000 */
.L_x_42:
[----:B------:R-:W-:Y:S01]  /*4a50*/  UIADD3 UR5, UR50, 0x20000, URZ ;  /* 0x0002000032057890 */ /* 0x000fe2000fffe03f */
[----:B------:R-:W-:Y:S01]  /*4a60*/  WARPGROUP.ARRIVE ;  /* 0x00000000000079c5 */ /* 0x000fe20000000000 */
[----:B------:R-:W-:Y:S01]  /*4a70*/  USHF.R.U32.HI UR4, URZ, 0x4, UR50 ;  /* 0x000000043f047899 */ /* 0x000fe20008011632 */
[----:B------:R-:W-:Y:S01]  /*4a80*/  STL [R1+0x1e8], R222 ;  /* 0x0001e8de01007387 */ /* 0x000fe20000100800 */
[----:B------:R-:W-:Y:S02]  /*4a90*/  USHF.R.U32.HI UR5, URZ, 0x4, UR5 ;  /* 0x000000043f057899 */ /* 0x000fe40008011605 */
[----:B------:R-:W-:Y:S01]  /*4aa0*/  ULOP3.LUT UR4, UR4, 0x3fff, URZ, 0xc0, !UPT ;  /* 0x00003fff04047892 */ /* 0x000fe2000f8ec03f */
[----:B------:R4:W-:Y:S01]  /*4ab0*/  STL [R1+0x1e4], R221 ;  /* 0x0001e4dd01007387 */ /* 0x0009e20000100800 */
[----:B------:R-:W-:Y:S02]  /*4ac0*/  ULOP3.LUT UR5, UR5, 0x3fff, URZ, 0xc0, !UPT ;  /* 0x00003fff05057892 */ /* 0x000fe4000f8ec03f */
[----:B------:R-:W-:Y:S01]  /*4ad0*/  ULOP3.LUT UR4, UR4, 0x10000, URZ, 0xfc, !UPT ;  /* 0x0001000004047892 */ /* 0x000fe2000f8efc3f */
[----:B------:R-:W-:Y:S01]  /*4ae0*/  STL [R1+0x1e0], R219 ;  /* 0x0001e0db01007387 */ /* 0x000fe20000100800 */
[----:B------:R-:W-:-:S02]  /*4af0*/  ULOP3.LUT UR5, UR5, 0x10000, URZ, 0xfc, !UPT ;  /* 0x0001000005057892 */ /* 0x000fc4000f8efc3f */
[----:B------:R-:W-:Y:S01]  /*4b00*/  ULEA UR8, UR41, UR4, 0xa ;  /* 0x0000000429087291 */ /* 0x000fe2000f8e503f */
[----:B------:R2:W-:Y:S01]  /*4b10*/  STL.64 [R1+0x1d8], R216 ;  /* 0x0001d8d801007387 */ /* 0x0005e20000100a00 */
[----:B------:R-:W-:Y:S01]  /*4b20*/  ULEA UR9, UR41, UR5, 0x9 ;  /* 0x0000000529097291 */ /* 0x000fe2000f8e483f */
[----:B------:R-:W-:Y:S02]  /*4b30*/  UMOV UR7, 0x80000020 ;  /* 0x8000002000077882 */ /* 0x000fe40000000000 */
[----:B------:R-:W-:Y:S02]  /*4b40*/  UMOV UR5, 0x80000020 ;  /* 0x8000002000057882 */ /* 0x000fe40000000000 */
[----:B------:R-:W-:Y:S02]  /*4b50*/  UMOV UR4, UR8 ;  /* 0x0000000800047c82 */ /* 0x000fe40008000000 */
[----:B------:R-:W-:Y:S02]  /*4b60*/  UMOV UR6, UR9 ;  /* 0x0000000900067c82 */ /* 0x000fe40008000000 */
[----:B------:R-:W-:Y:S01]  /*4b70*/  QGMMA.64x128x32.F32.E4M3.E4M3 R76, gdesc[UR4], RZ, !UPT, gsb0 ;  /* 0x01e00000044c79f3 */ /* 0x000fe2000c0008ff */
[----:B------:R-:W-:Y:S01]  /*4b80*/  UIADD3 UR4, UR8, 0x100, URZ ;  /* 0x0000010008047890 */ /* 0x000fe2000fffe03f */
[----:B------:R-:W-:Y:S01]  /*4b90*/  UMOV UR5, 0x80000020 ;  /* 0x8000002000057882 */ /* 0x000fe20000000000 */
[----:B------:R-:W-:-:S02]  /*4ba0*/  WARPGROUP.DEPBAR.LE gsb0, 0x0 ;  /* 0x00008000000079c5 */ /* 0x000fc40000010000 */
[----:B------:R-:W-:Y:S01]  /*4bb0*/  WARPGROUP.ARRIVE ;  /* 0x00000000000079c5 */ /* 0x000fe20000000000 */
[----:B------:R-:W-:Y:S01]  /*4bc0*/  MOV R62, R88 ;  /* 0x00000058003e7202 */ /* 0x000fe20000000f00 */
[----:B------:R-:W-:Y:S01]  /*4bd0*/  IMAD.MOV.U32 R61, RZ, RZ, R89 ;  /* 0x000000ffff3d7224 */ /* 0x000fe200078e0059 */
[----:B------:R-:W-:Y:S01]  /*4be0*/  MOV R59, R91 ;  /* 0x0000005b003b7202 */ /* 0x000fe20000000f00 */
[----:B------:R-:W-:Y:S01]  /*4bf0*/  IMAD.MOV.U32 R60, RZ, RZ, R90 ;  /* 0x000000ffff3c7224 */ /* 0x000fe200078e005a */
[----:B------:R-:W-:Y:S02]  /*4c00*/  MOV R56, R94 ;  /* 0x0000005e00387202 */ /* 0x000fe40000000f00 */
[----:B------:R-:W-:Y:S01]  /*4c10*/  QGMMA.64x128x32.F32.E4M3.E4M3 R152, gdesc[UR4], RZ, !UPT, gsb0 ;  /* 0x01e00000049879f3 */ /* 0x000fe2000c0008ff */
[----:B------:R-:W-:Y:S01]  /*4c20*/  UIADD3 UR4, UR8, 0x200, URZ ;  /* 0x0000020008047890 */ /* 0x000fe2000fffe03f */
[----:B------:R-:W-:Y:S01]  /*4c30*/  IMAD.MOV.U32 R58, RZ, RZ, R92 ;  /* 0x000000ffff3a7224 */ /* 0x000fe200078e005c */
[----:B------:R-:W-:Y:S01]  /*4c40*/  MOV R53, R97 ;  /* 0x0000006100357202 */ /* 0x000fe20000000f00 */
        /* <DEDUP_REMOVED lines=27> */
[----:B-1-3--:R-:W-:Y:S01]  /*4e00*/  MOV R0, R139 ;  /* 0x0000008b00007202 */ /* 0x00afe20000000f00 */
[----:B------:R-:W-:Y:S01]  /*4e10*/  IMAD.MOV.U32 R36, RZ, RZ, R114 ;  /* 0x000000ffff247224 */ /* 0x000fe200078e0072 */
[----:B------:R-:W-:Y:S01]  /*4e20*/  UMOV UR5, 0x80000020 ;  /* 0x8000002000057882 */ /* 0x000fe20000000000 */
        /* <DEDUP_REMOVED lines=9> */
[----:B----4-:R-:W-:Y:S01]  /*4ec0*/  MOV R221, R11 ;  /* 0x0000000b00dd7202 */ /* 0x010fe20000000f00 */
[----:B------:R-:W-:Y:S01]  /*4ed0*/  IMAD.MOV.U32 R27, RZ, RZ, R123 ;  /* 0x000000ffff1b7224 */ /* 0x000fe200078e007b */
[----:B------:R-:W-:Y:S01]  /*4ee0*/  MOV R227, R0 ;  /* 0x0000000000e37202 */ /* 0x000fe20000000f00 */
[----:B------:R-:W-:-:S02]  /*4ef0*/  IMAD.MOV.U32 R25, RZ, RZ, R125 ;  /* 0x000000ffff197224 */ /* 0x000fc400078e007d */
[----:B------:R-:W-:Y:S02]  /*4f00*/  IMAD.MOV.U32 R24, RZ, RZ, R126 ;  /* 0x000000ffff187224 */ /* 0x000fe400078e007e */
[----:B------:R-:W-:Y:S02]  /*4f10*/  IMAD.MOV.U32 R20, RZ, RZ, R128 ;  /* 0x000000ffff147224 */ /* 0x000fe400078e0080 */
[----:B------:R-:W-:Y:S02]  /*4f20*/  IMAD.MOV.U32 R15, RZ, RZ, R129 ;  /* 0x000000ffff0f7224 */ /* 0x000fe400078e0081 */
[----:B------:R-:W-:Y:S02]  /*4f30*/  IMAD.MOV.U32 R13, RZ, RZ, R131 ;  /* 0x000000ffff0d7224 */ /* 0x000fe400078e0083 */
[----:B------:R-:W-:Y:S01]  /*4f40*/  IMAD.MOV.U32 R12, RZ, RZ, R132 ;  /* 0x000000ffff0c7224 */ /* 0x000fe200078e0084 */
[----:B--2---:R-:W-:Y:S01]  /*4f50*/  MOV R217, R15 ;  /* 0x0000000f00d97202 */ /* 0x004fe20000000f00 */
[----:B------:R-:W-:Y:S01]  /*4f60*/  IMAD.MOV.U32 R10, RZ, RZ, R134 ;  /* 0x000000ffff0a7224 */ /* 0x000fe200078e0086 */
[----:B------:R-:W-:Y:S01]  /*4f70*/  MOV R219, R13 ;  /* 0x0000000d00db7202 */ /* 0x000fe20000000f00 */
[----:B------:R-:W-:-:S02]  /*4f80*/  IMAD.MOV.U32 R9, RZ, RZ, R135 ;  /* 0x000000ffff097224 */ /* 0x000fc400078e0087 */
[----:B------:R-:W-:Y:S02]  /*4f90*/  IMAD.MOV.U32 R3, RZ, RZ, R137 ;  /* 0x000000ffff037224 */ /* 0x000fe400078e0089 */
[----:B------:R-:W-:Y:S01]  /*4fa0*/  IMAD.MOV.U32 R2, RZ, RZ, R138 ;  /* 0x000000ffff027224 */ /* 0x000fe200078e008a */
[----:B------:R-:W-:Y:S01]  /*4fb0*/  MOV R223, R9 ;  /* 0x0000000900df7202 */ /* 0x000fe20000000f00 */
[----:B------:R-:W-:Y:S01]  /*4fc0*/  IMAD.MOV.U32 R73, RZ, RZ, R77 ;  /* 0x000000ffff497224 */ /* 0x000fe200078e004d */
[----:B------:R-:W-:Y:S01]  /*4fd0*/  MOV R225, R3 ;  /* 0x0000000300e17202 */ /* 0x000fe20000000f00 */
[----:B------:R-:W-:Y:S02]  /*4fe0*/  IMAD.MOV.U32 R72, RZ, RZ, R78 ;  /* 0x000000ffff487224 */ /* 0x000fe400078e004e */
[----:B------:R-:W-:Y:S02]  /*4ff0*/  IMAD.MOV.U32 R70, RZ, RZ, R80 ;  /* 0x000000ffff467224 */ /* 0x000fe400078e0050 */
[----:B------:R-:W-:-:S02]  /*5000*/  IMAD.MOV.U32 R69, RZ, RZ, R81 ;  /* 0x000000ffff457224 */ /* 0x000fc400078e0051 */
[----:B------:R-:W-:Y:S02]  /*5010*/  IMAD.MOV.U32 R67, RZ, RZ, R83 ;  /* 0x000000ffff437224 */ /* 0x000fe400078e0053 */
[----:B------:R-:W-:Y:S02]  /*5020*/  IMAD.MOV.U32 R66, RZ, RZ, R84 ;  /* 0x000000ffff427224 */ /* 0x000fe400078e0054 */
[----:B------:R-:W-:Y:S02]  /*5030*/  IMAD.MOV.U32 R64, RZ, RZ, R86 ;  /* 0x000000ffff407224 */ /* 0x000fe400078e0056 */
[----:B------:R-:W-:Y:S02]  /*5040*/  IMAD.MOV.U32 R63, RZ, RZ, R87 ;  /* 0x000000ffff3f7224 */ /* 0x000fe400078e0057 */
[----:B------:R-:W-:Y:S02]  /*5050*/  IMAD.MOV.U32 R216, RZ, RZ, R20 ;  /* 0x000000ffffd87224 */ /* 0x000fe400078e0014 */
[----:B------:R-:W-:-:S02]  /*5060*/  IMAD.MOV.U32 R218, RZ, RZ, R14 ;  /* 0x000000ffffda7224 */ /* 0x000fc400078e000e */
[----:B------:R-:W-:Y:S02]  /*5070*/  IMAD.MOV.U32 R220, RZ, RZ, R12 ;  /* 0x000000ffffdc7224 */ /* 0x000fe400078e000c */
[----:B------:R-:W-:Y:S02]  /*5080*/  IMAD.MOV.U32 R222, RZ, RZ, R10 ;  /* 0x000000ffffde7224 */ /* 0x000fe400078e000a */
[----:B------:R-:W-:Y:S02]  /*5090*/  IMAD.MOV.U32 R224, RZ, RZ, R4 ;  /* 0x000000ffffe07224 */ /* 0x000fe400078e0004 */
[----:B------:R-:W-:Y:S01]  /*50a0*/  IMAD.MOV.U32 R226, RZ, RZ, R2 ;  /* 0x000000ffffe27224 */ /* 0x000fe200078e0002 */
[----:B------:R-:W-:Y:S02]  /*50b0*/  WARPGROUP.DEPBAR.LE gsb0, 0x0 ;  /* 0x00008000000079c5 */ /* 0x000fe40000010000 */
[----:B------:R-:W-:Y:S01]  /*50c0*/  WARPGROUP.ARRIVE ;  /* 0x00000000000079c5 */ /* 0x000fe20000000000 */
[----:B------:R1:W-:Y:S04]  /*50d0*/  STL.64 [R1+0x1d0], R214 ;  /* 0x0001d0d601007387 */ /* 0x0003e80000100a00 */
[----:B------:R2:W-:Y:S01]  /*50e0*/  STL.64 [R1+0x1c8], R212 ;  /* 0x0001c8d401007387 */ /* 0x0005e20000100a00 */
[----:B------:R-:W-:Y:S01]  /*50f0*/  QGMMA.64x128x32.F32.E4M3.E4M3 R88, gdesc[UR4], RZ, !UPT, gsb0 ;  /* 0x01e00000045879f3 */ /* 0x000fe2000c0008ff */
[----:B------:R-:W-:-:S02]  /*5100*/  UIADD3 UR4, UR8, 0x300, URZ ;  /* 0x0000030008047890 */ /* 0x000fc4000fffe03f */
[----:B------:R3:W-:Y:S01]  /*5110*/  STL.64 [R1+0x1c0], R210 ;  /* 0x0001c0d201007387 */ /* 0x0007e20000100a00 */
[----:B------:R-:W-:-:S03]  /*5120*/  UMOV UR5, 0x80000020 ;  /* 0x8000002000057882 */ /* 0x000fc60000000000 */
[----:B------:R4:W-:Y:S01]  /*5130*/  STL.64 [R1+0x1b8], R208 ;  /* 0x0001b8d001007387 */ /* 0x0009e20000100a00 */
[----:B-1----:R-:W-:Y:S01]  /*5140*/  IMAD.MOV.U32 R214, RZ, RZ, R24 ;  /* 0x000000ffffd67224 */ /* 0x002fe200078e0018 */
[----:B------:R-:W-:Y:S02]  /*5150*/  MOV R215, R21 ;  /* 0x0000001500d77202 */ /* 0x000fe40000000f00 */
[----:B------:R1:W-:Y:S01]  /*5160*/  STL.64 [R1+0x1b0], R206 ;  /* 0x0001b0ce01007387 */ /* 0x0003e20000100a00 */
[----:B--2---:R-:W-:Y:S01]  /*5170*/  IMAD.MOV.U32 R212, RZ, RZ, R26 ;  /* 0x000000ffffd47224 */ /* 0x004fe200078e001a */
[----:B------:R-:W-:Y:S02]  /*5180*/  MOV R213, R25 ;  /* 0x0000001900d57202 */ /* 0x000fe40000000f00 */
[----:B------:R2:W-:Y:S01]  /*5190*/  STL.64 [R1+0x1a8], R204 ;  /* 0x0001a8cc01007387 */ /* 0x0005e20000100a00 */
[----:B---3--:R-:W-:Y:S01]  /*51a0*/  IMAD.MOV.U32 R210, RZ, RZ, R28 ;  /* 0x000000ffffd27224 */ /* 0x008fe200078e001c */
[----:B------:R-:W-:-:S02]  /*51b0*/  MOV R211, R27 ;  /* 0x0000001b00d37202 */ /* 0x000fc40000000f00 */
[----:B------:R3:W-:Y:S01]  /*51c0*/  STL.64 [R1+0x1a0], R202 ;  /* 0x0001a0ca01007387 */ /* 0x0007e20000100a00 */
[----:B----4-:R-:W-:Y:S01]  /*51d0*/  MOV R208, R30 ;  /* 0x0000001e00d07202 */ /* 0x010fe20000000f00 */
[----:B------:R-:W-:Y:S02]  /*51e0*/  IMAD.MOV.U32 R209, RZ, RZ, R29 ;  /* 0x000000ffffd17224 */ /* 0x000fe400078e001d */
[----:B------:R4:W-:Y:S01]  /*51f0*/  STL.64 [R1+0x198], R200 ;  /* 0x000198c801007387 */ /* 0x0009e20000100a00 */
[----:B-1----:R-:W-:Y:S02]  /*5200*/  IMAD.MOV.U32 R206, RZ, RZ, R32 ;  /* 0x000000ffffce7224 */ /* 0x002fe400078e0020 */
[----:B------:R-:W-:Y:S01]  /*5210*/  IMAD.MOV.U32 R207, RZ, RZ, R31 ;  /* 0x000000ffffcf7224 */ /* 0x000fe200078e001f */
[----:B------:R1:W-:Y:S01]  /*5220*/  STL.64 [R1+0x190], R198 ;  /* 0x000190c601007387 */ /* 0x0003e20000100a00 */
[----:B--2---:R-:W-:Y:S01]  /*5230*/  IMAD.MOV.U32 R204, RZ, RZ, R34 ;  /* 0x000000ffffcc7224 */ /* 0x004fe200078e0022 */
[----:B------:R-:W-:-:S02]  /*5240*/  MOV R205, R33 ;  /* 0x0000002100cd7202 */ /* 0x000fc40000000f00 */
[----:B------:R2:W-:Y:S01]  /*5250*/  STL.64 [R1+0x188], R196 ;  /* 0x000188c401007387 */ /* 0x0005e20000100a00 */
[----:B---3--:R-:W-:Y:S01]  /*5260*/  MOV R202, R36 ;  /* 0x0000002400ca7202 */ /* 0x008fe20000000f00 */
[----:B------:R-:W-:Y:S02]  /*5270*/  IMAD.MOV.U32 R203, RZ, RZ, R35 ;  /* 0x000000ffffcb7224 */ /* 0x000fe400078e0023 */
[----:B------:R3:W-:Y:S01]  /*5280*/  STL.64 [R1+0x180], R194 ;  /* 0x000180c201007387 */ /* 0x0007e20000100a00 */
[----:B----4-:R-:W-:Y:S02]  /*5290*/  IMAD.MOV.U32 R200, RZ, RZ, R38 ;  /* 0x000000ffffc87224 */ /* 0x010fe400078e0026 */
[----:B------:R-:W-:Y:S01]  /*52a0*/  IMAD.MOV.U32 R201, RZ, RZ, R37 ;  /* 0x000000ffffc97224 */ /* 0x000fe200078e0025 */
[----:B------:R4:W-:Y:S01]  /*52b0*/  STL.64 [R1+0x178], R192 ;  /* 0x000178c001007387 */ /* 0x0009e20000100a00 */
[----:B-1----:R-:W-:Y:S01]  /*52c0*/  IMAD.MOV.U32 R198, RZ, RZ, R40 ;  /* 0x000000ffffc67224 */ /* 0x002fe200078e0028 */
[----:B------:R-:W-:-:S02]  /*52d0*/  MOV R199, R39 ;  /* 0x0000002700c77202 */ /* 0x000fc40000000f00 */
[----:B------:R1:W-:Y:S01]  /*52e0*/  STL.64 [R1+0x170], R190 ;  /* 0x000170be01007387 */ /* 0x0003e20000100a00 */
[----:B--2---:R-:W-:Y:S01]  /*52f0*/  MOV R196, R42 ;  /* 0x0000002a00c47202 */ /* 0x004fe20000000f00 */
[----:B------:R-:W-:Y:S02]  /*5300*/  IMAD.MOV.U32 R197, RZ, RZ, R41 ;  /* 0x000000ffffc57224 */ /* 0x000fe400078e0029 */
[----:B------:R2:W-:Y:S01]  /*5310*/  STL.64 [R1+0x168], R188 ;  /* 0x000168bc01007387 */ /* 0x0005e20000100a00 */
[----:B---3--:R-:W-:Y:S02]  /*5320*/  IMAD.MOV.U32 R194, RZ, RZ, R44 ;  /* 0x000000ffffc27224 */ /* 0x008fe400078e002c */
[----:B------:R-:W-:Y:S01]  /*5330*/  IMAD.MOV.U32 R195, RZ, RZ, R43 ;  /* 0x000000ffffc37224 */ /* 0x000fe200078e002b */
[----:B------:R3:W-:Y:S01]  /*5340*/  STL.64 [R1+0x160], R186 ;  /* 0x000160ba01007387 */ /* 0x0007e20000100a00 */
[----:B----4-:R-:W-:Y:S01]  /*5350*/  IMAD.MOV.U32 R192, RZ, RZ, R46 ;  /* 0x000000ffffc07224 */ /* 0x010fe200078e002e */
[----:B------:R-:W-:-:S02]  /*5360*/  MOV R193, R45 ;  /* 0x0000002d00c17202 */ /* 0x000fc40000000f00 */
[----:B------:R4:W-:Y:S01]  /*5370*/  STL.64 [R1+0x158], R184 ;  /* 0x000158b801007387 */ /* 0x0009e20000100a00 */
[----:B-1----:R-:W-:Y:S01]  /*5380*/  MOV R190, R48 ;  /* 0x0000003000be7202 */ /* 0x002fe20000000f00 */
[----:B------:R-:W-:Y:S02]  /*5390*/  IMAD.MOV.U32 R191, RZ, RZ, R47 ;  /* 0x000000ffffbf7224 */ /* 0x000fe400078e002f */
[----:B------:R1:W-:Y:S01]  /*53a0*/  STL.64 [R1+0x150], R182 ;  /* 0x000150b601007387 */ /* 0x0003e20000100a00 */
[----:B--2---:R-:W-:Y:S02]  /*53b0*/  IMAD.MOV.U32 R188, RZ, RZ, R50 ;  /* 0x000000ffffbc7224 */ /* 0x004fe400078e0032 */
[----:B------:R-:W-:Y:S01]  /*53c0*/  IMAD.MOV.U32 R189, RZ, RZ, R49 ;  /* 0x000000ffffbd7224 */ /* 0x000fe200078e0031 */
        /* <DEDUP_REMOVED lines=27> */
[----:B----4-:R-:W-:Y:S01]  /*5580*/  MOV R169, R69 ;  /* 0x0000004500a97202 */ /* 0x010fe20000000f00 */
[----:B------:R-:W-:Y:S01]  /*5590*/  IMAD.MOV.U32 R168, RZ, RZ, R70 ;  /* 0x000000ffffa87224 */ /* 0x000fe200078e0046 */
[----:B-1----:R-:W-:Y:S01]  /*55a0*/  MOV R166, R72 ;  /* 0x0000004800a67202 */ /* 0x002fe20000000f00 */
[----:B------:R-:W-:-:S02]  /*55b0*/  IMAD.MOV.U32 R167, RZ, RZ, R71 ;  /* 0x000000ffffa77224 */ /* 0x000fc400078e0047 */
[----:B--2---:R-:W-:Y:S02]  /*55c0*/  IMAD.MOV.U32 R164, RZ, RZ, R74 ;  /* 0x000000ffffa47224 */ /* 0x004fe400078e004a */
[----:B------:R-:W-:Y:S01]  /*55d0*/  IMAD.MOV.U32 R165, RZ, RZ, R73 ;  /* 0x000000ffffa57224 */ /* 0x000fe200078e0049 */
[----:B------:R-:W-:Y:S02]  /*55e0*/  WARPGROUP.DEPBAR.LE gsb0, 0x0 ;  /* 0x00008000000079c5 */ /* 0x000fe40000010000 */
[----:B------:R-:W-:-:S06]  /*55f0*/  WARPGROUP.ARRIVE ;  /* 0x00000000000079c5 */ /* 0x000fcc0000000000 */
[----:B------:R-:W-:Y:S01]  /*5600*/  QGMMA.64x128x32.F32.E4M3.E4M3 R24, gdesc[UR4], RZ, !UPT, gsb0 ;  /* 0x01e00000041879f3 */ /* 0x000fe2000c0008ff */
[----:B------:R-:W-:Y:S02]  /*5610*/  UIADD3 UR4, UR8, 0x2, URZ ;  /* 0x0000000208047890 */ /* 0x000fe4000fffe03f */
[----:B------:R-:W-:Y:S01]  /*5620*/  UIADD3 UR6, UR9, 0x2, URZ ;  /* 0x0000000209067890 */ /* 0x000fe2000fffe03f */
[----:B------:R-:W-:Y:S01]  /*5630*/  UMOV UR5, 0x80000020 ;  /* 0x8000002000057882 */ /* 0x000fe20000000000 */
[----:B------:R-:W-:Y:S01]  /*5640*/  UMOV UR7, 0x80000020 ;  /* 0x8000002000077882 */ /* 0x000fe20000000000 */
[----:B------:R-:W-:Y:S02]  /*5650*/  WARPGROUP.DEPBAR.LE gsb0, 0x0 ;  /* 0x00008000000079c5 */ /* 0x000fe40000010000 */
[----:B------:R-:W-:-:S06]  /*5660*/  WARPGROUP.ARRIVE ;  /* 0x00000000000079c5 */ /* 0x000fcc0000000000 */
[----:B------:R-:W-:Y:S03]  /*5670*/  QGMMA.64x128x32.F32.E4M3.E4M3 R164, gdesc[UR4], R164, gsb0 ;  /* 0x01e0000004a479f3 */ /* 0x000fe600080008a4 */
[----:B------:R-:W-:Y:S02]  /*5680*/  WARPGROUP.DEPBAR.LE gsb0, 0x0 ;  /* 0x00008000000079c5 */ /* 0x000fe40000010000 */
[----:B------:R-:W-:Y:S04]  /*5690*/  STL.64 [R1], R164 ;  /* 0x000000a401007387 */ /* 0x000fe80000100a00 */
[----:B------:R-:W-:Y:S04]  /*56a0*/  STL.64 [R1+0x8], R166 ;  /* 0x000008a601007387 */ /* 0x000fe80000100a00 */
        /* <DEDUP_REMOVED lines=27> */
[----:B------:R1:W-:Y:S04]  /*5860*/  STL.64 [R1+0xe8], R222 ;  /* 0x0000e8de01007387 */ /* 0x0003e80000100a00 */
[----:B------:R3:W-:Y:S04]  /*5870*/  STL.64 [R1+0xf0], R224 ;  /* 0x0000f0e001007387 */ /* 0x0007e80000100a00 */
[----:B------:R3:W-:Y:S04]  /*5880*/  STL.64 [R1+0xf8], R226 ;  /* 0x0000f8e201007387 */ /* 0x0007e80000100a00 */
[----:B-1----:R3:W5:Y:S04]  /*5890*/  LDL.LU R222, [R1+0x1e8] ;  /* 0x0001e80001de7983 */ /* 0x0027680000300800 */
[----:B------:R3:W5:Y:S04]  /*58a0*/  LDL.LU R221, [R1+0x1e4] ;  /* 0x0001e40001dd7983 */ /* 0x0007680000300800 */
[----:B------:R3:W5:Y:S04]  /*58b0*/  LDL.LU R219, [R1+0x1e0] ;  /* 0x0001e00001db7983 */ /* 0x0007680000300800 */
[----:B------:R3:W5:Y:S04]  /*58c0*/  LDL.LU.64 R216, [R1+0x1d8] ;  /* 0x0001d80001d87983 */ /* 0x0007680000300a00 */
[----:B------:R-:W2:Y:S04]  /*58d0*/  LDL.LU.64 R214, [R1+0x1d0] ;  /* 0x0001d00001d67983 */ /* 0x000ea80000300a00 */
        /* <DEDUP_REMOVED lines=24> */
[----:B------:R-:W2:Y:S01]  /*5a60*/  LDL.LU.64 R164, [R1+0x108] ;  /* 0x0001080001a47983 */ /* 0x000ea20000300a00 */
[----:B------:R-:W-:Y:S01]  /*5a70*/  UIADD3 UR4, UR8, 0x102, URZ ;  /* 0x0000010208047890 */ /* 0x000fe2000fffe03f */
[----:B------:R-:W-:Y:S01]  /*5a80*/  UMOV UR5, 0x80000020 ;  /* 0x8000002000057882 */ /* 0x000fe20000000000 */
[----:B------:R-:W-:-:S04]  /*5a90*/  UIADD3 UR9, UR41, 0x1, URZ ;  /* 0x0000000129097890 */ /* 0x000fc8000fffe03f */
[----:B------:R-:W-:-:S04]  /*5aa0*/  UISETP.NE.AND UP0, UPT, UR9, 0x8, UPT ;  /* 0x000000080900788c */ /* 0x000fc8000bf05270 */
[----:B------:R-:W-:Y:S01]  /*5ab0*/  USEL UR9, UR9, URZ, UP0 ;  /* 0x0000003f09097287 */ /* 0x000fe20008000000 */
[----:B--2---:R-:W-:-:S06]  /*5ac0*/  WARPGROUP.ARRIVE ;  /* 0x00000000000079c5 */ /* 0x004fcc0000000000 */
[----:B------:R-:W-:Y:S01]  /*5ad0*/  QGMMA.64x128x32.F32.E4M3.E4M3 R152, gdesc[UR4], R152, gsb0 ;  /* 0x01e00000049879f3 */ /* 0x000fe20008000898 */
[----:B------:R-:W-:Y:S01]  /*5ae0*/  UIADD3 UR4, UR8, 0x202, URZ ;  /* 0x0000020208047890 */ /* 0x000fe2000fffe03f */
[----:B------:R-:W-:Y:S01]  /*5af0*/  UMOV UR5, 0x80000020 ;  /* 0x8000002000057882 */ /* 0x000fe20000000000 */
[----:B------:R-:W-:Y:S02]  /*5b00*/  WARPGROUP.DEPBAR.LE gsb0, 0x0 ;  /* 0x00008000000079c5 */ /* 0x000fe40000010000 */
[----:B------:R-:W-:-:S07]  /*5b10*/  WARPGROUP.ARRIVE ;  /* 0x00000000000079c5 */ /* 0x000fce0000000000 */
[----:B------:R-:W-:Y:S01]  /*5b20*/  QGMMA.64x128x32.F32.E4M3.E4M3 R88, gdesc[UR4], R88, gsb0 ;  /* 0x01e00000045879f3 */ /* 0x000fe20008000858 */
[----:B------:R-:W-:Y:S01]  /*5b30*/  UIADD3 UR4, UR8, 0x302, URZ ;  /* 0x0000030208047890 */ /* 0x000fe2000fffe03f */
[----:B------:R-:W-:Y:S02]  /*5b40*/  UMOV UR5, 0x80000020 ;  /* 0x8000002000057882 */ /* 0x000fe40000000000 */
[----:B------:R-:W-:Y:S01]  /*5b50*/  UMOV UR8, 0x1 ;  /* 0x0000000100087882 */ /* 0x000fe20000000000 */
[----:B------:R-:W-:Y:S02]  /*5b60*/  WARPGROUP.DEPBAR.LE gsb0, 0x0 ;  /* 0x00008000000079c5 */ /* 0x000fe40000010000 */
[----:B------:R-:W-:-:S06]  /*5b70*/  WARPGROUP.ARRIVE ;  /* 0x00000000000079c5 */ /* 0x000fcc0000000000 */
[----:B------:R-:W-:Y:S01]  /*5b80*/  QGMMA.64x128x32.F32.E4M3.E4M3 R24, gdesc[UR4], R24, gsb0 ;  /* 0x01e00000041879f3 */ /* 0x000fe20008000818 */
[----:B------:R-:W-:-:S04]  /*5b90*/  USEL UR4, URZ, 0x1, UP0 ;  /* 0x000000013f047887 */ /* 0x000fc80008000000 */
[----:B------:R-:W-:-:S06]  /*5ba0*/  ULOP3.LUT UR4, UR42, UR4, URZ, 0x3c, !UPT ;  /* 0x000000042a047292 */ /* 0x000fcc000f8e3c3f */
[----:B---3--:R-:W-:Y:S01]  /*5bb0*/  IMAD.U32 R2, RZ, RZ, UR4 ;  /* 0x00000004ff027e24 */ /* 0x008fe2000f8e00ff */
[----:B------:R-:W-:-:S06]  /*5bc0*/  WARPGROUP.DEPBAR.LE gsb0, 0x0 ;  /* 0x00008000000079c5 */ /* 0x000fcc0000010000 */
.L_x_39:
[----:B-1----:R-:W-:-:S04]  /*5bd0*/  VIMNMX R0, R6, 0x1, PT ;  /* 0x0000000106007848 */ /* 0x002fc80003fe0100 */
[----:B------:R-:W-:-:S04]  /*5be0*/  IADD3 R6, R6, -R0, RZ ;  /* 0x8000000006067210 */ /* 0x000fc80007ffe0ff */
[----:B------:R-:W-:-:S13]  /*5bf0*/  ISETP.GE.AND P0, PT, R6, 0x1, PT ;  /* 0x000000010600780c */ /* 0x000fda0003f06270 */
[----:B------:R-:W-:Y:S05]  /*5c00*/  @!P0 BRA `(.L_x_44) ;  /* 0x0000001400fc8947 */ /* 0x000fea0003800000 */
[----:B------:R-:W-:Y:S01]  /*5c10*/  IMAD.MOV.U32 R3, RZ, RZ, R6 ;  /* 0x000000ffff037224 */ /* 0x000fe200078e0006 */
[----:B------:R-:W-:-:S07]  /*5c20*/  MOV R0, UR41 ;  /* 0x0000002900007c02 */ /* 0x000fce0008000f00 */
.L_x_51:
[----:B------:R-:W-:-:S06]  /*5c30*/  UISETP.NE.AND UP0, UPT, UR48, 0x3, UPT ;  /* 0x000000033000788c */ /* 0x000fcc000bf05270 */
[----:B------:R-:W-:-:S13]  /*5c40*/  PLOP3.LUT P1, PT, PT, PT, UP0, 0x80, 0x0 ;  /* 0x000000000000781c */ /* 0x000fda0003f2f008 */
[----:B------:R-:W-:Y:S05]  /*5c50*/  @!P1 BRA `(.L_x_45) ;  /* 0x0000000000049947 */ /* 0x000fea0003800000 */
[----:B------:R-:W-:Y:S01]  /*5c60*/  BPT.TRAP 0x1 ;  /* 0x000000040000795c */ /* 0x000fe20000300000 */
.L_x_45:
[----:B------:R-:W-:Y:S01]  /*5c70*/  ULEA UR4, UR9, UR50, 0x3 ;  /* 0x0000003209047291 */ /* 0x000fe2000f8e183f */
[----:B------:R-:W-:-:S08]  /*5c80*/  SHF.L.U32 R4, R2, 0x1f, RZ ;  /* 0x0000001f02047819 */ /* 0x000fd000000006ff */
[----:B------:R1:W3:Y:S01]  /*5c90*/  SYNCS.PHASECHK.TRANS64.TRYWAIT P0, [UR4+0x34480], R4 ;  /* 0x03448004ff0075a7 */ /* 0x0002e20008000144 */
[----:B------:R-:W-:Y:S05]  /*5ca0*/  @!P1 BRA `(.L_x_46) ;  /* 0x0000000000049947 */ /* 0x000fea0003800000 */
[----:B------:R-:W-:Y:S01]  /*5cb0*/  BPT.TRAP 0x1 ;  /* 0x000000040000795c */ /* 0x000fe20000300000 */
.L_x_46:
[----:B---3--:R-:W-:Y:S05]  /*5cc0*/  @P0 BRA `(.L_x_47) ;  /* 0x0000000000080947 */ /* 0x008fea0003800000 */
[----:B------:R-:W3:Y:S02]  /*5cd0*/  SYNCS.PHASECHK.TRANS64.TRYWAIT P0, [UR4+0x34480], R4 ;  /* 0x03448004ff0075a7 */ /* 0x000ee40008000144 */
[----:B---3--:R-:W-:Y:S05]  /*5ce0*/  @!P0 BRA `(.L_x_48) ;  /* 0x000000ec006c8947 */ /* 0x008fea0003800000 */
.L_x_47:
        /* <DEDUP_REMOVED lines=32> */
[----:B----4-:R-:W4:Y:S04]  /*5ef0*/  LDL.LU.64 R24, [R1] ;  /* 0x0000000001187983 */ /* 0x010f280000300a00 */
[----:B------:R-:W4:Y:S04]  /*5f00*/  LDL.LU.64 R26, [R1+0x8] ;  /* 0x00000800011a7983 */ /* 0x000f280000300a00 */
        /* <DEDUP_REMOVED lines=29> */
[----:B------:R-:W4:Y:S01]  /*60e0*/  LDL.LU.64 R86, [R1+0xf8] ;  /* 0x0000f80001567983 */ /* 0x000f220000300a00 */
[----:B------:R-:W-:-:S02]  /*60f0*/  UIADD3 UR5, UR50, 0x20000, URZ ;  /* 0x0002000032057890 */ /* 0x000fc4000fffe03f */
[----:B------:R-:W-:Y:S02]  /*6100*/  USHF.R.U32.HI UR4, URZ, 0x4, UR50 ;  /* 0x000000043f047899 */ /* 0x000fe40008011632 */
[----:B------:R-:W-:Y:S02]  /*6110*/  USHF.R.U32.HI UR5, URZ, 0x4, UR5 ;  /* 0x000000043f057899 */ /* 0x000fe40008011605 */
[----:B------:R-:W-:Y:S02]  /*6120*/  ULOP3.LUT UR4, UR4, 0x3fff, URZ, 0xc0, !UPT ;  /* 0x00003fff04047892 */ /* 0x000fe4000f8ec03f */
[----:B------:R-:W-:Y:S02]  /*6130*/  ULOP3.LUT UR5, UR5, 0x3fff, URZ, 0xc0, !UPT ;  /* 0x00003fff05057892 */ /* 0x000fe4000f8ec03f */
[----:B------:R-:W-:Y:S02]  /*6140*/  ULOP3.LUT UR4, UR4, 0x10000, URZ, 0xfc, !UPT ;  /* 0x0001000004047892 */ /* 0x000fe4000f8efc3f */
[----:B------:R-:W-:-:S02]  /*6150*/  ULOP3.LUT UR5, UR5, 0x10000, URZ, 0xfc, !UPT ;  /* 0x0001000005057892 */ /* 0x000fc4000f8efc3f */
[----:B------:R-:W-:Y:S02]  /*6160*/  UISETP.NE.U32.AND UP0, UPT, UR8, URZ, UPT ;  /* 0x0000003f0800728c */ /* 0x000fe4000bf05070 */
[----:B------:R-:W-:Y:S02]  /*6170*/  ULEA UR10, UR9, UR4, 0xa ;  /* 0x00000004090a7291 */ /* 0x000fe4000f8e503f */
[----:B------:R-:W-:Y:S01]  /*6180*/  ULEA UR11, UR9, UR5, 0x9 ;  /* 0x00000005090b7291 */ /* 0x000fe2000f8e483f */
[----:B------:R-:W-:Y:S02]  /*6190*/  UMOV UR7, 0x80000020 ;  /* 0x8000002000077882 */ /* 0x000fe40000000000 */
[----:B------:R-:W-:Y:S02]  /*61a0*/  UMOV UR5, 0x80000020 ;  /* 0x8000002000057882 */ /* 0x000fe40000000000 */
[----:B------:R-:W-:Y:S02]  /*61b0*/  UMOV UR4, UR10 ;  /* 0x0000000a00047c82 */ /* 0x000fe40008000000 */
[----:B------:R-:W-:Y:S01]  /*61c0*/  UMOV UR6, UR11 ;  /* 0x0000000b00067c82 */ /* 0x000fe20008000000 */
[----:B----4-:R-:W-:-:S06]  /*61d0*/  WARPGROUP.ARRIVE ;  /* 0x00000000000079c5 */ /* 0x010fcc0000000000 */
[----:B------:R-:W-:Y:S01]  /*61e0*/  QGMMA.64x128x32.F32.E4M3.E4M3 R24, gdesc[UR4], R24, UP0, gsb0 ;  /* 0x01e00000041879f3 */ /* 0x000fe2000b800818 */
[----:B------:R-:W-:Y:S01]  /*61f0*/  UIADD3 UR4, UR10, 0x100, URZ ;  /* 0x000001000a047890 */ /* 0x000fe2000fffe03f */
[----:B------:R-:W-:Y:S01]  /*6200*/  UMOV UR5, 0x80000020 ;  /* 0x8000002000057882 */ /* 0x000fe20000000000 */
[----:B------:R-:W-:Y:S02]  /*6210*/  WARPGROUP.DEPBAR.LE gsb0, 0x0 ;  /* 0x00008000000079c5 */ /* 0x000fe40000010000 */
[----:B------:R-:W-:Y:S01]  /*6220*/  WARPGROUP.ARRIVE ;  /* 0x00000000000079c5 */ /* 0x000fe20000000000 */
[----:B------:R-:W-:Y:S01]  /*6230*/  STL.64 [R1], R24 ;  /* 0x0000001801007387 */ /* 0x000fe20000100a00 */
[----:B---3--:R-:W-:Y:S01]  /*6240*/  MOV R9, R86 ;  /* 0x0000005600097202 */ /* 0x008fe20000000f00 */
[----:B-1----:R-:W-:Y:S01]  /*6250*/  IMAD.MOV.U32 R4, RZ, RZ, R87 ;  /* 0x000000ffff047224 */ /* 0x002fe200078e0057 */
[----:B------:R-:W-:Y:S01]  /*6260*/  MOV R11, R84 ;  /* 0x00000054000b7202 */ /* 0x000fe20000000f00 */
[----:B------:R-:W-:Y:S02]  /*6270*/  STL.64 [R1+0x8], R26 ;  /* 0x0000081a01007387 */ /* 0x000fe40000100a00 */
[----:B------:R-:W-:Y:S01]  /*6280*/  QGMMA.64x128x32.F32.E4M3.E4M3 R152, gdesc[UR4], R152, UP0, gsb0 ;  /* 0x01e00000049879f3 */ /* 0x000fe2000b800898 */
[----:B------:R-:W-:Y:S01]  /*6290*/  IMAD.MOV.U32 R10, RZ, RZ, R85 ;  /* 0x000000ffff0a7224 */ /* 0x000fe200078e0055 */
[----:B------:R-:W-:Y:S01]  /*62a0*/  MOV R13, R82 ;  /* 0x00000052000d7202 */ /* 0x000fe20000000f00 */
[----:B------:R-:W-:Y:S01]  /*62b0*/  STL.64 [R1+0x10], R28 ;  /* 0x0000101c01007387 */ /* 0x000fe20000100a00 */
[----:B------:R-:W-:Y:S01]  /*62c0*/  IMAD.MOV.U32 R12, RZ, RZ, R83 ;  /* 0x000000ffff0c7224 */ /* 0x000fe200078e0053 */
[----:B------:R-:W-:Y:S01]  /*62d0*/  MOV R15, R80 ;  /* 0x00000050000f7202 */ /* 0x000fe20000000f00 */
[----:B------:R-:W-:Y:S01]  /*62e0*/  IMAD.MOV.U32 R14, RZ, RZ, R81 ;  /* 0x000000ffff0e7224 */ /* 0x000fe200078e0051 */
[----:B------:R-:W-:Y:S01]  /*62f0*/  STL.64 [R1+0x18], R30 ;  /* 0x0000181e01007387 */ /* 0x000fe20000100a00 */
[----:B------:R-:W-:Y:S01]  /*6300*/  MOV R21, R78 ;  /* 0x0000004e00157202 */ /* 0x000fe20000000f00 */
        /* <DEDUP_REMOVED lines=8> */
[----:B------:R-:W-:-:S02]  /*6390*/  IMAD.MOV.U32 R225, RZ, RZ, R73 ;  /* 0x000000ffffe17224 */ /* 0x000fc400078e0049 */
[----:B------:R-:W-:Y:S01]  /*63a0*/  STL.64 [R1+0x30], R36 ;  /* 0x0000302401007387 */ /* 0x000fe20000100a00 */
[----:B------:R-:W-:-:S03]  /*63b0*/  IMAD.MOV.U32 R227, RZ, RZ, R71 ;  /* 0x000000ffffe37224 */ /* 0x000fc600078e0047 */
        /* <DEDUP_REMOVED lines=16> */
[----:B------:R1:W-:Y:S04]  /*64c0*/  STL [R1+0xb8], R70 ;  /* 0x0000b84601007387 */ /* 0x0003e80000100800 */
[----:B------:R-:W3:Y:S04]  /*64d0*/  LDL.LU.64 R86, [R1+0x2e8] ;  /* 0x0002e80001567983 */ /* 0x000ee80000300a00 */
[----:B------:R-:W3:Y:S04]  /*64e0*/  LDL.LU.64 R84, [R1+0x2e0] ;  /* 0x0002e00001547983 */ /* 0x000ee80000300a00 */
[----:B------:R-:W3:Y:S04]  /*64f0*/  LDL.LU.64 R82, [R1+0x2d8] ;  /* 0x0002d80001527983 */ /* 0x000ee80000300a00 */
[----:B------:R-:W3:Y:S04]  /*6500*/  LDL.LU.64 R80, [R1+0x2d0] ;  /* 0x0002d00001507983 */ /* 0x000ee80000300a00 */
[----:B------:R-:W3:Y:S04]  /*6510*/  LDL.LU.64 R78, [R1+0x2c8] ;  /* 0x0002c800014e7983 */ /* 0x000ee80000300a00 */
[----:B------:R-:W3:Y:S04]  /*6520*/  LDL.LU.64 R76, [R1+0x2c0] ;  /* 0x0002c000014c7983 */ /* 0x000ee80000300a00 */
[----:B------:R-:W3:Y:S04]  /*6530*/  LDL.LU.64 R74, [R1+0x2b8] ;  /* 0x0002b800014a7983 */ /* 0x000ee80000300a00 */
[----:B------:R-:W3:Y:S04]  /*6540*/  LDL.LU.64 R72, [R1+0x2b0] ;  /* 0x0002b00001487983 */ /* 0x000ee80000300a00 */
[----:B-1----:R-:W3:Y:S04]  /*6550*/  LDL.LU.64 R70, [R1+0x2a8] ;  /* 0x0002a80001467983 */ /* 0x002ee80000300a00 */
        /* <DEDUP_REMOVED lines=22> */
[----:B------:R-:W3:Y:S01]  /*66c0*/  LDL.LU.64 R24, [R1+0x1f0] ;  /* 0x0001f00001187983 */ /* 0x000ee20000300a00 */
[----:B------:R-:W-:-:S03]  /*66d0*/  WARPGROUP.DEPBAR.LE gsb0, 0x0 ;  /* 0x00008000000079c5 */ /* 0x000fc60000010000 */
[----:B-----5:R-:W-:Y:S04]  /*66e0*/  STL [R1+0x1e8], R222 ;  /* 0x0001e8de01007387 */ /* 0x020fe80000100800 */
[----:B------:R-:W-:Y:S04]  /*66f0*/  STL [R1+0x1e4], R221 ;  /* 0x0001e4dd01007387 */ /* 0x000fe80000100800 */
[----:B------:R-:W-:Y:S04]  /*6700*/  STL [R1+0x1e0], R219 ;  /* 0x0001e0db01007387 */ /* 0x000fe80000100800 */
        /* <DEDUP_REMOVED lines=27> */
[----:B-1----:R-:W4:Y:S04]  /*68c0*/  LDL.LU R164, [R1] ;  /* 0x0000000001a47983 */ /* 0x002f280000300800 */
[----:B------:R-:W4:Y:S04]  /*68d0*/  LDL.LU R165, [R1+0x4] ;  /* 0x0000040001a57983 */ /* 0x000f280000300800 */
        /* <DEDUP_REMOVED lines=44> */
[----:B------:R-:W4:Y:S01]  /*6ba0*/  LDL.LU R210, [R1+0xb8] ;  /* 0x0000b80001d27983 */ /* 0x000f220000300800 */
[----:B------:R-:W-:Y:S01]  /*6bb0*/  UIADD3 UR4, UR10, 0x200, URZ ;  /* 0x000002000a047890 */ /* 0x000fe2000fffe03f */
[----:B------:R-:W-:Y:S01]  /*6bc0*/  WARPGROUP.ARRIVE ;  /* 0x00000000000079c5 */ /* 0x000fe20000000000 */
[----:B------:R-:W-:Y:S01]  /*6bd0*/  UMOV UR5, 0x80000020 ;  /* 0x8000002000057882 */ /* 0x000fe20000000000 */
[----:B------:R-:W-:Y:S01]  /*6be0*/  MOV R211, R227 ;  /* 0x000000e300d37202 */ /* 0x000fe20000000f00 */
[----:B------:R-:W-:Y:S01]  /*6bf0*/  IMAD.MOV.U32 R212, RZ, RZ, R226 ;  /* 0x000000ffffd47224 */ /* 0x000fe200078e00e2 */
[----:B------:R-:W-:Y:S01]  /*6c00*/  MOV R213, R225 ;  /* 0x000000e100d57202 */ /* 0x000fe20000000f00 */
[----:B------:R-:W-:Y:S01]  /*6c10*/  IMAD.MOV.U32 R214, RZ, RZ, R224 ;  /* 0x000000ffffd67224 */ /* 0x000fe200078e00e0 */
[----:B------:R-:W-:Y:S01]  /*6c20*/  MOV R215, R223 ;  /* 0x000000df00d77202 */ /* 0x000fe20000000f00 */
[----:B------:R-:W-:Y:S01]  /*6c30*/  IMAD.MOV.U32 R216, RZ, RZ, R220 ;  /* 0x000000ffffd87224 */ /* 0x000fe200078e00dc */
[----:B------:R-:W-:Y:S01]  /*6c40*/  QGMMA.64x128x32.F32.E4M3.E4M3 R88, gdesc[UR4], R88, UP0, gsb0 ;  /* 0x01e00000045879f3 */ /* 0x000fe2000b800858 */
[----:B------:R-:W-:Y:S01]  /*6c50*/  UIADD3 UR4, UR10, 0x300, URZ ;  /* 0x000003000a047890 */ /* 0x000fe2000fffe03f */
[----:B------:R-:W-:Y:S01]  /*6c60*/  MOV R217, R218 ;  /* 0x000000da00d97202 */ /* 0x000fe20000000f00 */
        /* <DEDUP_REMOVED lines=11> */
[----:B------:R-:W-:-:S02]  /*6d20*/  WARPGROUP.DEPBAR.LE gsb0, 0x0 ;  /* 0x00008000000079c5 */ /* 0x000fc40000010000 */
[----:B---3--:R-:W-:-:S06]  /*6d30*/  WARPGROUP.ARRIVE ;  /* 0x00000000000079c5 */ /* 0x008fcc0000000000 */
[----:B------:R-:W-:Y:S01]  /*6d40*/  QGMMA.64x128x32.F32.E4M3.E4M3 R24, gdesc[UR4], R24, UP0, gsb0 ;  /* 0x01e00000041879f3 */ /* 0x000fe2000b800818 */
[----:B------:R-:W-:Y:S02]  /*6d50*/  UIADD3 UR4, UR10, 0x2, URZ ;  /* 0x000000020a047890 */ /* 0x000fe4000fffe03f */
[----:B------:R-:W-:Y:S01]  /*6d60*/  UIADD3 UR6, UR11, 0x2, URZ ;  /* 0x000000020b067890 */ /* 0x000fe2000fffe03f */
[----:B------:R-:W-:Y:S01]  /*6d70*/  UMOV UR5, 0x80000020 ;  /* 0x8000002000057882 */ /* 0x000fe20000000000 */
[----:B------:R-:W-:Y:S01]  /*6d80*/  UMOV UR7, 0x80000020 ;  /* 0x8000002000077882 */ /* 0x000fe20000000000 */
[----:B------:R-:W-:Y:S02]  /*6d90*/  WARPGROUP.DEPBAR.LE gsb0, 0x0 ;  /* 0x00008000000079c5 */ /* 0x000fe40000010000 */
[----:B----4-:R-:W-:-:S06]  /*6da0*/  WARPGROUP.ARRIVE ;  /* 0x00000000000079c5 */ /* 0x010fcc0000000000 */
[----:B------:R-:W-:Y:S03]  /*6db0*/  QGMMA.64x128x32.F32.E4M3.E4M3 R164, gdesc[UR4], R164, UP0, gsb0 ;  /* 0x01e0000004a479f3 */ /* 0x000fe6000b8008a4 */
        /* <DEDUP_REMOVED lines=63> */
[----:B------:R-:W-:Y:S01]  /*71b0*/  UIADD3 UR4, UR10, 0x102, URZ ;  /* 0x000001020a047890 */ /* 0x000fe2000fffe03f */
[----:B------:R-:W-:Y:S01]  /*71c0*/  UMOV UR5, 0x80000020 ;  /* 0x8000002000057882 */ /* 0x000fe20000000000 */
[----:B----4-:R-:W-:-:S07]  /*71d0*/  WARPGROUP.ARRIVE ;  /* 0x00000000000079c5 */ /* 0x010fce0000000000 */
[----:B------:R-:W-:Y:S01]  /*71e0*/  QGMMA.64x128x32.F32.E4M3.E4M3 R152, gdesc[UR4], R152, UP0, gsb0 ;  /* 0x01e00000049879f3 */ /* 0x000fe2000b800898 */
[----:B------:R-:W-:Y:S01]  /*71f0*/  UIADD3 UR4, UR10, 0x202, URZ ;  /* 0x000002020a047890 */ /* 0x000fe2000fffe03f */
[----:B------:R-:W-:Y:S01]  /*7200*/  UMOV UR5, 0x80000020 ;  /* 0x8000002000057882 */ /* 0x000fe20000000000 */
[----:B------:R-:W-:Y:S02]  /*7210*/  WARPGROUP.DEPBAR.LE gsb0, 0x0 ;  /* 0x00008000000079c5 */ /* 0x000fe40000010000 */
[----:B------:R-:W-:-:S07]  /*7220*/  WARPGROUP.ARRIVE ;  /* 0x00000000000079c5 */ /* 0x000fce0000000000 */
[----:B------:R-:W-:Y:S01]  /*7230*/  QGMMA.64x128x32.F32.E4M3.E4M3 R88, gdesc[UR4], R88, UP0, gsb0 ;  /* 0x01e00000045879f3 */ /* 0x000fe2000b800858 */
[----:B------:R-:W-:Y:S01]  /*7240*/  UIADD3 UR4, UR10, 0x302, URZ ;  /* 0x000003020a047890 */ /* 0x000fe2000fffe03f */
[----:B------:R-:W-:Y:S01]  /*7250*/  UMOV UR5, 0x80000020 ;  /* 0x8000002000057882 */ /* 0x000fe20000000000 */
[----:B------:R-:W-:Y:S02]  /*7260*/  WARPGROUP.DEPBAR.LE gsb0, 0x0 ;  /* 0x00008000000079c5 */ /* 0x000fe40000010000 */
[----:B------:R-:W-:-:S07]  /*7270*/  WARPGROUP.ARRIVE ;  /* 0x00000000000079c5 */ /* 0x000fce0000000000 */
[----:B------:R-:W-:Y:S03]  /*7280*/  QGMMA.64x128x32.F32.E4M3.E4M3 R24, gdesc[UR4], R24, UP0, gsb0 ;  /* 0x01e00000041879f3 */ /* 0x000fe6000b800818 */
[----:B------:R-:W-:Y:S02]  /*7290*/  WARPGROUP.DEPBAR.LE gsb0, 0x0 ;  /* 0x00008000000079c5 */ /* 0x000fe40000010000 */
[----:B---3--:R-:W-:Y:S05]  /*72a0*/  @!P1 BRA `(.L_x_49) ;  /* 0x0000000000049947 */ /* 0x008fea0003800000 */
[----:B------:R-:W-:Y:S01]  /*72b0*/  BPT.TRAP 0x1 ;  /* 0x000000040000795c */ /* 0x000fe20000300000 */
.L_x_49:
[----:B------:R-:W-:Y:S01]  /*72c0*/  ISETP.NE.AND P0, PT, R22, RZ, PT ;  /* 0x000000ff1600720c */ /* 0x000fe20003f05270 */
[----:B------:R-:W-:-:S12]  /*72d0*/  UISETP.GT.U32.AND UP0, UPT, UR40, 0x1, UPT ;  /* 0x000000012800788c */ /* 0x000fd8000bf04070 */
[----:B------:R-:W-:-:S05]  /*72e0*/  @P0 LEA R4, R0, UR50, 0x3 ;  /* 0x0000003200040c11 */ /* 0x000fca000f8e18ff */
[----:B------:R-:W-:-:S05]  /*72f0*/  @P0 VIADD R4, R4, 0x344c0 ;  /* 0x000344c004040836 */ /* 0x000fca0000000000 */
[----:B------:R-:W-:-:S04]  /*7300*/  @P0 PRMT R4, R23, 0x654, R4 ;  /* 0x0000065417040816 */ /* 0x000fc80000000004 */
[----:B------:R1:W-:Y:S01]  /*7310*/  @P0 SYNCS.ARRIVE.TRANS64.RED.A1T0 RZ, [R4+URZ], RZ ;  /* 0x000000ff04ff09a7 */ /* 0x0003e2000810043f */
[----:B------:R-:W-:-:S13]  /*7320*/  PLOP3.LUT P0, PT, PT, PT, UP0, 0x80, 0x0 ;  /* 0x000000000000781c */ /* 0x000fda0003f0f008 */
[----:B-1----:R-:W-:Y:S05]  /*7330*/  @P0 BRA `(.L_x_50) ;  /* 0x0000000000040947 */ /* 0x002fea0003800000 */
[----:B------:R-:W-:Y:S01]  /*7340*/  BPT.TRAP 0x1 ;  /* 0x000000040000795c */ /* 0x000fe20000300000 */
.L_x_50:
[----:B------:R-:W-:Y:S01]  /*7350*/  UIADD3 UR9, UR9, 0x1, URZ ;  /* 0x0000000109097890 */ /* 0x000fe2000fffe03f */
[C---:B------:R-:W-:Y:S01]  /*7360*/  ISETP.GT.AND P1, PT, R3.reuse, 0x1, PT ;  /* 0x000000010300780c */ /* 0x040fe20003f24270 */
[----:B------:R-:W-:Y:S01]  /*7370*/  VIADD R3, R3, 0xffffffff ;  /* 0xffffffff03037836 */ /* 0x000fe20000000000 */
[----:B------:R-:W-:Y:S01]  /*7380*/  IADD3 R0, R0, 0x1, RZ ;  /* 0x0000000100007810 */ /* 0x000fe20007ffe0ff */
[----:B------:R-:W-:-:S03]  /*7390*/  UISETP.NE.AND UP0, UPT, UR9, 0x8, UPT ;  /* 0x000000080900788c */ /* 0x000fc6000bf05270 */
[C---:B------:R-:W-:Y:S01]  /*73a0*/  ISETP.NE.AND P0, PT, R0.reuse, 0x8, PT ;  /* 0x000000080000780c */ /* 0x040fe20003f05270 */
[----:B------:R-:W-:Y:S02]  /*73b0*/  USEL UR4, URZ, 0x1, UP0 ;  /* 0x000000013f047887 */ /* 0x000fe40008000000 */
[----:B------:R-:W-:Y:S01]  /*73c0*/  USEL UR9, UR9, URZ, UP0 ;  /* 0x0000003f09097287 */ /* 0x000fe20008000000 */
[----:B------:R-:W-:-:S03]  /*73d0*/  SEL R0, R0, RZ, P0 ;  /* 0x000000ff00007207 */ /* 0x000fc60000000000 */
[----:B------:R-:W-:Y:S01]  /*73e0*/  LOP3.LUT R2, R2, UR4, RZ, 0x3c, !PT ;  /* 0x0000000402027c12 */ /* 0x000fe2000f8e3cff */
[----:B------:R-:W-:Y:S07]  /*73f0*/  @P1 BRA `(.L_x_51) ;  /* 0xffffffe8000c1947 */ /* 0x000fee000383ffff */
.L_x_44:
[----:B------:R-:W-:Y:S02]  /*7400*/  ISETP.GE.AND P0, PT, R5, 0x1, PT ;  /* 0x000000010500780c */ /* 0x000fe40003f06270 */
[----:B------:R-:W-:-:S04]  /*7410*/  MOV R0, UR55 ;  /* 0x0000003700007c02 */ /* 0x000fc80008000f00 */
[----:B------:R1:W-:Y:S07]  /*7420*/  SYNCS.ARRIVE.TRANS64.A1T0 RZ, [R0+UR51], RZ ;  /* 0x000000ff00ff79a7 */ /* 0x0003ee0008100033 */
[----:B------:R-:W-:Y:S05]  /*7430*/  @!P0 BRA `(.L_x_52) ;  /* 0x0000000000408947 */ /* 0x000fea0003800000 */
[----:B------:R-:W-:-:S06]  /*7440*/  UISETP.NE.AND UP0, UPT, UR48, 0x3, UPT ;  /* 0x000000033000788c */ /* 0x000fcc000bf05270 */
[----:B------:R-:W-:-:S13]  /*7450*/  PLOP3.LUT P0, PT, PT, PT, UP0, 0x80, 0x0 ;  /* 0x000000000000781c */ /* 0x000fda0003f0f008 */
[----:B------:R-:W-:Y:S05]  /*7460*/  @!P0 BRA `(.L_x_53) ;  /* 0x0000000000048947 */ /* 0x000fea0003800000 */
[----:B------:R-:W-:Y:S01]  /*7470*/  BPT.TRAP 0x1 ;  /* 0x000000040000795c */ /* 0x000fe20000300000 */
.L_x_53:
[----:B------:R-:W-:Y:S01]  /*7480*/  ISETP.NE.AND P0, PT, R22, RZ, PT ;  /* 0x000000ff1600720c */ /* 0x000fe20003f05270 */
[----:B------:R-:W-:Y:S01]  /*7490*/  IMAD.U32 R2, RZ, RZ, UR50 ;  /* 0x00000032ff027e24 */ /* 0x000fe2000f8e00ff */
[----:B------:R-:W-:-:S11]  /*74a0*/  UISETP.GT.U32.AND UP0, UPT, UR40, 0x1, UPT ;  /* 0x000000012800788c */ /* 0x000fd6000bf04070 */
[----:B------:R-:W-:-:S05]  /*74b0*/  @P0 VIADD R6, R6, UR41 ;  /* 0x0000002906060c36 */ /* 0x000fca0008000000 */
[----:B-1----:R-:W-:-:S04]  /*74c0*/  @P0 SHF.L.U32 R0, R6, 0x3, RZ ;  /* 0x0000000306000819 */ /* 0x002fc800000006ff */
[----:B------:R-:W-:-:S04]  /*74d0*/  @P0 LOP3.LUT R0, R0, 0x38, RZ, 0xc0, !PT ;  /* 0x0000003800000812 */ /* 0x000fc800078ec0ff */
[----:B------:R-:W-:-:S04]  /*74e0*/  @P0 IADD3 R0, R2, 0x344c0, R0 ;  /* 0x000344c002000810 */ /* 0x000fc80007ffe000 */
[----:B------:R-:W-:-:S04]  /*74f0*/  @P0 PRMT R0, R23, 0x654, R0 ;  /* 0x0000065417000816 */ /* 0x000fc80000000000 */
[----:B------:R3:W-:Y:S01]  /*7500*/  @P0 SYNCS.ARRIVE.TRANS64.RED.A1T0 RZ, [R0+URZ], RZ ;  /* 0x000000ff00ff09a7 */ /* 0x0007e2000810043f */
[----:B------:R-:W-:-:S13]  /*7510*/  PLOP3.LUT P0, PT, PT, PT, UP0, 0x80, 0x0 ;  /* 0x000000000000781c */ /* 0x000fda0003f0f008 */
[----:B---3--:R-:W-:Y:S05]  /*7520*/  @P0 BRA `(.L_x_52) ;  /* 0x0000000000040947 */ /* 0x008fea0003800000 */
[----:B------:R-:W-:Y:S01]  /*7530*/  BPT.TRAP 0x1 ;  /* 0x000000040000795c */ /* 0x000fe20000300000 */
.L_x_52:
[----:B-1---5:R-:W-:Y:S02]  /*7540*/  SHF.L.U32 R0, R217, 0x1f, RZ ;  /* 0x0000001fd9007819 */ /* 0x022fe400000006ff */
[----:B------:R-:W-:Y:S02]  /*7550*/  R2UR UR4, R5 ;  /* 0x00000000050472ca */ /* 0x000fe400000e0000 */
[----:B------:R-:W1:Y:S11]  /*7560*/  SYNCS.PHASECHK.TRANS64.TRYWAIT P0, [R8+UR47+0x10], R0 ;  /* 0x00001000080075a7 */ /* 0x000e76000800016f */
[----:B------:R-:W-:-:S04]  /*7570*/  UIADD3 UR4, UR4, 0x3f, URZ ;  /* 0x0000003f04047890 */ /* 0x000fc8000fffe03f */
[----:B------:R-:W-:-:S04]  /*7580*/  USHF.R.S32.HI UR5, URZ, 0x1f, UR4 ;  /* 0x0000001f3f057899 */ /* 0x000fc80008011404 */
[----:B------:R-:W-:-:S04]  /*7590*/  ULEA.HI UR5, UR5, UR4, URZ, 0x6 ;  /* 0x0000000405057291 */ /* 0x000fc8000f8f303f */
[----:B------:R-:W-:Y:S01]  /*75a0*/  USHF.R.S32.HI UR5, URZ, 0x6, UR5 ;  /* 0x000000063f057899 */ /* 0x000fe20008011405 */
[----:B-1----:R-:W-:Y:S11]  /*75b0*/  @!P0 BRA `(.L_x_54) ;  /* 0x000000d400508947 */ /* 0x002ff60003800000 */
.L_x_368:
[----:B------:R-:W-:Y:S01]  /*75c0*/  UIADD3 UR41, UR5, UR41, URZ ;  /* 0x0000002905297290 */ /* 0x000fe2000fffe03f */
[----:B------:R-:W-:-:S03]  /*75d0*/  LOP3.LUT P0, RZ, R7, 0xff, RZ, 0xc0, !PT ;  /* 0x000000ff07ff7812 */ /* 0x000fc6000780c0ff */
[----:B------:R-:W-:Y:S02]  /*75e0*/  USHF.R.U32.HI UR4, URZ, 0x3, UR41 ;  /* 0x000000033f047899 */ /* 0x000fe40008011629 */
[----:B------:R-:W-:Y:S02]  /*75f0*/  UISETP.GT.U32.AND UP0, UPT, UR41, 0x7, UPT ;  /* 0x000000072900788c */ /* 0x000fe4000bf04070 */
[----:B------:R-:W-:Y:S02]  /*7600*/  ULOP3.LUT UR4, UR4, 0x1, URZ, 0xc0, !UPT ;  /* 0x0000000104047892 */ /* 0x000fe4000f8ec03f */
[----:B------:R-:W-:Y:S02]  /*7610*/  UISETP.LT.U32.AND UP0, UPT, UR5, 0x8, UP0 ;  /* 0x000000080500788c */ /* 0x000fe40008701070 */
[----:B------:R-:W-:Y:S02]  /*7620*/  UISETP.NE.U32.AND UP1, UPT, UR4, 0x1, UPT ;  /* 0x000000010400788c */ /* 0x000fe4000bf25070 */
[----:B------:R-:W-:-:S02]  /*7630*/  ULOP3.LUT UR41, UR41, 0x7, URZ, 0xc0, !UPT ;  /* 0x0000000729297892 */ /* 0x000fc4000f8ec03f */
[----:B------:R-:W-:Y:S02]  /*7640*/  UISETP.GT.U32.AND UP1, UPT, UR5, 0x7, !UP1 ;  /* 0x000000070500788c */ /* 0x000fe4000cf24070 */
[----:B------:R-:W-:Y:S02]  /*7650*/  USEL UR5, URZ, 0x1, !UP0 ;  /* 0x000000013f057887 */ /* 0x000fe4000c000000 */
[----:B------:R-:W-:-:S04]  /*7660*/  USEL UR4, URZ, 0x1, !UP1 ;  /* 0x000000013f047887 */ /* 0x000fc8000c800000 */
[----:B------:R-:W-:Y:S01]  /*7670*/  ULOP3.LUT UR42, UR4, UR42, UR5, 0x96, !UPT ;  /* 0x0000002a042a7292 */ /* 0x000fe2000f8e9605 */
[----:B------:R-:W-:Y:S11]  /*7680*/  @!P0 BRA `(.L_x_55) ;  /* 0x00000000000c8947 */ /* 0x000ff60003800000 */
[----:B------:R-:W-:-:S04]  /*7690*/  DEPBAR {5,4,3,2,1,0} ;  /* 0x0000003f0000791a */ /* 0x000fc80000000000 */
[----:B------:R3:W-:Y:S02]  /*76a0*/  UTMACCTL.IV [UR36] ;  /* 0x00000000240079b9 */ /* 0x0007e40008000000 */
[----:B---3--:R-:W-:Y:S01]  /*76b0*/  NOP ;  /* 0x0000000000007918 */ /* 0x008fe20000000000 */
.L_x_55:
[----:B------:R-:W-:Y:S01]  /*76c0*/  UIADD3 UR4, UR50, 0x30000, URZ ;  /* 0x0003000032047890 */ /* 0x000fe2000fffe03f */
[----:B------:R-:W-:Y:S02]  /*76d0*/  R2UR UR45, R16 ;  /* 0x00000000102d72ca */ /* 0x000fe400000e0000 */
[----:B------:R-:W-:Y:S01]  /*76e0*/  R2UR UR46, R17 ;  /* 0x00000000112e72ca */ /* 0x000fe200000e0000 */
[----:B------:R-:W-:-:S06]  /*76f0*/  ULOP3.LUT UP0, URZ, UR4, 0x3ff, URZ, 0xc0, !UPT ;  /* 0x000003ff043f7892 */ /* 0x000fcc000f80c03f */
[----:B------:R-:W-:-:S04]  /*7700*/  PLOP3.LUT P0, PT, PT, PT, UP0, 0x80, 0x0 ;  /* 0x000000000000781c */ /* 0x000fc80003f0f008 */
[----:B------:R-:W-:Y:S02]  /*7710*/  USHF.L.U32 UR45, UR45, 0x8, URZ ;  /* 0x000000082d2d7899 */ /* 0x000fe4000800063f */
[----:B------:R-:W-:-:S07]  /*7720*/  USHF.L.U32 UR46, UR46, 0x7, URZ ;  /* 0x000000072e2e7899 */ /* 0x000fce000800063f */
[----:B------:R-:W-:Y:S05]  /*7730*/  @!P0 BRA `(.L_x_56) ;  /* 0x00000000007c8947 */ /* 0x000fea0003800000 */
[----:B------:R-:W-:Y:S01]  /*7740*/  MOV R16, 0x0 ;  /* 0x0000000000107802 */ /* 0x000fe20000000f00 */
[----:B------:R-:W-:Y:S01]  /*7750*/  ULDC.64 UR4, c[0x4][0x68] ;  /* 0x01001a0000047ab9 */ /* 0x000fe20000000a00 */
[----:B------:R-:W-:Y:S01]  /*7760*/  ULDC.64 UR6, c[0x4][0x70] ;  /* 0x01001c0000067ab9 */ /* 0x000fe20000000a00 */
[----:B------:R-:W-:Y:S01]  /*7770*/  ULDC.64 UR8, c[0x4][0x8] ;  /* 0x0100020000087ab9 */ /* 0x000fe20000000a00 */
[----:B-1----:R1:W3:Y:S01]  /*7780*/  LDC.64 R2, c[0x4][R16] ;  /* 0x0100000010027b82 */ /* 0x0022e20000000a00 */
[----:B------:R-:W-:Y:S01]  /*7790*/  MOV R4, UR4 ;  /* 0x0000000400047c02 */ /* 0x000fe20008000f00 */
[----:B------:R-:W-:Y:S01]  /*77a0*/  IMAD.U32 R5, RZ, RZ, UR5 ;  /* 0x00000005ff057e24 */ /* 0x000fe2000f8e00ff */
[----:B------:R-:W-:Y:S01]  /*77b0*/  MOV R6, UR6 ;  /* 0x0000000600067c02 */ /* 0x000fe20008000f00 */
[----:B------:R-:W-:Y:S01]  /*77c0*/  IMAD.U32 R7, RZ, RZ, UR7 ;  /* 0x00000007ff077e24 */ /* 0x000fe2000f8e00ff */
[----:B------:R-:W-:Y:S01]  /*77d0*/  MOV R10, UR8 ;  /* 0x00000008000a7c02 */ /* 0x000fe20008000f00 */
[----:B------:R-:W-:Y:S01]  /*77e0*/  IMAD.U32 R11, RZ, RZ, UR9 ;  /* 0x00000009ff0b7e24 */ /* 0x000fe2000f8e00ff */
[----:B------:R-:W-:Y:S01]  /*77f0*/  MOV R8, 0x70 ;  /* 0x0000007000087802 */ /* 0x000fe20000000f00 */
[----:B------:R-:W-:Y:S01]  /*7800*/  IMAD.MOV.U32 R12, RZ, RZ, 0x1 ;  /* 0x00000001ff0c7424 */ /* 0x000fe200078e00ff */
[----:B-1----:R-:W-:-:S07]  /*7810*/  MOV R13, RZ ;  /* 0x000000ff000d7202 */ /* 0x002fce0000000f00 */
[----:B------:R-:W-:-:S07]  /*7820*/  LEPC R20, `(.L_x_57) ;  /* 0x000000001014794e */ /* 0x000fce0000000000 */
[----:B--23--:R-:W-:Y:S05]  /*7830*/  CALL.ABS.NOINC R2 ;  /* 0x0000000002007343 */ /* 0x00cfea0003c00000 */
.L_x_57:
[----:B------:R1:W2:Y:S01]  /*7840*/  LDC.64 R2, c[0x4][R16] ;  /* 0x0100000010027b82 */ /* 0x0002a20000000a00 */
[----:B------:R-:W-:Y:S01]  /*7850*/  ULDC.64 UR4, c[0x4][0x68] ;  /* 0x01001a0000047ab9 */ /* 0x000fe20000000a00 */
[----:B------:R-:W-:Y:S01]  /*7860*/  ULDC.64 UR6, c[0x4][0x70] ;  /* 0x01001c0000067ab9 */ /* 0x000fe20000000a00 */
[----:B------:R-:W-:Y:S01]  /*7870*/  ULDC.64 UR8, c[0x4][0x8] ;  /* 0x0100020000087ab9 */ /* 0x000fe20000000a00 */
[----:B------:R-:W-:Y:S01]  /*7880*/  IMAD.U32 R4, RZ, RZ, UR4 ;  /* 0x00000004ff047e24 */ /* 0x000fe2000f8e00ff */
[----:B------:R-:W-:Y:S01]  /*7890*/  MOV R5, UR5 ;  /* 0x0000000500057c02 */ /* 0x000fe20008000f00 */
[----:B------:R-:W-:Y:S01]  /*78a0*/  IMAD.U32 R6, RZ, RZ, UR6 ;  /* 0x00000006ff067e24 */ /* 0x000fe2000f8e00ff */
[----:B------:R-:W-:Y:S01]  /*78b0*/  MOV R7, UR7 ;  /* 0x0000000700077c02 */ /* 0x000fe20008000f00 */
[----:B------:R-:W-:Y:S01]  /*78c0*/  IMAD.U32 R10, RZ, RZ, UR8 ;  /* 0x00000008ff0a7e24 */ /* 0x000fe2000f8e00ff */
[----:B------:R-:W-:Y:S01]  /*78d0*/  MOV R11, UR9 ;  /* 0x00000009000b7c02 */ /* 0x000fe20008000f00 */
[----:B------:R-:W-:Y:S01]  /*78e0*/  IMAD.MOV.U32 R8, RZ, RZ, 0x70 ;  /* 0x00000070ff087424 */ /* 0x000fe200078e00ff */
[----:B------:R-:W-:Y:S01]  /*78f0*/  MOV R12, 0x1 ;  /* 0x00000001000c7802 */ /* 0x000fe20000000f00 */
[----:B-1----:R-:W-:-:S07]  /*7900*/  IMAD.MOV.U32 R13, RZ, RZ, RZ ;  /* 0x000000ffff0d7224 */ /* 0x002fce00078e00ff */
[----:B------:R-:W-:-:S07]  /*7910*/  LEPC R20, `(.L_x_56) ;  /* 0x000000001014794e */ /* 0x000fce0000000000 */
[----:B--2---:R-:W-:Y:S05]  /*7920*/  CALL.ABS.NOINC R2 ;  /* 0x0000000002007343 */ /* 0x004fea0003c00000 */
.L_x_56:
[----:B------:R-:W-:Y:S02]  /*7930*/  ULDC.64 UR4, c[0x0][0x590] ;  /* 0x0001640000047ab9 */ /* 0x000fe40000000a00 */
[----:B------:R-:W-:-:S04]  /*7940*/  ISETP.NE.U32.AND P0, PT, RZ, UR4, PT ;  /* 0x00000004ff007c0c */ /* 0x000fc8000bf05070 */
[----:B------:R-:W-:-:S13]  /*7950*/  ISETP.NE.AND.EX P0, PT, RZ, UR5, PT, P0 ;  /* 0x00000005ff007c0c */ /* 0x000fda000bf05300 */
[----:B------:R-:W-:Y:S05]  /*7960*/  @!P0 BRA `(.L_x_58) ;  /* 0x0000000000148947 */ /* 0x000fea0003800000 */
[----:B-1----:R-:W-:-:S04]  /*7970*/  LEA R2, P0, R18, UR4, 0x3 ;  /* 0x0000000412027c11 */ /* 0x002fc8000f8018ff */
[----:B------:R-:W-:-:S06]  /*7980*/  LEA.HI.X R3, R18, UR5, R19, 0x3, P0 ;  /* 0x0000000512037c11 */ /* 0x000fcc00080f1c13 */
[----:B------:R-:W3:Y:S04]  /*7990*/  LDG.E.64 R2, desc[UR38][R2.64] ;  /* 0x0000002602027981 */ /* 0x000ee8000c1e1b00 */
[----:B---3--:R1:W5:Y:S01]  /*79a0*/  LD.E R0, desc[UR38][R2.64] ;  /* 0x0000002602007980 */ /* 0x008362000c101900 */
[----:B------:R-:W-:Y:S05]  /*79b0*/  BRA `(.L_x_59) ;  /* 0x0000000000307947 */ /* 0x000fea0003800000 */
.L_x_58:
[----:B------:R-:W-:Y:S02]  /*79c0*/  ULDC.64 UR4, c[0x0][0x588] ;  /* 0x0001620000047ab9 */ /* 0x000fe40000000a00 */
[----:B------:R-:W-:-:S04]  /*79d0*/  ISETP.NE.U32.AND P0, PT, RZ, UR4, PT ;  /* 0x00000004ff007c0c */ /* 0x000fc8000bf05070 */
[----:B------:R-:W-:-:S13]  /*79e0*/  ISETP.NE.AND.EX P0, PT, RZ, UR5, PT, P0 ;  /* 0x00000005ff007c0c */ /* 0x000fda000bf05300 */
[----:B------:R-:W-:Y:S05]  /*79f0*/  @!P0 BRA `(.L_x_60) ;  /* 0x0000000000188947 */ /* 0x000fea0003800000 */
[----:B------:R-:W3:Y:S01]  /*7a00*/  LDC.64 R4, c[0x0][0x588] ;  /* 0x00016200ff047b82 */ /* 0x000ee20000000a00 */
[----:B------:R-:W-:Y:S02]  /*7a10*/  ULDC UR4, c[0x0][0x598] ;  /* 0x0001660000047ab9 */ /* 0x000fe40000000800 */
[----:B-1----:R-:W-:-:S04]  /*7a20*/  IMAD R2, R18, UR4, RZ ;  /* 0x0000000412027c24 */ /* 0x002fc8000f8e02ff */
[----:B---3--:R-:W-:-:S05]  /*7a30*/  IMAD.WIDE R2, R2, 0x4, R4 ;  /* 0x0000000402027825 */ /* 0x008fca00078e0204 */
[----:B------:R3:W5:Y:S01]  /*7a40*/  LDG.E R0, desc[UR38][R2.64] ;  /* 0x0000002602007981 */ /* 0x000762000c1e1900 */
[----:B------:R-:W-:Y:S05]  /*7a50*/  BRA `(.L_x_59) ;  /* 0x0000000000087947 */ /* 0x000fea0003800000 */
.L_x_60:
[----:B------:R-:W-:Y:S02]  /*7a60*/  ULDC UR4, c[0x0][0x580] ;  /* 0x0001600000047ab9 */ /* 0x000fe40000000800 */
[----:B-1----:R-:W-:-:S07]  /*7a70*/  MOV R0, UR4 ;  /* 0x0000000400007c02 */ /* 0x002fce0008000f00 */
.L_x_59:
[----:B------:R-:W-:Y:S02]  /*7a80*/  ULDC.64 UR4, c[0x0][0x5b8] ;  /* 0x00016e0000047ab9 */ /* 0x000fe40000000a00 */
[----:B------:R-:W-:-:S04]  /*7a90*/  ISETP.NE.U32.AND P0, PT, RZ, UR4, PT ;  /* 0x00000004ff007c0c */ /* 0x000fc8000bf05070 */
[----:B------:R-:W-:-:S13]  /*7aa0*/  ISETP.NE.AND.EX P0, PT, RZ, UR5, PT, P0 ;  /* 0x00000005ff007c0c */ /* 0x000fda000bf05300 */
[----:B------:R-:W-:Y:S05]  /*7ab0*/  @!P0 BRA `(.L_x_61) ;  /* 0x0000000000148947 */ /* 0x000fea0003800000 */
[----:B-1-3--:R-:W-:-:S04]  /*7ac0*/  LEA R2, P0, R18, UR4, 0x3 ;  /* 0x0000000412027c11 */ /* 0x00afc8000f8018ff */
[----:B------:R-:W-:-:S06]  /*7ad0*/  LEA.HI.X R3, R18, UR5, R19, 0x3, P0 ;  /* 0x0000000512037c11 */ /* 0x000fcc00080f1c13 */
[----:B------:R-:W3:Y:S04]  /*7ae0*/  LDG.E.64 R2, desc[UR38][R2.64] ;  /* 0x0000002602027981 */ /* 0x000ee8000c1e1b00 */
[----:B---3--:R1:W5:Y:S01]  /*7af0*/  LD.E R2, desc[UR38][R2.64] ;  /* 0x0000002602027980 */ /* 0x008362000c101900 */
[----:B------:R-:W-:Y:S05]  /*7b00*/  BRA `(.L_x_62) ;  /* 0x0000000000307947 */ /* 0x000fea0003800000 */
.L_x_61:
[----:B------:R-:W-:Y:S02]  /*7b10*/  ULDC.64 UR4, c[0x0][0x5b0] ;  /* 0x00016c0000047ab9 */ /* 0x000fe40000000a00 */
[----:B------:R-:W-:-:S04]  /*7b20*/  ISETP.NE.U32.AND P0, PT, RZ, UR4, PT ;  /* 0x00000004ff007c0c */ /* 0x000fc8000bf05070 */
[----:B------:R-:W-:-:S13]  /*7b30*/  ISETP.NE.AND.EX P0, PT, RZ, UR5, PT, P0 ;  /* 0x00000005ff007c0c */ /* 0x000fda000bf05300 */
[----:B------:R-:W-:Y:S05]  /*7b40*/  @!P0 BRA `(.L_x_63) ;  /* 0x0000000000188947 */ /* 0x000fea0003800000 */
[----:B------:R-:W4:Y:S01]  /*7b50*/  LDC.64 R4, c[0x0][0x5b0] ;  /* 0x00016c00ff047b82 */ /* 0x000f220000000a00 */
[----:B------:R-:W-:Y:S02]  /*7b60*/  ULDC UR4, c[0x0][0x5c0] ;  /* 0x0001700000047ab9 */ /* 0x000fe40000000800 */
[----:B-1-3--:R-:W-:-:S04]  /*7b70*/  IMAD R2, R18, UR4, RZ ;  /* 0x0000000412027c24 */ /* 0x00afc8000f8e02ff */
[----:B----4-:R-:W-:-:S06]  /*7b80*/  IMAD.WIDE R2, R2, 0x4, R4 ;  /* 0x0000000402027825 */ /* 0x010fcc00078e0204 */
[----:B------:R3:W5:Y:S01]  /*7b90*/  LDG.E R2, desc[UR38][R2.64] ;  /* 0x0000002602027981 */ /* 0x000762000c1e1900 */
[----:B------:R-:W-:Y:S05]  /*7ba0*/  BRA `(.L_x_62) ;  /* 0x0000000000087947 */ /* 0x000fea0003800000 */
.L_x_63:
[----:B------:R-:W-:Y:S02]  /*7bb0*/  ULDC UR4, c[0x0][0x5a8] ;  /* 0x00016a0000047ab9 */ /* 0x000fe40000000800 */
[----:B-1-3--:R-:W-:-:S07]  /*7bc0*/  IMAD.U32 R2, RZ, RZ, UR4 ;  /* 0x00000004ff027e24 */ /* 0x00afce000f8e00ff */
.L_x_62:
[----:B------:R-:W-:Y:S01]  /*7bd0*/  ISETP.GT.U32.AND P0, PT, R222, 0x3e, PT ;  /* 0x0000003ede00780c */ /* 0x000fe20003f04070 */
[----:B------:R-:W-:Y:S01]  /*7be0*/  BSSY B0, `(.L_x_64) ;  /* 0x0000007000007945 */ /* 0x000fe20003800000 */
[----:B------:R-:W-:-:S11]  /*7bf0*/  PRMT R16, RZ, 0x7610, R16 ;  /* 0x00007610ff107816 */ /* 0x000fd60000000010 */
[----:B------:R-:W-:Y:S05]  /*7c00*/  @P0 BRA `(.L_x_65) ;  /* 0x0000000000100947 */ /* 0x000fea0003800000 */
[----:B------:R-:W-:-:S03]  /*7c10*/  UMOV UR4, 0xffffffff ;  /* 0xffffffff00047882 */ /* 0x000fc60000000000 */
[----:B------:R-:W-:Y:S05]  /*7c20*/  BRA.DIV UR4, `(.L_x_66) ;  /* 0x000000ce04d07947 */ /* 0x000fea000b800000 */
[----:B------:R-:W-:-:S13]  /*7c30*/  ELECT P6, URZ, PT ;  /* 0x00000000003f782f */ /* 0x000fda00038c0000 */
.L_x_370:
[----:B------:R-:W-:-:S07]  /*7c40*/  SEL R16, RZ, 0x1, !P6 ;  /* 0x00000001ff107807 */ /* 0x000fce0007000000 */
.L_x_65:
[----:B------:R-:W-:Y:S05]  /*7c50*/  BSYNC B0 ;  /* 0x0000000000007941 */ /* 0x000fea0003800000 */
.L_x_64:
[----:B-1-3--:R-:W-:-:S04]  /*7c60*/  MOV R3, UR54 ;  /* 0x0000003600037c02 */ /* 0x00afc80008000f00 */
[----:B------:R-:W-:-:S13]  /*7c70*/  ISETP.NE.AND P0, PT, R3, 0x3, PT ;  /* 0x000000030300780c */ /* 0x000fda0003f05270 */
[----:B------:R-:W-:Y:S05]  /*7c80*/  @!P0 BRA `(.L_x_67) ;  /* 0x0000000000048947 */ /* 0x000fea0003800000 */
[----:B------:R-:W-:Y:S01]  /*7c90*/  BPT.TRAP 0x1 ;  /* 0x000000040000795c */ /* 0x000fe20000300000 */
.L_x_67:
[----:B------:R-:W-:Y:S02]  /*7ca0*/  SHF.L.U32 R223, RZ, 0x1f, RZ ;  /* 0x0000001fffdf7819 */ /* 0x000fe400000006ff */
[----:B-----5:R-:W-:Y:S02]  /*7cb0*/  FSETP.NEU.AND P1, PT, R0, RZ, PT ;  /* 0x000000ff0000720b */ /* 0x020fe40003f2d000 */
[----:B------:R-:W1:Y:S02]  /*7cc0*/  SYNCS.PHASECHK.TRANS64.TRYWAIT P2, [UR50+0x34500], R223 ;  /* 0x034500dfff0075a7 */ /* 0x000e640008040172 */
[----:B-1----:R-:W-:Y:S09]  /*7cd0*/  @!P2 BRA `(.L_x_68) ;  /* 0x000000cc00bca947 */ /* 0x002ff20003800000 */
.L_x_371:
[----:B------:R-:W3:Y:S04]  /*7ce0*/  LDL.LU R3, [R1] ;  /* 0x0000000001037983 */ /* 0x000ee80000300800 */
[----:B------:R-:W4:Y:S04]  /*7cf0*/  LDL.LU R7, [R1+0x4] ;  /* 0x0000040001077983 */ /* 0x000f280000300800 */
[----:B------:R-:W5:Y:S01]  /*7d00*/  LDL.LU R6, [R1+0x8] ;  /* 0x0000080001067983 */ /* 0x000f620000300800 */
[----:B------:R-:W-:Y:S01]  /*7d10*/  IMAD.MOV.U32 R8, RZ, RZ, RZ ;  /* 0x000000ffff087224 */ /* 0x000fe200078e00ff */
[----:B-1----:R-:W-:Y:S01]  /*7d20*/  @P1 LEA R4, R221, UR50, 0x1 ;  /* 0x00000032dd041c11 */ /* 0x002fe2000f8e08ff */
[----:B------:R-:W-:Y:S05]  /*7d30*/  @P1 WARPSYNC.ALL ;  /* 0x0000000000001948 */ /* 0x000fea0003800000 */
[----:B------:R-:W1:Y:S01]  /*7d40*/  @P1 LDSM.16.MT88.4 R8, [R4+0x30000] ;  /* 0x030000000408183b */ /* 0x000e620000004200 */
[----:B------:R-:W-:Y:S01]  /*7d50*/  BSSY B0, `(.L_x_69) ;  /* 0x000000f000007945 */ /* 0x000fe20003800000 */
[----:B-1----:R-:W-:-:S02]  /*7d60*/  HADD2.F32 R5, -RZ, R8.H0_H0 ;  /* 0x20000008ff057230 */ /* 0x002fc40000004100 */
[----:B---3--:R-:W-:-:S04]  /*7d70*/  FMUL R3, R3, R2 ;  /* 0x0000000203037220 */ /* 0x008fc80000400000 */
[----:B------:R-:W-:Y:S01]  /*7d80*/  FFMA R5, R5, R0, R3 ;  /* 0x0000000005057223 */ /* 0x000fe20000000003 */
[----:B------:R-:W-:Y:S02]  /*7d90*/  HADD2.F32 R3, -RZ, R8.H1_H1 ;  /* 0x30000008ff037230 */ /* 0x000fe40000004100 */
[-C--:B----4-:R-:W-:Y:S01]  /*7da0*/  FMUL R12, R7, R2.reuse ;  /* 0x00000002070c7220 */ /* 0x090fe20000400000 */
[----:B-----5:R-:W-:-:S03]  /*7db0*/  FMUL R13, R6, R2 ;  /* 0x00000002060d7220 */ /* 0x020fc60000400000 */
[----:B------:R-:W-:-:S05]  /*7dc0*/  FFMA R12, R3, R0, R12 ;  /* 0x00000000030c7223 */ /* 0x000fca000000000c */
[----:B------:R-:W-:Y:S02]  /*7dd0*/  F2FP.F16.F32.PACK_AB R12, R12, R5 ;  /* 0x000000050c0c723e */ /* 0x000fe400000000ff */
[----:B------:R-:W1:Y:S01]  /*7de0*/  @P1 LDSM.16.MT88.4 R4, [R4+0x30800] ;  /* 0x030800000404183b */ /* 0x000e620000004200 */
[----:B------:R-:W-:Y:S05]  /*7df0*/  @P1 BRA `(.L_x_70) ;  /* 0x0000000000101947 */ /* 0x000fea0003800000 */
[----:B------:R-:W-:Y:S02]  /*7e00*/  MOV R9, RZ ;  /* 0x000000ff00097202 */ /* 0x000fe40000000f00 */
[----:B------:R-:W-:Y:S02]  /*7e10*/  CS2R R10, SRZ ;  /* 0x00000000000a7805 */ /* 0x000fe4000001ff00 */
[----:B-1----:R-:W-:Y:S02]  /*7e20*/  CS2R R4, SRZ ;  /* 0x0000000000047805 */ /* 0x002fe4000001ff00 */
[----:B------:R-:W-:-:S07]  /*7e30*/  CS2R R6, SRZ ;  /* 0x0000000000067805 */ /* 0x000fce000001ff00 */
.L_x_70:
[----:B------:R-:W-:Y:S05]  /*7e40*/  BSYNC B0 ;  /* 0x0000000000007941 */ /* 0x000fea0003800000 */
.L_x_69:
[----:B------:R-:W3:Y:S04]  /*7e50*/  LDL.LU R18, [R1+0x10] ;  /* 0x0000100001127983 */ /* 0x000ee80000300800 */
[----:B------:R-:W4:Y:S04]  /*7e60*/  LDL.LU R17, [R1+0x14] ;  /* 0x0000140001117983 */ /* 0x000f280000300800 */
[----:B------:R-:W5:Y:S01]  /*7e70*/  LDL.LU R15, [R1+0x18] ;  /* 0x00001800010f7983 */ /* 0x000f620000300800 */
[----:B------:R-:W-:-:S03]  /*7e80*/  HADD2.F32 R3, -RZ, R9.H0_H0 ;  /* 0x20000009ff037230 */ /* 0x000fc60000004100 */
[----:B------:R-:W2:Y:S04]  /*7e90*/  LDL.LU R227, [R1+0x1c] ;  /* 0x00001c0001e37983 */ /* 0x000ea80000300800 */
[----:B------:R-:W2:Y:S04]  /*7ea0*/  LDL.LU R218, [R1+0x20] ;  /* 0x0000200001da7983 */ /* 0x000ea80000300800 */
[----:B------:R-:W2:Y:S04]  /*7eb0*/  LDL.LU R21, [R1+0x24] ;  /* 0x0000240001157983 */ /* 0x000ea80000300800 */
[----:B------:R-:W2:Y:S04]  /*7ec0*/  LDL.LU R20, [R1+0x28] ;  /* 0x0000280001147983 */ /* 0x000ea80000300800 */
[----:B------:R-:W2:Y:S01]  /*7ed0*/  LDL.LU R19, [R1+0x2c] ;  /* 0x00002c0001137983 */ /* 0x000ea20000300800 */
[----:B------:R-:W-:-:S03]  /*7ee0*/  FFMA R14, R3, R0, R13 ;  /* 0x00000000030e7223 */ /* 0x000fc6000000000d */
[----:B------:R-:W2:Y:S04]  /*7ef0*/  LDL.LU R226, [R1+0x30] ;  /* 0x0000300001e27983 */ /* 0x000ea80000300800 */
[----:B------:R-:W2:Y:S04]  /*7f00*/  LDL.LU R225, [R1+0x34] ;  /* 0x0000340001e17983 */ /* 0x000ea80000300800 */
[----:B------:R-:W2:Y:S04]  /*7f10*/  LDL.LU R224, [R1+0x38] ;  /* 0x0000380001e07983 */ /* 0x000ea80000300800 */
[----:B------:R-:W2:Y:S04]  /*7f20*/  LDL.LU R220, [R1+0x3c] ;  /* 0x00003c0001dc7983 */ /* 0x000ea80000300800 */
[----:B------:R-:W3:Y:S01]  /*7f30*/  LDL.LU R13, [R1+0xc] ;  /* 0x00000c00010d7983 */ /* 0x000ee20000300800 */
[----:B------:R-:W-:Y:S01]  /*7f40*/  HADD2.F32 R3, -RZ, R9.H1_H1 ;  /* 0x30000009ff037230 */ /* 0x000fe20000004100 */
[----:B------:R-:W-:Y:S05]  /*7f50*/  WARPSYNC.ALL ;  /* 0x0000000000007948 */ /* 0x000fea0003800000 */
[----:B------:R-:W-:Y:S01]  /*7f60*/  PRMT R16, R16, 0x9910, RZ ;  /* 0x0000991010107816 */ /* 0x000fe200000000ff */
[----:B------:R-:W-:Y:S01]  /*7f70*/  BSSY B0, `(.L_x_71) ;  /* 0x000003f000007945 */ /* 0x000fe20003800000 */
[----:B---3--:R-:W-:-:S04]  /*7f80*/  FMUL R13, R13, R2 ;  /* 0x000000020d0d7220 */ /* 0x008fc80000400000 */
[----:B------:R-:W-:Y:S01]  /*7f90*/  FFMA R13, R3, R0, R13 ;  /* 0x00000000030d7223 */ /* 0x000fe2000000000d */
[----:B------:R-:W-:-:S04]  /*7fa0*/  FMUL R3, R18, R2 ;  /* 0x0000000212037220 */ /* 0x000fc80000400000 */
[----:B------:R-:W-:Y:S01]  /*7fb0*/  F2FP.F16.F32.PACK_AB R13, R13, R14 ;  /* 0x0000000e0d0d723e */ /* 0x000fe200000000ff */
[----:B------:R-:W-:-:S05]  /*7fc0*/  HADD2.F32 R14, -RZ, R10.H0_H0 ;  /* 0x2000000aff0e7230 */ /* 0x000fca0000004100 */
[----:B------:R-:W-:Y:S01]  /*7fd0*/  FFMA R18, R14, R0, R3 ;  /* 0x000000000e127223 */ /* 0x000fe20000000003 */
[----:B------:R-:W-:Y:S02]  /*7fe0*/  HADD2.F32 R14, -RZ, R10.H1_H1 ;  /* 0x3000000aff0e7230 */ /* 0x000fe40000004100 */
[----:B----4-:R-:W-:-:S04]  /*7ff0*/  FMUL R3, R17, R2 ;  /* 0x0000000211037220 */ /* 0x010fc80000400000 */
[----:B------:R-:W-:Y:S01]  /*8000*/  FFMA R17, R14, R0, R3 ;  /* 0x000000000e117223 */ /* 0x000fe20000000003 */
[----:B------:R-:W-:Y:S02]  /*8010*/  HADD2.F32 R14, -RZ, R11.H0_H0 ;  /* 0x2000000bff0e7230 */ /* 0x000fe40000004100 */
[----:B-----5:R-:W-:-:S04]  /*8020*/  FMUL R3, R15, R2 ;  /* 0x000000020f037220 */ /* 0x020fc80000400000 */
[----:B------:R-:W-:Y:S01]  /*8030*/  FFMA R15, R14, R0, R3 ;  /* 0x000000000e0f7223 */ /* 0x000fe20000000003 */
[----:B------:R-:W-:Y:S02]  /*8040*/  HADD2.F32 R14, -RZ, R11.H1_H1 ;  /* 0x3000000bff0e7230 */ /* 0x000fe40000004100 */
[----:B--2---:R-:W-:-:S04]  /*8050*/  FMUL R3, R227, R2 ;  /* 0x00000002e3037220 */ /* 0x004fc80000400000 */
[----:B------:R-:W-:Y:S01]  /*8060*/  FFMA R3, R14, R0, R3 ;  /* 0x000000000e037223 */ /* 0x000fe20000000003 */
[----:B------:R-:W-:-:S04]  /*8070*/  F2FP.F16.F32.PACK_AB R14, R17, R18 ;  /* 0x00000012110e723e */ /* 0x000fc800000000ff */
[----:B------:R-:W-:Y:S02]  /*8080*/  F2FP.F16.F32.PACK_AB R15, R3, R15 ;  /* 0x0000000f030f723e */ /* 0x000fe400000000ff */
[----:B------:R-:W-:-:S05]  /*8090*/  LEA R3, R221, UR50, 0x1 ;  /* 0x00000032dd037c11 */ /* 0x000fca000f8e08ff */
[----:B------:R1:W-:Y:S02]  /*80a0*/  STSM.16.MT88.4 [R3+0x30000], R12 ;  /* 0x0300000c03007844 */ /* 0x0003e40000004200 */
[--C-:B-1----:R-:W-:Y:S02]  /*80b0*/  HADD2.F32 R13, -RZ, R4.reuse.H1_H1 ;  /* 0x30000004ff0d7230 */ /* 0x102fe40000004100 */
[-C--:B------:R-:W-:Y:S01]  /*80c0*/  FMUL R12, R21, R2.reuse ;  /* 0x00000002150c7220 */ /* 0x080fe20000400000 */
[----:B------:R-:W-:Y:S02]  /*80d0*/  HADD2.F32 R14, -RZ, R4.H0_H0 ;  /* 0x20000004ff0e7230 */ /* 0x000fe40000004100 */
[----:B------:R-:W-:Y:S01]  /*80e0*/  FMUL R15, R218, R2 ;  /* 0x00000002da0f7220 */ /* 0x000fe20000400000 */
[-C--:B------:R-:W-:Y:S01]  /*80f0*/  FFMA R21, R13, R0.reuse, R12 ;  /* 0x000000000d157223 */ /* 0x080fe2000000000c */
[--C-:B------:R-:W-:Y:S02]  /*8100*/  HADD2.F32 R13, -RZ, R5.reuse.H1_H1 ;  /* 0x30000005ff0d7230 */ /* 0x100fe40000004100 */
[----:B------:R-:W-:Y:S01]  /*8110*/  FFMA R218, R14, R0, R15 ;  /* 0x000000000eda7223 */ /* 0x000fe2000000000f */
[----:B------:R-:W-:Y:S01]  /*8120*/  FMUL R12, R19, R2 ;  /* 0x00000002130c7220 */ /* 0x000fe20000400000 */
[----:B------:R-:W-:-:S02]  /*8130*/  HADD2.F32 R14, -RZ, R5.H0_H0 ;  /* 0x20000005ff0e7230 */ /* 0x000fc40000004100 */
[----:B------:R-:W-:Y:S01]  /*8140*/  FMUL R15, R20, R2 ;  /* 0x00000002140f7220 */ /* 0x000fe20000400000 */
[-C--:B------:R-:W-:Y:S01]  /*8150*/  FFMA R19, R13, R0.reuse, R12 ;  /* 0x000000000d137223 */ /* 0x080fe2000000000c */
[--C-:B------:R-:W-:Y:S02]  /*8160*/  HADD2.F32 R13, -RZ, R6.reuse.H1_H1 ;  /* 0x30000006ff0d7230 */ /* 0x100fe40000004100 */
[----:B------:R-:W-:Y:S01]  /*8170*/  FFMA R20, R14, R0, R15 ;  /* 0x000000000e147223 */ /* 0x000fe2000000000f */
[-C--:B------:R-:W-:Y:S01]  /*8180*/  FMUL R12, R225, R2.reuse ;  /* 0x00000002e10c7220 */ /* 0x080fe20000400000 */
[----:B------:R-:W-:Y:S02]  /*8190*/  HADD2.F32 R14, -RZ, R6.H0_H0 ;  /* 0x20000006ff0e7230 */ /* 0x000fe40000004100 */
[----:B------:R-:W-:Y:S01]  /*81a0*/  FMUL R15, R226, R2 ;  /* 0x00000002e20f7220 */ /* 0x000fe20000400000 */
[----:B------:R-:W-:Y:S01]  /*81b0*/  FFMA R17, R13, R0, R12 ;  /* 0x000000000d117223 */ /* 0x000fe2000000000c */
[----:B------:R-:W-:-:S02]  /*81c0*/  HADD2.F32 R13, -RZ, R7.H0_H0 ;  /* 0x20000007ff0d7230 */ /* 0x000fc40000004100 */
[----:B------:R-:W-:Y:S01]  /*81d0*/  FFMA R18, R14, R0, R15 ;  /* 0x000000000e127223 */ /* 0x000fe2000000000f */
[----:B------:R-:W-:Y:S02]  /*81e0*/  HADD2.F32 R12, -RZ, R7.H1_H1 ;  /* 0x30000007ff0c7230 */ /* 0x000fe40000004100 */
[-C--:B------:R-:W-:Y:S01]  /*81f0*/  FMUL R14, R224, R2.reuse ;  /* 0x00000002e00e7220 */ /* 0x080fe20000400000 */
[----:B------:R-:W-:Y:S01]  /*8200*/  FMUL R15, R220, R2 ;  /* 0x00000002dc0f7220 */ /* 0x000fe20000400000 */
[----:B------:R-:W-:Y:S02]  /*8210*/  IMAD.MOV.U32 R220, RZ, RZ, R16 ;  /* 0x000000ffffdc7224 */ /* 0x000fe400078e0010 */
[-C--:B------:R-:W-:Y:S01]  /*8220*/  FFMA R16, R13, R0.reuse, R14 ;  /* 0x000000000d107223 */ /* 0x080fe2000000000e */
[----:B------:R-:W-:Y:S01]  /*8230*/  FFMA R15, R12, R0, R15 ;  /* 0x000000000c0f7223 */ /* 0x000fe2000000000f */
[----:B------:R-:W-:Y:S02]  /*8240*/  F2FP.F16.F32.PACK_AB R12, R21, R218 ;  /* 0x000000da150c723e */ /* 0x000fe400000000ff */
[----:B------:R-:W-:-:S02]  /*8250*/  F2FP.F16.F32.PACK_AB R13, R19, R20 ;  /* 0x00000014130d723e */ /* 0x000fc400000000ff */
[----:B------:R-:W-:Y:S02]  /*8260*/  F2FP.F16.F32.PACK_AB R14, R17, R18 ;  /* 0x00000012110e723e */ /* 0x000fe400000000ff */
[----:B------:R-:W-:Y:S02]  /*8270*/  F2FP.F16.F32.PACK_AB R15, R15, R16 ;  /* 0x000000100f0f723e */ /* 0x000fe400000000ff */
[----:B------:R-:W-:-:S03]  /*8280*/  ISETP.NE.AND P2, PT, R220, RZ, PT ;  /* 0x000000ffdc00720c */ /* 0x000fc60003f45270 */
[----:B------:R1:W-:Y:S01]  /*8290*/  STSM.16.MT88.4 [R3+0x30800], R12 ;  /* 0x0308000c03007844 */ /* 0x0003e20000004200 */
[----:B------:R-:W-:Y:S01]  /*82a0*/  @!PT LDS RZ, [RZ] ;  /* 0x00000000fffff984 */ /* 0x000fe20000000800 */
[----:B------:R-:W-:Y:S01]  /*82b0*/  @!PT LDS RZ, [RZ] ;  /* 0x00000000fffff984 */ /* 0x000fe20000000800 */
[----:B------:R-:W-:Y:S01]  /*82c0*/  @!PT LDS RZ, [RZ] ;  /* 0x00000000fffff984 */ /* 0x000fe20000000800 */
[----:B------:R-:W-:Y:S01]  /*82d0*/  @!PT LDS RZ, [RZ] ;  /* 0x00000000fffff984 */ /* 0x000fe20000000800 */
[----:B------:R2:W-:Y:S06]  /*82e0*/  MEMBAR.ALL.CTA ;  /* 0x0000000000007992 */ /* 0x0005ec0000008000 */
[----:B--2---:R-:W2:Y:S02]  /*82f0*/  FENCE.VIEW.ASYNC.S ;  /* 0x00000000000073c6 */ /* 0x004ea40000000000 */
[----:B--2---:R-:W-:Y:S06]  /*8300*/  BAR.SYNC.DEFER_BLOCKING 0x1, 0x80 ;  /* 0x0042000000007b1d */ /* 0x004fec0000010000 */
[----:B------:R-:W-:Y:S05]  /*8310*/  @!P2 BRA `(.L_x_72) ;  /* 0x000000000010a947 */ /* 0x000fea0003800000 */
[----:B------:R-:W-:-:S09]  /*8320*/  UIADD3 UR44, UR50, 0x30000, URZ ;  /* 0x00030000322c7890 */ /* 0x000fd2000fffe03f */
[----:B------:R2:W-:Y:S01]  /*8330*/  UTMASTG.2D [UR44], [UR36] ;  /* 0x0000002c240073b5 */ /* 0x0005e20008008000 */
[----:B------:R0:W-:Y:S01]  /*8340*/  UTMACMDFLUSH ;  /* 0x00000000000079b7 */ /* 0x0001e20000000000 */
[----:B--2---:R-:W-:-:S04]  /*8350*/  DEPBAR.LE SB0, 0x1 ;  /* 0x000080400000791a */ /* 0x004fc80000000000 */
.L_x_72:
[----:B------:R-:W-:Y:S05]  /*8360*/  BSYNC B0 ;  /* 0x0000000000007941 */ /* 0x000fea0003800000 */
.L_x_71:
[----:B------:R-:W-:Y:S06]  /*8370*/  BAR.SYNC.DEFER_BLOCKING 0x1, 0x80 ;  /* 0x0042000000007b1d */ /* 0x000fec0000010000 */
[----:B------:R-:W-:Y:S05]  /*8380*/  @!P0 BRA `(.L_x_73) ;  /* 0x0000000000048947 */ /* 0x000fea0003800000 */
[----:B------:R-:W-:Y:S01]  /*8390*/  BPT.TRAP 0x1 ;  /* 0x000000040000795c */ /* 0x000fe20000300000 */
.L_x_73:
[----:B------:R-:W2:Y:S02]  /*83a0*/  SYNCS.PHASECHK.TRANS64.TRYWAIT P3, [UR50+0x34508], R223 ;  /* 0x034508dfff0075a7 */ /* 0x000ea40008060172 */
[----:B--2---:R-:W-:Y:S05]  /*83b0*/  @!P3 BRA `(.L_x_74) ;  /* 0x000000c8001cb947 */ /* 0x004fea0003800000 */
.L_x_372:
[----:B------:R-:W-:Y:S05]  /*83c0*/  @P1 WARPSYNC.ALL ;  /* 0x0000000000001948 */ /* 0x000fea0003800000 */
[----:B------:R-:W2:Y:S01]  /*83d0*/  @P1 LDSM.16.MT88.4 R8, [R3+0x31000] ;  /* 0x031000000308183b */ /* 0x000ea20000004200 */
[-C--:B------:R-:W-:Y:S01]  /*83e0*/  FMUL R156, R156, R2.reuse ;  /* 0x000000029c9c7220 */ /* 0x080fe20000400000 */
[-C--:B------:R-:W-:Y:S01]  /*83f0*/  FMUL R157, R157, R2.reuse ;  /* 0x000000029d9d7220 */ /* 0x080fe20000400000 */
[-C--:B------:R-:W-:Y:S01]  /*8400*/  FMUL R152, R152, R2.reuse ;  /* 0x0000000298987220 */ /* 0x080fe20000400000 */
[----:B------:R-:W3:Y:S01]  /*8410*/  @P1 LDSM.16.MT88.4 R4, [R3+0x31800] ;  /* 0x031800000304183b */ /* 0x000ee20000004200 */
[-C--:B------:R-:W-:Y:S01]  /*8420*/  FMUL R154, R154, R2.reuse ;  /* 0x000000029a9a7220 */ /* 0x080fe20000400000 */
[-C--:B------:R-:W-:Y:S01]  /*8430*/  FMUL R158, R158, R2.reuse ;  /* 0x000000029e9e7220 */ /* 0x080fe20000400000 */
[-C--:B------:R-:W-:Y:S01]  /*8440*/  FMUL R153, R153, R2.reuse ;  /* 0x0000000299997220 */ /* 0x080fe20000400000 */
[-C--:B------:R-:W-:Y:S01]  /*8450*/  FMUL R155, R155, R2.reuse ;  /* 0x000000029b9b7220 */ /* 0x080fe20000400000 */
[-C--:B-1----:R-:W-:Y:S01]  /*8460*/  FMUL R15, R159, R2.reuse ;  /* 0x000000029f0f7220 */ /* 0x082fe20000400000 */
[----:B------:R-:W-:Y:S05]  /*8470*/  WARPSYNC.ALL ;  /* 0x0000000000007948 */ /* 0x000fea0003800000 */
[-C--:B------:R-:W-:Y:S01]  /*8480*/  FMUL R160, R160, R2.reuse ;  /* 0x00000002a0a07220 */ /* 0x080fe20000400000 */
[-C--:B------:R-:W-:Y:S01]  /*8490*/  FMUL R161, R161, R2.reuse ;  /* 0x00000002a1a17220 */ /* 0x080fe20000400000 */
[-C--:B------:R-:W-:Y:S01]  /*84a0*/  FMUL R162, R162, R2.reuse ;  /* 0x00000002a2a27220 */ /* 0x080fe20000400000 */
[-C--:B------:R-:W-:Y:S01]  /*84b0*/  FMUL R163, R163, R2.reuse ;  /* 0x00000002a3a37220 */ /* 0x080fe20000400000 */
[-C--:B------:R-:W-:Y:S01]  /*84c0*/  FMUL R164, R164, R2.reuse ;  /* 0x00000002a4a47220 */ /* 0x080fe20000400000 */
[-C--:B------:R-:W-:Y:S01]  /*84d0*/  FMUL R165, R165, R2.reuse ;  /* 0x00000002a5a57220 */ /* 0x080fe20000400000 */
[-C--:B------:R-:W-:Y:S01]  /*84e0*/  FMUL R166, R166, R2.reuse ;  /* 0x00000002a6a67220 */ /* 0x080fe20000400000 */
[----:B------:R-:W-:Y:S01]  /*84f0*/  FMUL R167, R167, R2 ;  /* 0x00000002a7a77220 */ /* 0x000fe20000400000 */
[----:B------:R-:W-:Y:S01]  /*8500*/  BSSY B0, `(.L_x_75) ;  /* 0x0000039000007945 */ /* 0x000fe20003800000 */
[----:B--2---:R-:W-:-:S02]  /*8510*/  HADD2.F32 R14, -RZ, R10.H0_H0 ;  /* 0x2000000aff0e7230 */ /* 0x004fc40000004100 */
[----:B------:R-:W-:Y:S02]  /*8520*/  HADD2.F32 R12, -RZ, R8.H0_H0 ;  /* 0x20000008ff0c7230 */ /* 0x000fe40000004100 */
[--C-:B------:R-:W-:Y:S02]  /*8530*/  HADD2.F32 R13, -RZ, R9.reuse.H0_H0 ;  /* 0x20000009ff0d7230 */ /* 0x100fe40000004100 */
[-C--:B------:R-:W-:Y:S01]  /*8540*/  FFMA R156, R14, R0.reuse, R156 ;  /* 0x000000000e9c7223 */ /* 0x080fe2000000009c */
[----:B------:R-:W-:Y:S02]  /*8550*/  HADD2.F32 R14, -RZ, R10.H1_H1 ;  /* 0x3000000aff0e7230 */ /* 0x000fe40000004100 */
[-C--:B------:R-:W-:Y:S01]  /*8560*/  FFMA R152, R12, R0.reuse, R152 ;  /* 0x000000000c987223 */ /* 0x080fe20000000098 */
[----:B------:R-:W-:Y:S02]  /*8570*/  HADD2.F32 R12, -RZ, R8.H1_H1 ;  /* 0x30000008ff0c7230 */ /* 0x000fe40000004100 */
[----:B------:R-:W-:Y:S01]  /*8580*/  FFMA R154, R13, R0, R154 ;  /* 0x000000000d9a7223 */ /* 0x000fe2000000009a */
[----:B------:R-:W-:-:S02]  /*8590*/  HADD2.F32 R13, -RZ, R9.H1_H1 ;  /* 0x30000009ff0d7230 */ /* 0x000fc40000004100 */
[-C--:B------:R-:W-:Y:S01]  /*85a0*/  FFMA R157, R14, R0.reuse, R157 ;  /* 0x000000000e9d7223 */ /* 0x080fe2000000009d */
[--C-:B------:R-:W-:Y:S02]  /*85b0*/  HADD2.F32 R14, -RZ, R11.reuse.H0_H0 ;  /* 0x2000000bff0e7230 */ /* 0x100fe40000004100 */
[-C--:B------:R-:W-:Y:S01]  /*85c0*/  FFMA R12, R12, R0.reuse, R153 ;  /* 0x000000000c0c7223 */ /* 0x080fe20000000099 */
[-C--:B------:R-:W-:Y:S02]  /*85d0*/  FFMA R13, R13, R0.reuse, R155 ;  /* 0x000000000d0d7223 */ /* 0x080fe4000000009b */
[----:B------:R-:W-:Y:S01]  /*85e0*/  FFMA R158, R14, R0, R158 ;  /* 0x000000000e9e7223 */ /* 0x000fe2000000009e */
[----:B------:R-:W-:Y:S01]  /*85f0*/  HADD2.F32 R14, -RZ, R11.H1_H1 ;  /* 0x3000000bff0e7230 */ /* 0x000fe20000004100 */
[----:B------:R-:W-:Y:S02]  /*8600*/  F2FP.F16.F32.PACK_AB R12, R12, R152 ;  /* 0x000000980c0c723e */ /* 0x000fe400000000ff */
[----:B------:R-:W-:-:S02]  /*8610*/  F2FP.F16.F32.PACK_AB R13, R13, R154 ;  /* 0x0000009a0d0d723e */ /* 0x000fc400000000ff */
[----:B------:R-:W-:Y:S01]  /*8620*/  FFMA R15, R14, R0, R15 ;  /* 0x000000000e0f7223 */ /* 0x000fe2000000000f */
[----:B------:R-:W-:-:S04]  /*8630*/  F2FP.F16.F32.PACK_AB R14, R157, R156 ;  /* 0x0000009c9d0e723e */ /* 0x000fc800000000ff */
[----:B------:R-:W-:-:S05]  /*8640*/  F2FP.F16.F32.PACK_AB R15, R15, R158 ;  /* 0x0000009e0f0f723e */ /* 0x000fca00000000ff */
[----:B------:R3:W-:Y:S02]  /*8650*/  STSM.16.MT88.4 [R3+0x31000], R12 ;  /* 0x0310000c03007844 */ /* 0x0007e40000004200 */
[--C-:B---3--:R-:W-:Y:S02]  /*8660*/  HADD2.F32 R13, -RZ, R4.reuse.H0_H0 ;  /* 0x20000004ff0d7230 */ /* 0x108fe40000004100 */
[----:B------:R-:W-:-:S03]  /*8670*/  HADD2.F32 R12, -RZ, R4.H1_H1 ;  /* 0x30000004ff0c7230 */ /* 0x000fc60000004100 */
[-C--:B------:R-:W-:Y:S01]  /*8680*/  FFMA R160, R13, R0.reuse, R160 ;  /* 0x000000000da07223 */ /* 0x080fe200000000a0 */
[--C-:B------:R-:W-:Y:S02]  /*8690*/  HADD2.F32 R13, -RZ, R5.reuse.H0_H0 ;  /* 0x20000005ff0d7230 */ /* 0x100fe40000004100 */
[-C--:B------:R-:W-:Y:S01]  /*86a0*/  FFMA R161, R12, R0.reuse, R161 ;  /* 0x000000000ca17223 */ /* 0x080fe200000000a1 */
[----:B------:R-:W-:Y:S02]  /*86b0*/  HADD2.F32 R12, -RZ, R5.H1_H1 ;  /* 0x30000005ff0c7230 */ /* 0x000fe40000004100 */
[-C--:B------:R-:W-:Y:S01]  /*86c0*/  FFMA R162, R13, R0.reuse, R162 ;  /* 0x000000000da27223 */ /* 0x080fe200000000a2 */
[--C-:B------:R-:W-:Y:S02]  /*86d0*/  HADD2.F32 R13, -RZ, R6.reuse.H0_H0 ;  /* 0x20000006ff0d7230 */ /* 0x100fe40000004100 */
[----:B------:R-:W-:Y:S01]  /*86e0*/  FFMA R163, R12, R0, R163 ;  /* 0x000000000ca37223 */ /* 0x000fe200000000a3 */
[----:B------:R-:W-:-:S02]  /*86f0*/  HADD2.F32 R12, -RZ, R6.H1_H1 ;  /* 0x30000006ff0c7230 */ /* 0x000fc40000004100 */
[-C--:B------:R-:W-:Y:S01]  /*8700*/  FFMA R164, R13, R0.reuse, R164 ;  /* 0x000000000da47223 */ /* 0x080fe200000000a4 */
[--C-:B------:R-:W-:Y:S02]  /*8710*/  HADD2.F32 R13, -RZ, R7.reuse.H0_H0 ;  /* 0x20000007ff0d7230 */ /* 0x100fe40000004100 */
[-C--:B------:R-:W-:Y:S01]  /*8720*/  FFMA R14, R12, R0.reuse, R165 ;  /* 0x000000000c0e7223 */ /* 0x080fe200000000a5 */
[----:B------:R-:W-:Y:S02]  /*8730*/  HADD2.F32 R12, -RZ, R7.H1_H1 ;  /* 0x30000007ff0c7230 */ /* 0x000fe40000004100 */
[----:B------:R-:W-:Y:S01]  /*8740*/  FFMA R166, R13, R0, R166 ;  /* 0x000000000da67223 */ /* 0x000fe200000000a6 */
[----:B------:R-:W-:Y:S02]  /*8750*/  F2FP.F16.F32.PACK_AB R13, R163, R162 ;  /* 0x000000a2a30d723e */ /* 0x000fe400000000ff */
[----:B------:R-:W-:Y:S01]  /*8760*/  FFMA R15, R12, R0, R167 ;  /* 0x000000000c0f7223 */ /* 0x000fe200000000a7 */
[----:B------:R-:W-:-:S02]  /*8770*/  F2FP.F16.F32.PACK_AB R12, R161, R160 ;  /* 0x000000a0a10c723e */ /* 0x000fc400000000ff */
[----:B------:R-:W-:Y:S02]  /*8780*/  F2FP.F16.F32.PACK_AB R14, R14, R164 ;  /* 0x000000a40e0e723e */ /* 0x000fe400000000ff */
[----:B------:R-:W-:-:S05]  /*8790*/  F2FP.F16.F32.PACK_AB R15, R15, R166 ;  /* 0x000000a60f0f723e */ /* 0x000fca00000000ff */
        /* <DEDUP_REMOVED lines=9> */
[----:B------:R-:W-:Y:S02]  /*8830*/  UIADD3 UR5, UR45, 0x40, URZ ;  /* 0x000000402d057890 */ /* 0x000fe4000fffe03f */
[----:B------:R-:W-:Y:S01]  /*8840*/  UIADD3 UR4, UR50, 0x31000, URZ ;  /* 0x0003100032047890 */ /* 0x000fe2000fffe03f */
[----:B------:R-:W-:-:S08]  /*8850*/  UMOV UR6, UR46 ;  /* 0x0000002e00067c82 */ /* 0x000fd00008000000 */
[----:B------:R2:W-:Y:S01]  /*8860*/  UTMASTG.2D [UR4], [UR36] ;  /* 0x00000004240073b5 */ /* 0x0005e20008008000 */
[----:B------:R0:W-:Y:S01]  /*8870*/  UTMACMDFLUSH ;  /* 0x00000000000079b7 */ /* 0x0001e20000000000 */
[----:B--2---:R-:W-:-:S04]  /*8880*/  DEPBAR.LE SB0, 0x1 ;  /* 0x000080400000791a */ /* 0x004fc80000000000 */
.L_x_76:
[----:B------:R-:W-:Y:S05]  /*8890*/  BSYNC B0 ;  /* 0x0000000000007941 */ /* 0x000fea0003800000 */
.L_x_75:
[----:B------:R-:W-:Y:S06]  /*88a0*/  BAR.SYNC.DEFER_BLOCKING 0x1, 0x80 ;  /* 0x0042000000007b1d */ /* 0x000fec0000010000 */
[----:B------:R-:W-:Y:S05]  /*88b0*/  @!P0 BRA `(.L_x_77) ;  /* 0x0000000000048947 */ /* 0x000fea0003800000 */
[----:B------:R-:W-:Y:S01]  /*88c0*/  BPT.TRAP 0x1 ;  /* 0x000000040000795c */ /* 0x000fe20000300000 */
.L_x_77:
[----:B------:R-:W-:-:S04]  /*88d0*/  UIADD3 UR7, UR50, 0x34520, URZ ;  /* 0x0003452032077890 */ /* 0x000fc8000fffe03f */
[----:B------:R-:W-:-:S09]  /*88e0*/  UPRMT UR7, UR56, 0x654, UR7 ;  /* 0x0000065438077896 */ /* 0x000fd20008000007 */
[----:B------:R-:W-:Y:S01]  /*88f0*/  SYNCS.ARRIVE.TRANS64.RED.A1T0 RZ, [UR7], RZ ;  /* 0x000000ffffff79a7 */ /* 0x000fe20008100407 */
[----:B------:R-:W-:Y:S05]  /*8900*/  @!P0 BRA `(.L_x_78) ;  /* 0x0000000000048947 */ /* 0x000fea0003800000 */
[----:B------:R-:W-:Y:S01]  /*8910*/  BPT.TRAP 0x1 ;  /* 0x000000040000795c */ /* 0x000fe20000300000 */
.L_x_78:
[----:B------:R-:W2:Y:S02]  /*8920*/  SYNCS.PHASECHK.TRANS64.TRYWAIT P3, [UR50+0x34510], R223 ;  /* 0x034510dfff0075a7 */ /* 0x000ea40008060172 */
[----:B--2---:R-:W-:Y:S05]  /*8930*/  @!P3 BRA `(.L_x_79) ;  /* 0x000000c000d4b947 */ /* 0x004fea0003800000 */
.L_x_373:
        /* <DEDUP_REMOVED lines=41> */
[-C--:B------:R-:W-:Y:S01]  /*8bd0*/  FMUL R14, R101, R2.reuse ;  /* 0x00000002650e7220 */ /* 0x080fe20000400000 */
[----:B------:R-:W-:Y:S02]  /*8be0*/  HADD2.F32 R12, -RZ, R4.H1_H1 ;  /* 0x30000004ff0c7230 */ /* 0x000fe40000004100 */
[----:B------:R-:W-:Y:S01]  /*8bf0*/  FMUL R15, R102, R2 ;  /* 0x00000002660f7220 */ /* 0x000fe20000400000 */
[-C--:B------:R-:W-:Y:S01]  /*8c00*/  FFMA R96, R13, R0.reuse, R96 ;  /* 0x000000000d607223 */ /* 0x080fe20000000060 */
[--C-:B------:R-:W-:Y:S02]  /*8c10*/  HADD2.F32 R13, -RZ, R5.reuse.H0_H0 ;  /* 0x20000005ff0d7230 */ /* 0x100fe40000004100 */
[----:B------:R-:W-:Y:S01]  /*8c20*/  FFMA R97, R12, R0, R97 ;  /* 0x000000000c617223 */ /* 0x000fe20000000061 */
[----:B------:R-:W-:-:S02]  /*8c30*/  HADD2.F32 R12, -RZ, R5.H1_H1 ;  /* 0x30000005ff0c7230 */ /* 0x000fc40000004100 */
[-C--:B------:R-:W-:Y:S01]  /*8c40*/  FFMA R98, R13, R0.reuse, R98 ;  /* 0x000000000d627223 */ /* 0x080fe20000000062 */
[--C-:B------:R-:W-:Y:S02]  /*8c50*/  HADD2.F32 R13, -RZ, R6.reuse.H1_H1 ;  /* 0x30000006ff0d7230 */ /* 0x100fe40000004100 */
[-C--:B------:R-:W-:Y:S01]  /*8c60*/  FFMA R99, R12, R0.reuse, R99 ;  /* 0x000000000c637223 */ /* 0x080fe20000000063 */
[----:B------:R-:W-:Y:S02]  /*8c70*/  HADD2.F32 R12, -RZ, R6.H0_H0 ;  /* 0x20000006ff0c7230 */ /* 0x000fe40000004100 */
[-C--:B------:R-:W-:Y:S01]  /*8c80*/  FFMA R14, R13, R0.reuse, R14 ;  /* 0x000000000d0e7223 */ /* 0x080fe2000000000e */
[--C-:B------:R-:W-:Y:S02]  /*8c90*/  HADD2.F32 R13, -RZ, R7.reuse.H0_H0 ;  /* 0x20000007ff0d7230 */ /* 0x100fe40000004100 */
[----:B------:R-:W-:Y:S01]  /*8ca0*/  FFMA R100, R12, R0, R100 ;  /* 0x000000000c647223 */ /* 0x000fe20000000064 */
[----:B------:R-:W-:-:S02]  /*8cb0*/  HADD2.F32 R12, -RZ, R7.H1_H1 ;  /* 0x30000007ff0c7230 */ /* 0x000fc40000004100 */
[----:B------:R-:W-:Y:S01]  /*8cc0*/  FFMA R15, R13, R0, R15 ;  /* 0x000000000d0f7223 */ /* 0x000fe2000000000f */
[----:B------:R-:W-:Y:S02]  /*8cd0*/  F2FP.F16.F32.PACK_AB R13, R99, R98 ;  /* 0x00000062630d723e */ /* 0x000fe400000000ff */
[----:B------:R-:W-:Y:S01]  /*8ce0*/  FFMA R16, R12, R0, R16 ;  /* 0x000000000c107223 */ /* 0x000fe20000000010 */
[----:B------:R-:W-:Y:S02]  /*8cf0*/  F2FP.F16.F32.PACK_AB R12, R97, R96 ;  /* 0x00000060610c723e */ /* 0x000fe400000000ff */
        /* <DEDUP_REMOVED lines=17> */
.L_x_81:
[----:B------:R-:W-:Y:S05]  /*8e10*/  BSYNC B0 ;  /* 0x0000000000007941 */ /* 0x000fea0003800000 */
.L_x_80:
[----:B------:R-:W-:Y:S06]  /*8e20*/  BAR.SYNC.DEFER_BLOCKING 0x1, 0x80 ;  /* 0x0042000000007b1d */ /* 0x000fec0000010000 */
[----:B------:R-:W-:Y:S05]  /*8e30*/  @!P0 BRA `(.L_x_82) ;  /* 0x0000000000048947 */ /* 0x000fea0003800000 */
[----:B------:R-:W-:Y:S01]  /*8e40*/  BPT.TRAP 0x1 ;  /* 0x000000040000795c */ /* 0x000fe20000300000 */
.L_x_82:
[----:B------:R-:W-:-:S04]  /*8e50*/  UIADD3 UR8, UR50, 0x34528, URZ ;  /* 0x0003452832087890 */ /* 0x000fc8000fffe03f */
[----:B------:R-:W-:-:S09]  /*8e60*/  UPRMT UR8, UR56, 0x654, UR8 ;  /* 0x0000065438087896 */ /* 0x000fd20008000008 */
[----:B------:R-:W-:Y:S01]  /*8e70*/  SYNCS.ARRIVE.TRANS64.RED.A1T0 RZ, [UR8], RZ ;  /* 0x000000ffffff79a7 */ /* 0x000fe20008100408 */
[----:B------:R-:W-:Y:S05]  /*8e80*/  @!P0 BRA `(.L_x_83) ;  /* 0x0000000000048947 */ /* 0x000fea0003800000 */
[----:B------:R-:W-:Y:S01]  /*8e90*/  BPT.TRAP 0x1 ;  /* 0x000000040000795c */ /* 0x000fe20000300000 */
.L_x_83:
[----:B------:R-:W2:Y:S02]  /*8ea0*/  SYNCS.PHASECHK.TRANS64.TRYWAIT P3, [UR50+0x34518], R223 ;  /* 0x034518dfff0075a7 */ /* 0x000ea40008060172 */
[----:B--2---:R-:W-:Y:S05]  /*8eb0*/  @!P3 BRA `(.L_x_84) ;  /* 0x000000bc008cb947 */ /* 0x004fea0003800000 */
.L_x_374:
[----:B------:R-:W-:Y:S05]  /*8ec0*/  @P1 WARPSYNC.ALL ;  /* 0x0000000000001948 */ /* 0x000fea0003800000 */
[----:B------:R-:W2:Y:S01]  /*8ed0*/  @P1 LDSM.16.MT88.4 R8, [R3+0x33000] ;  /* 0x033000000308183b */ /* 0x000ea20000004200 */
[-C--:B------:R-:W-:Y:S01]  /*8ee0*/  FMUL R25, R25, R2.reuse ;  /* 0x0000000219197220 */ /* 0x080fe20000400000 */
[-C--:B-1----:R-:W-:Y:S01]  /*8ef0*/  FMUL R13, R24, R2.reuse ;  /* 0x00000002180d7220 */ /* 0x082fe20000400000 */
[-C--:B------:R-:W-:Y:S01]  /*8f00*/  FMUL R27, R27, R2.reuse ;  /* 0x000000021b1b7220 */ /* 0x080fe20000400000 */
[----:B------:R-:W1:Y:S01]  /*8f10*/  @P1 LDSM.16.MT88.4 R4, [R3+0x33800] ;  /* 0x033800000304183b */ /* 0x000e620000004200 */
[-C--:B------:R-:W-:Y:S01]  /*8f20*/  FMUL R15, R28, R2.reuse ;  /* 0x000000021c0f7220 */ /* 0x080fe20000400000 */
[-C--:B------:R-:W-:Y:S01]  /*8f30*/  FMUL R17, R30, R2.reuse ;  /* 0x000000021e117220 */ /* 0x080fe20000400000 */
[-C--:B------:R-:W-:Y:S01]  /*8f40*/  FMUL R31, R31, R2.reuse ;  /* 0x000000021f1f7220 */ /* 0x080fe20000400000 */
[-C--:B------:R-:W-:Y:S01]  /*8f50*/  FMUL R33, R33, R2.reuse ;  /* 0x0000000221217220 */ /* 0x080fe20000400000 */
[----:B------:R-:W-:Y:S05]  /*8f60*/  WARPSYNC.ALL ;  /* 0x0000000000007948 */ /* 0x000fea0003800000 */
[-C--:B------:R-:W-:Y:S01]  /*8f70*/  FMUL R19, R34, R2.reuse ;  /* 0x0000000222137220 */ /* 0x080fe20000400000 */
[-C--:B------:R-:W-:Y:S01]  /*8f80*/  FMUL R35, R35, R2.reuse ;  /* 0x0000000223237220 */ /* 0x080fe20000400000 */
[-C--:B------:R-:W-:Y:S01]  /*8f90*/  FMUL R37, R37, R2.reuse ;  /* 0x0000000225257220 */ /* 0x080fe20000400000 */
[----:B------:R-:W-:Y:S01]  /*8fa0*/  FMUL R39, R39, R2 ;  /* 0x0000000227277220 */ /* 0x000fe20000400000 */
[----:B------:R-:W-:Y:S01]  /*8fb0*/  BSSY B0, `(.L_x_85) ;  /* 0x000003e000007945 */ /* 0x000fe20003800000 */
[----:B--2---:R-:W-:-:S02]  /*8fc0*/  HADD2.F32 R14, -RZ, R8.H1_H1 ;  /* 0x30000008ff0e7230 */ /* 0x004fc40000004100 */
[----:B------:R-:W-:Y:S02]  /*8fd0*/  HADD2.F32 R12, -RZ, R8.H0_H0 ;  /* 0x20000008ff0c7230 */ /* 0x000fe40000004100 */
[----:B------:R-:W-:Y:S02]  /*8fe0*/  HADD2.F32 R16, -RZ, R10.H1_H1 ;  /* 0x3000000aff107230 */ /* 0x000fe40000004100 */
[-C--:B------:R-:W-:Y:S01]  /*8ff0*/  FFMA R25, R14, R0.reuse, R25 ;  /* 0x000000000e197223 */ /* 0x080fe20000000019 */
[----:B------:R-:W-:Y:S02]  /*9000*/  HADD2.F32 R14, -RZ, R9.H0_H0 ;  /* 0x20000009ff0e7230 */ /* 0x000fe40000004100 */
[----:B------:R-:W-:Y:S01]  /*9010*/  FFMA R12, R12, R0, R13 ;  /* 0x000000000c0c7223 */ /* 0x000fe2000000000d */
[----:B------:R-:W-:Y:S01]  /*9020*/  FMUL R13, R26, R2 ;  /* 0x000000021a0d7220 */ /* 0x000fe20000400000 */
[----:B------:R-:W-:Y:S02]  /*9030*/  HADD2.F32 R18, -RZ, R11.H1_H1 ;  /* 0x3000000bff127230 */ /* 0x000fe40000004100 */
[----:B-1----:R-:W-:-:S02]  /*9040*/  HADD2.F32 R20, -RZ, R5.H1_H1 ;  /* 0x30000005ff147230 */ /* 0x002fc40000004100 */
[-C--:B------:R-:W-:Y:S01]  /*9050*/  FFMA R13, R14, R0.reuse, R13 ;  /* 0x000000000e0d7223 */ /* 0x080fe2000000000d */
[----:B------:R-:W-:Y:S02]  /*9060*/  HADD2.F32 R14, -RZ, R9.H1_H1 ;  /* 0x30000009ff0e7230 */ /* 0x000fe40000004100 */
[----:B------:R-:W-:Y:S01]  /*9070*/  FFMA R31, R18, R0, R31 ;  /* 0x00000000121f7223 */ /* 0x000fe2000000001f */
[----:B------:R-:W-:Y:S01]  /*9080*/  HADD2.F32 R18, -RZ, R4.H1_H1 ;  /* 0x30000004ff127230 */ /* 0x000fe20000004100 */
[----:B------:R-:W-:Y:S01]  /*9090*/  F2FP.F16.F32.PACK_AB R12, R25, R12 ;  /* 0x0000000c190c723e */ /* 0x000fe200000000ff */
[----:B------:R-:W-:-:S05]  /*90a0*/  FFMA R14, R14, R0, R27 ;  /* 0x000000000e0e7223 */ /* 0x000fca000000001b */
[----:B------:R-:W-:Y:S01]  /*90b0*/  F2FP.F16.F32.PACK_AB R13, R14, R13 ;  /* 0x0000000d0e0d723e */ /* 0x000fe200000000ff */
[----:B------:R-:W-:-:S05]  /*90c0*/  HADD2.F32 R14, -RZ, R10.H0_H0 ;  /* 0x2000000aff0e7230 */ /* 0x000fca0000004100 */
[----:B------:R-:W-:Y:S01]  /*90d0*/  FFMA R14, R14, R0, R15 ;  /* 0x000000000e0e7223 */ /* 0x000fe2000000000f */
[----:B------:R-:W-:-:S04]  /*90e0*/  FMUL R15, R29, R2 ;  /* 0x000000021d0f7220 */ /* 0x000fc80000400000 */
[----:B------:R-:W-:Y:S01]  /*90f0*/  FFMA R15, R16, R0, R15 ;  /* 0x00000000100f7223 */ /* 0x000fe2000000000f */
[----:B------:R-:W-:-:S04]  /*9100*/  HADD2.F32 R16, -RZ, R11.H0_H0 ;  /* 0x2000000bff107230 */ /* 0x000fc80000004100 */
[----:B------:R-:W-:Y:S01]  /*9110*/  F2FP.F16.F32.PACK_AB R14, R15, R14 ;  /* 0x0000000e0f0e723e */ /* 0x000fe200000000ff */
[----:B------:R-:W-:Y:S01]  /*9120*/  FFMA R16, R16, R0, R17 ;  /* 0x0000000010107223 */ /* 0x000fe20000000011 */
[----:B------:R-:W-:-:S04]  /*9130*/  FMUL R17, R32, R2 ;  /* 0x0000000220117220 */ /* 0x000fc80000400000 */
[----:B------:R-:W-:Y:S01]  /*9140*/  F2FP.F16.F32.PACK_AB R15, R31, R16 ;  /* 0x000000101f0f723e */ /* 0x000fe200000000ff */
[----:B------:R-:W-:-:S04]  /*9150*/  HADD2.F32 R16, -RZ, R4.H0_H0 ;  /* 0x20000004ff107230 */ /* 0x000fc80000004100 */
[----:B------:R1:W-:Y:S01]  /*9160*/  STSM.16.MT88.4 [R3+0x33000], R12 ;  /* 0x0330000c03007844 */ /* 0x0003e20000004200 */
[-C--:B------:R-:W-:Y:S01]  /*9170*/  FFMA R16, R16, R0.reuse, R17 ;  /* 0x0000000010107223 */ /* 0x080fe20000000011 */
[----:B------:R-:W-:Y:S01]  /*9180*/  FFMA R17, R18, R0, R33 ;  /* 0x0000000012117223 */ /* 0x000fe20000000021 */
[----:B------:R-:W-:Y:S02]  /*9190*/  HADD2.F32 R18, -RZ, R5.H0_H0 ;  /* 0x20000005ff127230 */ /* 0x000fe40000004100 */
[--C-:B-1----:R-:W-:Y:S02]  /*91a0*/  HADD2.F32 R12, -RZ, R6.reuse.H0_H0 ;  /* 0x20000006ff0c7230 */ /* 0x102fe40000004100 */
[----:B------:R-:W-:Y:S01]  /*91b0*/  FMUL R15, R36, R2 ;  /* 0x00000002240f7220 */ /* 0x000fe20000400000 */
[-C--:B------:R-:W-:Y:S01]  /*91c0*/  FFMA R13, R18, R0.reuse, R19 ;  /* 0x00000000120d7223 */ /* 0x080fe20000000013 */
[----:B------:R-:W-:Y:S01]  /*91d0*/  FFMA R14, R20, R0, R35 ;  /* 0x00000000140e7223 */ /* 0x000fe20000000023 */
[----:B------:R-:W-:-:S02]  /*91e0*/  HADD2.F32 R18, -RZ, R6.H1_H1 ;  /* 0x30000006ff127230 */ /* 0x000fc40000004100 */
[----:B------:R-:W-:Y:S01]  /*91f0*/  FFMA R15, R12, R0, R15 ;  /* 0x000000000c0f7223 */ /* 0x000fe2000000000f */
[--C-:B------:R-:W-:Y:S02]  /*9200*/  HADD2.F32 R12, -RZ, R7.reuse.H0_H0 ;  /* 0x20000007ff0c7230 */ /* 0x100fe40000004100 */
[----:B------:R-:W-:Y:S01]  /*9210*/  FMUL R19, R38, R2 ;  /* 0x0000000226137220 */ /* 0x000fe20000400000 */
[----:B------:R-:W-:Y:S02]  /*9220*/  HADD2.F32 R20, -RZ, R7.H1_H1 ;  /* 0x30000007ff147230 */ /* 0x000fe40000004100 */
[-C--:B------:R-:W-:Y:S01]  /*9230*/  FFMA R18, R18, R0.reuse, R37 ;  /* 0x0000000012127223 */ /* 0x080fe20000000025 */
[----:B------:R-:W-:Y:S01]  /*9240*/  F2FP.F16.F32.PACK_AB R13, R14, R13 ;  /* 0x0000000d0e0d723e */ /* 0x000fe200000000ff */
[----:B------:R-:W-:Y:S01]  /*9250*/  FFMA R19, R12, R0, R19 ;  /* 0x000000000c137223 */ /* 0x000fe20000000013 */
[----:B------:R-:W-:Y:S01]  /*9260*/  F2FP.F16.F32.PACK_AB R12, R17, R16 ;  /* 0x00000010110c723e */ /* 0x000fe200000000ff */
[----:B------:R-:W-:Y:S01]  /*9270*/  FFMA R20, R20, R0, R39 ;  /* 0x0000000014147223 */ /* 0x000fe20000000027 */
[----:B------:R-:W-:-:S04]  /*9280*/  F2FP.F16.F32.PACK_AB R14, R18, R15 ;  /* 0x0000000f120e723e */ /* 0x000fc800000000ff */
        /* <DEDUP_REMOVED lines=16> */
.L_x_86:
[----:B------:R-:W-:Y:S05]  /*9390*/  BSYNC B0 ;  /* 0x0000000000007941 */ /* 0x000fea0003800000 */
.L_x_85:
[----:B------:R-:W-:Y:S06]  /*93a0*/  BAR.SYNC.DEFER_BLOCKING 0x1, 0x80 ;  /* 0x0042000000007b1d */ /* 0x000fec0000010000 */
[----:B------:R-:W-:Y:S05]  /*93b0*/  @!P0 BRA `(.L_x_87) ;  /* 0x0000000000048947 */ /* 0x000fea0003800000 */
[----:B------:R-:W-:Y:S01]  /*93c0*/  BPT.TRAP 0x1 ;  /* 0x000000040000795c */ /* 0x000fe20000300000 */
.L_x_87:
[----:B------:R-:W-:-:S04]  /*93d0*/  UIADD3 UR9, UR50, 0x34530, URZ ;  /* 0x0003453032097890 */ /* 0x000fc8000fffe03f */
[----:B------:R-:W-:-:S09]  /*93e0*/  UPRMT UR9, UR56, 0x654, UR9 ;  /* 0x0000065438097896 */ /* 0x000fd20008000009 */
[----:B------:R-:W-:Y:S01]  /*93f0*/  SYNCS.ARRIVE.TRANS64.RED.A1T0 RZ, [UR9], RZ ;  /* 0x000000ffffff79a7 */ /* 0x000fe20008100409 */
[----:B------:R-:W-:Y:S05]  /*9400*/  @!P0 BRA `(.L_x_88) ;  /* 0x0000000000048947 */ /* 0x000fea0003800000 */
[----:B------:R-:W-:Y:S01]  /*9410*/  BPT.TRAP 0x1 ;  /* 0x000000040000795c */ /* 0x000fe20000300000 */
.L_x_88:
[----:B------:R-:W-:-:S04]  /*9420*/  MOV R20, 0x1 ;  /* 0x0000000100147802 */ /* 0x000fc80000000f00 */
[----:B------:R-:W-:-:S04]  /*9430*/  SHF.L.U32 R20, R20, 0x1f, RZ ;  /* 0x0000001f14147819 */ /* 0x000fc800000006ff */
[----:B------:R-:W2:Y:S02]  /*9440*/  SYNCS.PHASECHK.TRANS64.TRYWAIT P3, [UR50+0x34500], R20 ;  /* 0x03450014ff0075a7 */ /* 0x000ea40008060172 */
[----:B--2---:R-:W-:Y:S05]  /*9450*/  @!P3 BRA `(.L_x_89) ;  /* 0x000000b8003cb947 */ /* 0x004fea0003800000 */
.L_x_375:
[----:B-1----:R-:W2:Y:S04]  /*9460*/  LDL.LU R13, [R1+0x40] ;  /* 0x00004000010d7983 */ /* 0x002ea80000300800 */
[----:B------:R-:W3:Y:S04]  /*9470*/  LDL.LU R12, [R1+0x44] ;  /* 0x00004400010c7983 */ /* 0x000ee80000300800 */
[----:B------:R-:W4:Y:S04]  /*9480*/  LDL.LU R17, [R1+0x48] ;  /* 0x0000480001117983 */ /* 0x000f280000300800 */
[----:B------:R-:W5:Y:S04]  /*9490*/  LDL.LU R16, [R1+0x4c] ;  /* 0x00004c0001107983 */ /* 0x000f680000300800 */
        /* <DEDUP_REMOVED lines=11> */
[----:B------:R-:W5:Y:S01]  /*9550*/  LDL.LU R29, [R1+0x7c] ;  /* 0x00007c00011d7983 */ /* 0x000f620000300800 */
[----:B------:R-:W-:Y:S05]  /*9560*/  @P1 WARPSYNC.ALL ;  /* 0x0000000000001948 */ /* 0x000fea0003800000 */
[----:B------:R-:W1:Y:S04]  /*9570*/  @P1 LDSM.16.MT88.4 R8, [R3+0x30000] ;  /* 0x030000000308183b */ /* 0x000e680000004200 */
[----:B------:R-:W5:Y:S01]  /*9580*/  @P1 LDSM.16.MT88.4 R4, [R3+0x30800] ;  /* 0x030800000304183b */ /* 0x000f620000004200 */
[----:B------:R-:W-:Y:S05]  /*9590*/  WARPSYNC.ALL ;  /* 0x0000000000007948 */ /* 0x000fea0003800000 */
[----:B------:R-:W-:Y:S01]  /*95a0*/  BSSY B0, `(.L_x_90) ;  /* 0x0000049000007945 */ /* 0x000fe20003800000 */
[----:B-1----:R-:W-:-:S02]  /*95b0*/  HADD2.F32 R14, -RZ, R8.H1_H1 ;  /* 0x30000008ff0e7230 */ /* 0x002fc40000004100 */
[-C--:B--2---:R-:W-:Y:S01]  /*95c0*/  FMUL R13, R13, R2.reuse ;  /* 0x000000020d0d7220 */ /* 0x084fe20000400000 */
[----:B---3--:R-:W-:Y:S01]  /*95d0*/  FMUL R15, R12, R2 ;  /* 0x000000020c0f7220 */ /* 0x008fe20000400000 */
[----:B------:R-:W-:-:S03]  /*95e0*/  HADD2.F32 R12, -RZ, R8.H0_H0 ;  /* 0x20000008ff0c7230 */ /* 0x000fc60000004100 */
[-C--:B------:R-:W-:Y:S01]  /*95f0*/  FFMA R15, R14, R0.reuse, R15 ;  /* 0x000000000e0f7223 */ /* 0x080fe2000000000f */
[--C-:B------:R-:W-:Y:S02]  /*9600*/  HADD2.F32 R14, -RZ, R9.reuse.H0_H0 ;  /* 0x20000009ff0e7230 */ /* 0x100fe40000004100 */
[----:B------:R-:W-:Y:S01]  /*9610*/  FFMA R12, R12, R0, R13 ;  /* 0x000000000c0c7223 */ /* 0x000fe2000000000d */
[-C--:B----4-:R-:W-:Y:S01]  /*9620*/  FMUL R13, R17, R2.reuse ;  /* 0x00000002110d7220 */ /* 0x090fe20000400000 */
[----:B-----5:R-:W-:Y:S01]  /*9630*/  FMUL R17, R16, R2 ;  /* 0x0000000210117220 */ /* 0x020fe20000400000 */
[----:B------:R-:W-:Y:S02]  /*9640*/  HADD2.F32 R16, -RZ, R9.H1_H1 ;  /* 0x30000009ff107230 */ /* 0x000fe40000004100 */
[----:B------:R-:W-:Y:S01]  /*9650*/  FFMA R13, R14, R0, R13 ;  /* 0x000000000e0d7223 */ /* 0x000fe2000000000d */
[----:B------:R-:W-:Y:S01]  /*9660*/  F2FP.F16.F32.PACK_AB R12, R15, R12 ;  /* 0x0000000c0f0c723e */ /* 0x000fe200000000ff */
[----:B------:R-:W-:Y:S01]  /*9670*/  FMUL R15, R32, R2 ;  /* 0x00000002200f7220 */ /* 0x000fe20000400000 */
[----:B------:R-:W-:Y:S01]  /*9680*/  FFMA R14, R16, R0, R17 ;  /* 0x00000000100e7223 */ /* 0x000fe20000000011 */
[----:B------:R-:W-:-:S02]  /*9690*/  HADD2.F32 R16, -RZ, R10.H1_H1 ;  /* 0x3000000aff107230 */ /* 0x000fc40000004100 */
[----:B------:R-:W-:Y:S02]  /*96a0*/  FMUL R17, R31, R2 ;  /* 0x000000021f117220 */ /* 0x000fe40000400000 */
[----:B------:R-:W-:Y:S01]  /*96b0*/  F2FP.F16.F32.PACK_AB R13, R14, R13 ;  /* 0x0000000d0e0d723e */ /* 0x000fe200000000ff */
[----:B------:R-:W-:-:S05]  /*96c0*/  HADD2.F32 R14, -RZ, R10.H0_H0 ;  /* 0x2000000aff0e7230 */ /* 0x000fca0000004100 */
[-C--:B------:R-:W-:Y:S01]  /*96d0*/  FFMA R14, R14, R0.reuse, R15 ;  /* 0x000000000e0e7223 */ /* 0x080fe2000000000f */
[----:B------:R-:W-:Y:S01]  /*96e0*/  FFMA R15, R16, R0, R17 ;  /* 0x00000000100f7223 */ /* 0x000fe20000000011 */
[-C--:B------:R-:W-:Y:S01]  /*96f0*/  FMUL R17, R19, R2.reuse ;  /* 0x0000000213117220 */ /* 0x080fe20000400000 */
[-C--:B------:R-:W-:Y:S01]  /*9700*/  FMUL R19, R18, R2.reuse ;  /* 0x0000000212137220 */ /* 0x080fe20000400000 */
[--C-:B------:R-:W-:Y:S02]  /*9710*/  HADD2.F32 R16, -RZ, R11.reuse.H0_H0 ;  /* 0x2000000bff107230 */ /* 0x100fe40000004100 */
[----:B------:R-:W-:Y:S02]  /*9720*/  HADD2.F32 R18, -RZ, R11.H1_H1 ;  /* 0x3000000bff127230 */ /* 0x000fe40000004100 */
[----:B------:R-:W-:Y:S01]  /*9730*/  FMUL R21, R21, R2 ;  /* 0x0000000215157220 */ /* 0x000fe20000400000 */
[----:B------:R-:W-:Y:S01]  /*9740*/  F2FP.F16.F32.PACK_AB R14, R15, R14 ;  /* 0x0000000e0f0e723e */ /* 0x000fe200000000ff */
[-C--:B------:R-:W-:Y:S01]  /*9750*/  FFMA R16, R16, R0.reuse, R17 ;  /* 0x0000000010107223 */ /* 0x080fe20000000011 */
[----:B------:R-:W-:Y:S01]  /*9760*/  FFMA R17, R18, R0, R19 ;  /* 0x0000000012117223 */ /* 0x000fe20000000013 */
[----:B------:R-:W-:Y:S01]  /*9770*/  FMUL R19, R24, R2 ;  /* 0x0000000218137220 */ /* 0x000fe20000400000 */
[----:B------:R-:W-:-:S02]  /*9780*/  HADD2.F32 R18, -RZ, R4.H0_H0 ;  /* 0x20000004ff127230 */ /* 0x000fc40000004100 */
[----:B------:R-:W-:Y:S02]  /*9790*/  HADD2.F32 R24, -RZ, R4.H1_H1 ;  /* 0x30000004ff187230 */ /* 0x000fe40000004100 */
[----:B------:R-:W-:Y:S01]  /*97a0*/  FMUL R25, R25, R2 ;  /* 0x0000000219197220 */ /* 0x000fe20000400000 */
[----:B------:R-:W-:Y:S01]  /*97b0*/  F2FP.F16.F32.PACK_AB R15, R17, R16 ;  /* 0x00000010110f723e */ /* 0x000fe200000000ff */
[-C--:B------:R-:W-:Y:S01]  /*97c0*/  FFMA R18, R18, R0.reuse, R19 ;  /* 0x0000000012127223 */ /* 0x080fe20000000013 */
[----:B------:R-:W-:Y:S01]  /*97d0*/  FFMA R19, R24, R0, R21 ;  /* 0x0000000018137223 */ /* 0x000fe20000000015 */
[-C--:B------:R-:W-:Y:S01]  /*97e0*/  FMUL R21, R26, R2.reuse ;  /* 0x000000021a157220 */ /* 0x080fe20000400000 */
[--C-:B------:R-:W-:Y:S02]  /*97f0*/  HADD2.F32 R24, -RZ, R5.reuse.H0_H0 ;  /* 0x20000005ff187230 */ /* 0x100fe40000004100 */
[----:B------:R-:W-:Y:S01]  /*9800*/  FMUL R27, R27, R2 ;  /* 0x000000021b1b7220 */ /* 0x000fe20000400000 */
[----:B------:R-:W-:Y:S01]  /*9810*/  HADD2.F32 R26, -RZ, R5.H1_H1 ;  /* 0x30000005ff1a7230 */ /* 0x000fe20000004100 */
[----:B------:R-:W-:Y:S01]  /*9820*/  F2FP.F16.F32.PACK_AB R16, R19, R18 ;  /* 0x000000121310723e */ /* 0x000fe200000000ff */
[----:B------:R1:W-:Y:S01]  /*9830*/  STSM.16.MT88.4 [R3+0x30000], R12 ;  /* 0x0300000c03007844 */ /* 0x0003e20000004200 */
[----:B------:R-:W-:-:S02]  /*9840*/  FFMA R21, R24, R0, R21 ;  /* 0x0000000018157223 */ /* 0x000fc40000000015 */
[----:B------:R-:W-:Y:S01]  /*9850*/  FFMA R24, R26, R0, R25 ;  /* 0x000000001a187223 */ /* 0x000fe20000000019 */
[-C--:B------:R-:W-:Y:S01]  /*9860*/  FMUL R25, R28, R2.reuse ;  /* 0x000000021c197220 */ /* 0x080fe20000400000 */
[--C-:B------:R-:W-:Y:S02]  /*9870*/  HADD2.F32 R26, -RZ, R6.reuse.H0_H0 ;  /* 0x20000006ff1a7230 */ /* 0x100fe40000004100 */
[----:B------:R-:W-:Y:S01]  /*9880*/  FMUL R29, R29, R2 ;  /* 0x000000021d1d7220 */ /* 0x000fe20000400000 */
[----:B------:R-:W-:Y:S01]  /*9890*/  HADD2.F32 R28, -RZ, R6.H1_H1 ;  /* 0x30000006ff1c7230 */ /* 0x000fe20000004100 */
[----:B------:R-:W-:Y:S01]  /*98a0*/  F2FP.F16.F32.PACK_AB R17, R24, R21 ;  /* 0x000000151811723e */ /* 0x000fe200000000ff */
[----:B------:R-:W-:-:S03]  /*98b0*/  FFMA R25, R26, R0, R25 ;  /* 0x000000001a197223 */ /* 0x000fc60000000019 */
[----:B------:R-:W-:Y:S01]  /*98c0*/  FFMA R26, R28, R0, R27 ;  /* 0x000000001c1a7223 */ /* 0x000fe2000000001b */
[----:B------:R-:W-:Y:S01]  /*98d0*/  FMUL R27, R30, R2 ;  /* 0x000000021e1b7220 */ /* 0x000fe20000400000 */
[--C-:B------:R-:W-:Y:S02]  /*98e0*/  HADD2.F32 R28, -RZ, R7.reuse.H0_H0 ;  /* 0x20000007ff1c7230 */ /* 0x100fe40000004100 */
[----:B------:R-:W-:Y:S01]  /*98f0*/  HADD2.F32 R30, -RZ, R7.H1_H1 ;  /* 0x30000007ff1e7230 */ /* 0x000fe20000004100 */
[----:B------:R-:W-:Y:S02]  /*9900*/  F2FP.F16.F32.PACK_AB R18, R26, R25 ;  /* 0x000000191a12723e */ /* 0x000fe400000000ff */
[-C--:B------:R-:W-:Y:S02]  /*9910*/  FFMA R27, R28, R0.reuse, R27 ;  /* 0x000000001c1b7223 */ /* 0x080fe4000000001b */
[----:B------:R-:W-:-:S05]  /*9920*/  FFMA R28, R30, R0, R29 ;  /* 0x000000001e1c7223 */ /* 0x000fca000000001d */
        /* <DEDUP_REMOVED lines=16> */
.L_x_91:
[----:B------:R-:W-:Y:S05]  /*9a30*/  BSYNC B0 ;  /* 0x0000000000007941 */ /* 0x000fea0003800000 */
.L_x_90:
[----:B------:R-:W-:Y:S06]  /*9a40*/  BAR.SYNC.DEFER_BLOCKING 0x1, 0x80 ;  /* 0x0042000000007b1d */ /* 0x000fec0000010000 */
[----:B------:R-:W-:Y:S05]  /*9a50*/  @!P0 BRA `(.L_x_92) ;  /* 0x0000000000048947 */ /* 0x000fea0003800000 */
[----:B------:R-:W-:Y:S01]  /*9a60*/  BPT.TRAP 0x1 ;  /* 0x000000040000795c */ /* 0x000fe20000300000 */
.L_x_92:
[----:B------:R-:W-:-:S04]  /*9a70*/  UIADD3 UR10, UR50, 0x34538, URZ ;  /* 0x00034538320a7890 */ /* 0x000fc8000fffe03f */
[----:B------:R-:W-:-:S09]  /*9a80*/  UPRMT UR10, UR56, 0x654, UR10 ;  /* 0x00000654380a7896 */ /* 0x000fd2000800000a */
[----:B------:R-:W-:Y:S01]  /*9a90*/  SYNCS.ARRIVE.TRANS64.RED.A1T0 RZ, [UR10], RZ ;  /* 0x000000ffffff79a7 */ /* 0x000fe2000810040a */
[----:B------:R-:W-:Y:S05]  /*9aa0*/  @!P0 BRA `(.L_x_93) ;  /* 0x0000000000048947 */ /* 0x000fea0003800000 */
[----:B------:R-:W-:Y:S01]  /*9ab0*/  BPT.TRAP 0x1 ;  /* 0x000000040000795c */ /* 0x000fe20000300000 */
.L_x_93:
[----:B------:R-:W2:Y:S02]  /*9ac0*/  SYNCS.PHASECHK.TRANS64.TRYWAIT P3, [UR50+0x34508], R20 ;  /* 0x03450814ff0075a7 */ /* 0x000ea40008060172 */
[----:B--2---:R-:W-:Y:S05]  /*9ad0*/  @!P3 BRA `(.L_x_94) ;  /* 0x000000b000b4b947 */ /* 0x004fea0003800000 */
.L_x_376:
[----:B------:R-:W-:Y:S05]  /*9ae0*/  @P1 WARPSYNC.ALL ;  /* 0x0000000000001948 */ /* 0x000fea0003800000 */
[----:B------:R-:W2:Y:S01]  /*9af0*/  @P1 LDSM.16.MT88.4 R8, [R3+0x31000] ;  /* 0x031000000308183b */ /* 0x000ea20000004200 */
[-C--:B-1----:R-:W-:Y:S01]  /*9b00*/  FMUL R13, R168, R2.reuse ;  /* 0x00000002a80d7220 */ /* 0x082fe20000400000 */
[-C--:B------:R-:W-:Y:S01]  /*9b10*/  FMUL R169, R169, R2.reuse ;  /* 0x00000002a9a97220 */ /* 0x080fe20000400000 */
[-C--:B------:R-:W-:Y:S01]  /*9b20*/  FMUL R15, R170, R2.reuse ;  /* 0x00000002aa0f7220 */ /* 0x080fe20000400000 */
[----:B------:R-:W1:Y:S01]  /*9b30*/  @P1 LDSM.16.MT88.4 R4, [R3+0x31800] ;  /* 0x031800000304183b */ /* 0x000e620000004200 */
[-C--:B------:R-:W-:Y:S01]  /*9b40*/  FMUL R171, R171, R2.reuse ;  /* 0x00000002abab7220 */ /* 0x080fe20000400000 */
        /* <DEDUP_REMOVED lines=12> */
[----:B------:R-:W-:Y:S05]  /*9c10*/  WARPSYNC.ALL ;  /* 0x0000000000007948 */ /* 0x000fea0003800000 */
[----:B------:R-:W-:Y:S01]  /*9c20*/  BSSY B0, `(.L_x_95) ;  /* 0x0000039000007945 */ /* 0x000fe20003800000 */
[----:B--2---:R-:W-:-:S02]  /*9c30*/  HADD2.F32 R12, -RZ, R8.H0_H0 ;  /* 0x20000008ff0c7230 */ /* 0x004fc40000004100 */
[----:B------:R-:W-:Y:S02]  /*9c40*/  HADD2.F32 R14, -RZ, R8.H1_H1 ;  /* 0x30000008ff0e7230 */ /* 0x000fe40000004100 */
[--C-:B------:R-:W-:Y:S02]  /*9c50*/  HADD2.F32 R16, -RZ, R9.reuse.H0_H0 ;  /* 0x20000009ff107230 */ /* 0x100fe40000004100 */
[-C--:B------:R-:W-:Y:S01]  /*9c60*/  FFMA R12, R12, R0.reuse, R13 ;  /* 0x000000000c0c7223 */ /* 0x080fe2000000000d */
[----:B------:R-:W-:Y:S02]  /*9c70*/  HADD2.F32 R18, -RZ, R9.H1_H1 ;  /* 0x30000009ff127230 */ /* 0x000fe40000004100 */
[-C--:B------:R-:W-:Y:S01]  /*9c80*/  FFMA R13, R14, R0.reuse, R169 ;  /* 0x000000000e0d7223 */ /* 0x080fe200000000a9 */
[----:B------:R-:W-:Y:S02]  /*9c90*/  HADD2.F32 R24, -RZ, R11.H0_H0 ;  /* 0x2000000bff187230 */ /* 0x000fe40000004100 */
[----:B------:R-:W-:Y:S01]  /*9ca0*/  FFMA R14, R16, R0, R15 ;  /* 0x00000000100e7223 */ /* 0x000fe2000000000f */
[----:B------:R-:W-:-:S02]  /*9cb0*/  HADD2.F32 R16, -RZ, R10.H0_H0 ;  /* 0x2000000aff107230 */ /* 0x000fc40000004100 */
[-C--:B------:R-:W-:Y:S01]  /*9cc0*/  FFMA R15, R18, R0.reuse, R171 ;  /* 0x00000000120f7223 */ /* 0x080fe200000000ab */
[----:B------:R-:W-:Y:S02]  /*9cd0*/  HADD2.F32 R18, -RZ, R10.H1_H1 ;  /* 0x3000000aff127230 */ /* 0x000fe40000004100 */
[-C--:B------:R-:W-:Y:S01]  /*9ce0*/  FFMA R19, R24, R0.reuse, R19 ;  /* 0x0000000018137223 */ /* 0x080fe20000000013 */
[----:B------:R-:W-:Y:S02]  /*9cf0*/  HADD2.F32 R26, -RZ, R11.H1_H1 ;  /* 0x3000000bff1a7230 */ /* 0x000fe40000004100 */
[-C--:B------:R-:W-:Y:S01]  /*9d00*/  FFMA R17, R16, R0.reuse, R17 ;  /* 0x0000000010117223 */ /* 0x080fe20000000011 */
[----:B-1----:R-:W-:Y:S02]  /*9d10*/  HADD2.F32 R24, -RZ, R4.H0_H0 ;  /* 0x20000004ff187230 */ /* 0x002fe40000004100 */
[----:B------:R-:W-:Y:S01]  /*9d20*/  FFMA R16, R18, R0, R173 ;  /* 0x0000000012107223 */ /* 0x000fe200000000ad */
[----:B------:R-:W-:-:S02]  /*9d30*/  HADD2.F32 R28, -RZ, R5.H0_H0 ;  /* 0x20000005ff1c7230 */ /* 0x000fc40000004100 */
[-C--:B------:R-:W-:Y:S01]  /*9d40*/  FFMA R18, R26, R0.reuse, R175 ;  /* 0x000000001a127223 */ /* 0x080fe200000000af */
[----:B------:R-:W-:Y:S02]  /*9d50*/  HADD2.F32 R26, -RZ, R4.H1_H1 ;  /* 0x30000004ff1a7230 */ /* 0x000fe40000004100 */
        /* <DEDUP_REMOVED lines=10> */
[----:B------:R-:W-:Y:S01]  /*9e00*/  FFMA R29, R32, R0, R29 ;  /* 0x00000000201d7223 */ /* 0x000fe2000000001d */
[----:B------:R-:W-:Y:S01]  /*9e10*/  F2FP.F16.F32.PACK_AB R12, R13, R12 ;  /* 0x0000000c0d0c723e */ /* 0x000fe200000000ff */
[----:B------:R-:W-:Y:S01]  /*9e20*/  FFMA R28, R30, R0, R181 ;  /* 0x000000001e1c7223 */ /* 0x000fe200000000b5 */
[----:B------:R-:W-:Y:S01]  /*9e30*/  F2FP.F16.F32.PACK_AB R13, R15, R14 ;  /* 0x0000000e0f0d723e */ /* 0x000fe200000000ff */
[----:B------:R-:W-:Y:S01]  /*9e40*/  FFMA R30, R34, R0, R183 ;  /* 0x00000000221e7223 */ /* 0x000fe200000000b7 */
[----:B------:R-:W-:-:S02]  /*9e50*/  F2FP.F16.F32.PACK_AB R14, R16, R17 ;  /* 0x00000011100e723e */ /* 0x000fc400000000ff */
[----:B------:R-:W-:Y:S02]  /*9e60*/  F2FP.F16.F32.PACK_AB R15, R18, R19 ;  /* 0x00000013120f723e */ /* 0x000fe400000000ff */
[----:B------:R-:W-:Y:S02]  /*9e70*/  F2FP.F16.F32.PACK_AB R16, R24, R21 ;  /* 0x000000151810723e */ /* 0x000fe400000000ff */
[----:B------:R-:W-:Y:S01]  /*9e80*/  F2FP.F16.F32.PACK_AB R17, R26, R25 ;  /* 0x000000191a11723e */ /* 0x000fe200000000ff */
[----:B------:R1:W-:Y:S01]  /*9e90*/  STSM.16.MT88.4 [R3+0x31000], R12 ;  /* 0x0310000c03007844 */ /* 0x0003e20000004200 */
        /* <DEDUP_REMOVED lines=12> */
[----:B------:R-:W-:Y:S02]  /*9f60*/  UIADD3 UR5, UR45, 0x40, URZ ;  /* 0x000000402d057890 */ /* 0x000fe4000fffe03f */
[----:B------:R-:W-:-:S09]  /*9f70*/  UIADD3 UR4, UR50, 0x31000, URZ ;  /* 0x0003100032047890 */ /* 0x000fd2000fffe03f */
[----:B------:R2:W-:Y:S01]  /*9f80*/  UTMASTG.2D [UR4], [UR36] ;  /* 0x00000004240073b5 */ /* 0x0005e20008008000 */
[----:B------:R0:W-:Y:S01]  /*9f90*/  UTMACMDFLUSH ;  /* 0x00000000000079b7 */ /* 0x0001e20000000000 */
[----:B--2---:R-:W-:-:S04]  /*9fa0*/  DEPBAR.LE SB0, 0x1 ;  /* 0x000080400000791a */ /* 0x004fc80000000000 */
.L_x_96:
[----:B------:R-:W-:Y:S05]  /*9fb0*/  BSYNC B0 ;  /* 0x0000000000007941 */ /* 0x000fea0003800000 */
.L_x_95:
[----:B------:R-:W-:Y:S06]  /*9fc0*/  BAR.SYNC.DEFER_BLOCKING 0x1, 0x80 ;  /* 0x0042000000007b1d */ /* 0x000fec0000010000 */
[----:B------:R-:W-:Y:S05]  /*9fd0*/  @!P0 BRA `(.L_x_97) ;  /* 0x0000000000048947 */ /* 0x000fea0003800000 */
[----:B------:R-:W-:Y:S01]  /*9fe0*/  BPT.TRAP 0x1 ;  /* 0x000000040000795c */ /* 0x000fe20000300000 */
.L_x_97:
[----:B------:R-:W-:Y:S01]  /*9ff0*/  SYNCS.ARRIVE.TRANS64.RED.A1T0 RZ, [UR7], RZ ;  /* 0x000000ffffff79a7 */ /* 0x000fe20008100407 */
[----:B------:R-:W-:Y:S05]  /*a000*/  @!P0 BRA `(.L_x_98) ;  /* 0x0000000000048947 */ /* 0x000fea0003800000 */
[----:B------:R-:W-:Y:S01]  /*a010*/  BPT.TRAP 0x1 ;  /* 0x000000040000795c */ /* 0x000fe20000300000 */
.L_x_98:
[----:B------:R-:W2:Y:S02]  /*a020*/  SYNCS.PHASECHK.TRANS64.TRYWAIT P3, [UR50+0x34510], R20 ;  /* 0x03451014ff0075a7 */ /* 0x000ea40008060172 */
[----:B--2---:R-:W-:Y:S05]  /*a030*/  @!P3 BRA `(.L_x_99) ;  /* 0x000000ac0074b947 */ /* 0x004fea0003800000 */
.L_x_377:
        /* <DEDUP_REMOVED lines=29> */
[----:B------:R-:W-:Y:S01]  /*a210*/  FFMA R14, R18, R0, R107 ;  /* 0x00000000120e7223 */ /* 0x000fe2000000006b */
[----:B------:R-:W-:Y:S01]  /*a220*/  FMUL R15, R108, R2 ;  /* 0x000000026c0f7220 */ /* 0x000fe20000400000 */
        /* <DEDUP_REMOVED lines=20> */
[----:B------:R-:W-:Y:S01]  /*a370*/  F2FP.F16.F32.PACK_AB R13, R14, R13 ;  /* 0x0000000d0e0d723e */ /* 0x000fe200000000ff */
[-C--:B------:R-:W-:Y:S01]  /*a380*/  FFMA R28, R30, R0.reuse, R117 ;  /* 0x000000001e1c7223 */ /* 0x080fe20000000075 */
        /* <DEDUP_REMOVED lines=24> */
.L_x_101:
[----:B------:R-:W-:Y:S05]  /*a510*/  BSYNC B0 ;  /* 0x0000000000007941 */ /* 0x000fea0003800000 */
.L_x_100:
[----:B------:R-:W-:Y:S06]  /*a520*/  BAR.SYNC.DEFER_BLOCKING 0x1, 0x80 ;  /* 0x0042000000007b1d */ /* 0x000fec0000010000 */
[----:B------:R-:W-:Y:S05]  /*a530*/  @!P0 BRA `(.L_x_102) ;  /* 0x0000000000048947 */ /* 0x000fea0003800000 */
[----:B------:R-:W-:Y:S01]  /*a540*/  BPT.TRAP 0x1 ;  /* 0x000000040000795c */ /* 0x000fe20000300000 */
.L_x_102:
[----:B------:R-:W-:Y:S01]  /*a550*/  SYNCS.ARRIVE.TRANS64.RED.A1T0 RZ, [UR8], RZ ;  /* 0x000000ffffff79a7 */ /* 0x000fe20008100408 */
[----:B------:R-:W-:Y:S05]  /*a560*/  @!P0 BRA `(.L_x_103) ;  /* 0x0000000000048947 */ /* 0x000fea0003800000 */
[----:B------:R-:W-:Y:S01]  /*a570*/  BPT.TRAP 0x1 ;  /* 0x000000040000795c */ /* 0x000fe20000300000 */
.L_x_103:
[----:B------:R-:W2:Y:S02]  /*a580*/  SYNCS.PHASECHK.TRANS64.TRYWAIT P3, [UR50+0x34518], R20 ;  /* 0x03451814ff0075a7 */ /* 0x000ea40008060172 */
[----:B--2---:R-:W-:Y:S05]  /*a590*/  @!P3 BRA `(.L_x_104) ;  /* 0x000000a80034b947 */ /* 0x004fea0003800000 */
.L_x_378:
        /* <DEDUP_REMOVED lines=77> */
.L_x_106:
[----:B------:R-:W-:Y:S05]  /*aa70*/  BSYNC B0 ;  /* 0x0000000000007941 */ /* 0x000fea0003800000 */
.L_x_105:
[----:B------:R-:W-:Y:S06]  /*aa80*/  BAR.SYNC.DEFER_BLOCKING 0x1, 0x80 ;  /* 0x0042000000007b1d */ /* 0x000fec0000010000 */
[----:B------:R-:W-:Y:S05]  /*aa90*/  @!P0 BRA `(.L_x_107) ;  /* 0x0000000000048947 */ /* 0x000fea0003800000 */
[----:B------:R-:W-:Y:S01]  /*aaa0*/  BPT.TRAP 0x1 ;  /* 0x000000040000795c */ /* 0x000fe20000300000 */
.L_x_107:
[----:B------:R-:W-:Y:S01]  /*aab0*/  SYNCS.ARRIVE.TRANS64.RED.A1T0 RZ, [UR9], RZ ;  /* 0x000000ffffff79a7 */ /* 0x000fe20008100409 */
[----:B------:R-:W-:Y:S05]  /*aac0*/  @!P0 BRA `(.L_x_108) ;  /* 0x0000000000048947 */ /* 0x000fea0003800000 */
[----:B------:R-:W-:Y:S01]  /*aad0*/  BPT.TRAP 0x1 ;  /* 0x000000040000795c */ /* 0x000fe20000300000 */
.L_x_108:
[----:B------:R-:W2:Y:S02]  /*aae0*/  SYNCS.PHASECHK.TRANS64.TRYWAIT P3, [UR50+0x34500], R223 ;  /* 0x034500dfff0075a7 */ /* 0x000ea40008060172 */
[----:B--2---:R-:W-:Y:S05]  /*aaf0*/  @!P3 BRA `(.L_x_109) ;  /* 0x000000a000f4b947 */ /* 0x004fea0003800000 */
.L_x_379:
        /* <DEDUP_REMOVED lines=21> */
[----:B-1----:R-:W-:-:S02]  /*ac50*/  HADD2.F32 R16, -RZ, R9.H0_H0 ;  /* 0x20000009ff107230 */ /* 0x002fc40000004100 */
[----:B------:R-:W-:Y:S02]  /*ac60*/  HADD2.F32 R18, -RZ, R9.H1_H1 ;  /* 0x30000009ff127230 */ /* 0x000fe40000004100 */
[-C--:B--2---:R-:W-:Y:S01]  /*ac70*/  FMUL R13, R13, R2.reuse ;  /* 0x000000020d0d7220 */ /* 0x084fe20000400000 */
[-C--:B---3--:R-:W-:Y:S01]  /*ac80*/  FMUL R15, R14, R2.reuse ;  /* 0x000000020e0f7220 */ /* 0x088fe20000400000 */
[--C-:B------:R-:W-:Y:S02]  /*ac90*/  HADD2.F32 R14, -RZ, R8.reuse.H1_H1 ;  /* 0x30000008ff0e7230 */ /* 0x100fe40000004100 */
[----:B----4-:R-:W-:Y:S01]  /*aca0*/  FMUL R17, R12, R2 ;  /* 0x000000020c117220 */ /* 0x010fe20000400000 */
[----:B------:R-:W-:Y:S02]  /*acb0*/  HADD2.F32 R12, -RZ, R8.H0_H0 ;  /* 0x20000008ff0c7230 */ /* 0x000fe40000004100 */
[----:B------:R-:W-:Y:S01]  /*acc0*/  FFMA R15, R14, R0, R15 ;  /* 0x000000000e0f7223 */ /* 0x000fe2000000000f */
[----:B-----5:R-:W-:-:S02]  /*acd0*/  FMUL R19, R19, R2 ;  /* 0x0000000213137220 */ /* 0x020fc40000400000 */
[-C--:B------:R-:W-:Y:S01]  /*ace0*/  FFMA R12, R12, R0.reuse, R13 ;  /* 0x000000000c0c7223 */ /* 0x080fe2000000000d */
[-C--:B------:R-:W-:Y:S01]  /*acf0*/  FFMA R13, R16, R0.reuse, R17 ;  /* 0x00000000100d7223 */ /* 0x080fe20000000011 */
[----:B------:R-:W-:Y:S01]  /*ad00*/  FFMA R14, R18, R0, R19 ;  /* 0x00000000120e7223 */ /* 0x000fe20000000013 */
[--C-:B------:R-:W-:Y:S02]  /*ad10*/  HADD2.F32 R16, -RZ, R10.reuse.H0_H0 ;  /* 0x2000000aff107230 */ /* 0x100fe40000004100 */
[-C--:B------:R-:W-:Y:S01]  /*ad20*/  FMUL R17, R26, R2.reuse ;  /* 0x000000021a117220 */ /* 0x080fe20000400000 */
[----:B------:R-:W-:Y:S02]  /*ad30*/  HADD2.F32 R18, -RZ, R10.H1_H1 ;  /* 0x3000000aff127230 */ /* 0x000fe40000004100 */
[----:B------:R-:W-:Y:S01]  /*ad40*/  FMUL R19, R24, R2 ;  /* 0x0000000218137220 */ /* 0x000fe20000400000 */
[--C-:B------:R-:W-:Y:S02]  /*ad50*/  HADD2.F32 R24, -RZ, R11.reuse.H0_H0 ;  /* 0x2000000bff187230 */ /* 0x100fe40000004100 */
[----:B------:R-:W-:Y:S01]  /*ad60*/  FFMA R17, R16, R0, R17 ;  /* 0x0000000010117223 */ /* 0x000fe20000000011 */
[----:B------:R-:W-:-:S02]  /*ad70*/  HADD2.F32 R26, -RZ, R11.H1_H1 ;  /* 0x3000000bff1a7230 */ /* 0x000fc40000004100 */
[----:B------:R-:W-:Y:S01]  /*ad80*/  FMUL R21, R21, R2 ;  /* 0x0000000215157220 */ /* 0x000fe20000400000 */
[----:B------:R-:W-:Y:S01]  /*ad90*/  FFMA R16, R18, R0, R19 ;  /* 0x0000000012107223 */ /* 0x000fe20000000013 */
[----:B------:R-:W-:Y:S01]  /*ada0*/  F2FP.F16.F32.PACK_AB R13, R14, R13 ;  /* 0x0000000d0e0d723e */ /* 0x000fe200000000ff */
[----:B------:R-:W-:Y:S01]  /*adb0*/  FMUL R25, R25, R2 ;  /* 0x0000000219197220 */ /* 0x000fe20000400000 */
[----:B------:R-:W-:Y:S01]  /*adc0*/  FFMA R21, R24, R0, R21 ;  /* 0x0000000018157223 */ /* 0x000fe20000000015 */
[--C-:B------:R-:W-:Y:S01]  /*add0*/  HADD2.F32 R24, -RZ, R4.reuse.H0_H0 ;  /* 0x20000004ff187230 */ /* 0x100fe20000004100 */
[----:B------:R-:W-:Y:S01]  /*ade0*/  F2FP.F16.F32.PACK_AB R12, R15, R12 ;  /* 0x0000000c0f0c723e */ /* 0x000fe200000000ff */
[----:B------:R-:W-:Y:S01]  /*adf0*/  FFMA R18, R26, R0, R25 ;  /* 0x000000001a127223 */ /* 0x000fe20000000019 */
[-C--:B------:R-:W-:Y:S01]  /*ae00*/  FMUL R19, R30, R2.reuse ;  /* 0x000000021e137220 */ /* 0x080fe20000400000 */
[----:B------:R-:W-:Y:S01]  /*ae10*/  HADD2.F32 R26, -RZ, R4.H1_H1 ;  /* 0x30000004ff1a7230 */ /* 0x000fe20000004100 */
[----:B------:R-:W-:Y:S01]  /*ae20*/  F2FP.F16.F32.PACK_AB R14, R16, R17 ;  /* 0x00000011100e723e */ /* 0x000fe200000000ff */
[----:B------:R-:W-:Y:S01]  /*ae30*/  FMUL R25, R28, R2 ;  /* 0x000000021c197220 */ /* 0x000fe20000400000 */
[----:B------:R-:W-:-:S02]  /*ae40*/  HADD2.F32 R28, -RZ, R5.H0_H0 ;  /* 0x20000005ff1c7230 */ /* 0x000fc40000004100 */
[----:B------:R-:W-:Y:S01]  /*ae50*/  FFMA R19, R24, R0, R19 ;  /* 0x0000000018137223 */ /* 0x000fe20000000013 */
[----:B------:R-:W-:Y:S02]  /*ae60*/  HADD2.F32 R30, -RZ, R5.H1_H1 ;  /* 0x30000005ff1e7230 */ /* 0x000fe40000004100 */
[----:B------:R-:W-:Y:S01]  /*ae70*/  FMUL R27, R27, R2 ;  /* 0x000000021b1b7220 */ /* 0x000fe20000400000 */
[----:B------:R-:W-:Y:S01]  /*ae80*/  FFMA R24, R26, R0, R25 ;  /* 0x000000001a187223 */ /* 0x000fe20000000019 */
[----:B------:R-:W-:Y:S01]  /*ae90*/  F2FP.F16.F32.PACK_AB R15, R18, R21 ;  /* 0x00000015120f723e */ /* 0x000fe200000000ff */
[----:B------:R-:W-:Y:S01]  /*aea0*/  FMUL R29, R29, R2 ;  /* 0x000000021d1d7220 */ /* 0x000fe20000400000 */
[-C--:B------:R-:W-:Y:S01]  /*aeb0*/  FFMA R27, R28, R0.reuse, R27 ;  /* 0x000000001c1b7223 */ /* 0x080fe2000000001b */
[--C-:B------:R-:W-:Y:S01]  /*aec0*/  HADD2.F32 R28, -RZ, R6.reuse.H0_H0 ;  /* 0x20000006ff1c7230 */ /* 0x100fe20000004100 */
[----:B------:R-:W-:Y:S01]  /*aed0*/  F2FP.F16.F32.PACK_AB R16, R24, R19 ;  /* 0x000000131810723e */ /* 0x000fe200000000ff */
[----:B------:R-:W-:Y:S01]  /*aee0*/  FFMA R26, R30, R0, R29 ;  /* 0x000000001e1a7223 */ /* 0x000fe2000000001d */
[-C--:B------:R-:W-:Y:S01]  /*aef0*/  FMUL R25, R34, R2.reuse ;  /* 0x0000000222197220 */ /* 0x080fe20000400000 */
[----:B------:R-:W-:Y:S01]  /*af00*/  HADD2.F32 R30, -RZ, R6.H1_H1 ;  /* 0x30000006ff1e7230 */ /* 0x000fe20000004100 */
[----:B------:R1:W-:Y:S01]  /*af10*/  STSM.16.MT88.4 [R3+0x30000], R12 ;  /* 0x0300000c03007844 */ /* 0x0003e20000004200 */
        /* <DEDUP_REMOVED lines=8> */
[-C--:B------:R-:W-:Y:S02]  /*afa0*/  FFMA R31, R32, R0.reuse, R31 ;  /* 0x00000000201f7223 */ /* 0x080fe4000000001f */
[----:B------:R-:W-:Y:S01]  /*afb0*/  F2FP.F16.F32.PACK_AB R18, R28, R25 ;  /* 0x000000191c12723e */ /* 0x000fe200000000ff */
        /* <DEDUP_REMOVED lines=17> */
.L_x_111:
[----:B------:R-:W-:Y:S05]  /*b0d0*/  BSYNC B0 ;  /* 0x0000000000007941 */ /* 0x000fea0003800000 */
.L_x_110:
[----:B------:R-:W-:Y:S06]  /*b0e0*/  BAR.SYNC.DEFER_BLOCKING 0x1, 0x80 ;  /* 0x0042000000007b1d */ /* 0x000fec0000010000 */
[----:B------:R-:W-:Y:S05]  /*b0f0*/  @!P0 BRA `(.L_x_112) ;  /* 0x0000000000048947 */ /* 0x000fea0003800000 */
[----:B------:R-:W-:Y:S01]  /*b100*/  BPT.TRAP 0x1 ;  /* 0x000000040000795c */ /* 0x000fe20000300000 */
.L_x_112:
[----:B------:R-:W-:Y:S01]  /*b110*/  SYNCS.ARRIVE.TRANS64.RED.A1T0 RZ, [UR10], RZ ;  /* 0x000000ffffff79a7 */ /* 0x000fe2000810040a */
[----:B------:R-:W-:Y:S05]  /*b120*/  @!P0 BRA `(.L_x_113) ;  /* 0x0000000000048947 */ /* 0x000fea0003800000 */
[----:B------:R-:W-:Y:S01]  /*b130*/  BPT.TRAP 0x1 ;  /* 0x000000040000795c */ /* 0x000fe20000300000 */
.L_x_113:
[----:B------:R-:W2:Y:S02]  /*b140*/  SYNCS.PHASECHK.TRANS64.TRYWAIT P3, [UR50+0x34508], R223 ;  /* 0x034508dfff0075a7 */ /* 0x000ea40008060172 */
[----:B--2---:R-:W-:Y:S05]  /*b150*/  @!P3 BRA `(.L_x_114) ;  /* 0x0000009c0074b947 */ /* 0x004fea0003800000 */
.L_x_380:
        /* <DEDUP_REMOVED lines=58> */
[----:B------:R-:W-:Y:S02]  /*b500*/  F2FP.F16.F32.PACK_AB R26, R28, R27 ;  /* 0x0000001b1c1a723e */ /* 0x000fe400000000ff */
[----:B------:R-:W-:Y:S01]  /*b510*/  F2FP.F16.F32.PACK_AB R24, R24, R21 ;  /* 0x000000151818723e */ /* 0x000fe200000000ff */
[----:B------:R1:W-:Y:S01]  /*b520*/  STSM.16.MT88.4 [R3+0x31000], R12 ;  /* 0x0310000c03007844 */ /* 0x0003e20000004200 */
        /* <DEDUP_REMOVED lines=16> */
.L_x_116:
[----:B------:R-:W-:Y:S05]  /*b630*/  BSYNC B0 ;  /* 0x0000000000007941 */ /* 0x000fea0003800000 */
.L_x_115:
[----:B------:R-:W-:Y:S06]  /*b640*/  BAR.SYNC.DEFER_BLOCKING 0x1, 0x80 ;  /* 0x0042000000007b1d */ /* 0x000fec0000010000 */
[----:B------:R-:W-:Y:S05]  /*b650*/  @!P0 BRA `(.L_x_117) ;  /* 0x0000000000048947 */ /* 0x000fea0003800000 */
[----:B------:R-:W-:Y:S01]  /*b660*/  BPT.TRAP 0x1 ;  /* 0x000000040000795c */ /* 0x000fe20000300000 */
.L_x_117:
[----:B------:R-:W-:Y:S01]  /*b670*/  SYNCS.ARRIVE.TRANS64.RED.A1T0 RZ, [UR7], RZ ;  /* 0x000000ffffff79a7 */ /* 0x000fe20008100407 */
[----:B------:R-:W-:Y:S05]  /*b680*/  @!P0 BRA `(.L_x_118) ;  /* 0x0000000000048947 */ /* 0x000fea0003800000 */
[----:B------:R-:W-:Y:S01]  /*b690*/  BPT.TRAP 0x1 ;  /* 0x000000040000795c */ /* 0x000fe20000300000 */
.L_x_118:
[----:B------:R-:W2:Y:S02]  /*b6a0*/  SYNCS.PHASECHK.TRANS64.TRYWAIT P3, [UR50+0x34510], R223 ;  /* 0x034510dfff0075a7 */ /* 0x000ea40008060172 */
[----:B--2---:R-:W-:Y:S05]  /*b6b0*/  @!P3 BRA `(.L_x_119) ;  /* 0x000000980034b947 */ /* 0x004fea0003800000 */
.L_x_381:
        /* <DEDUP_REMOVED lines=77> */
.L_x_121:
[----:B------:R-:W-:Y:S05]  /*bb90*/  BSYNC B0 ;  /* 0x0000000000007941 */ /* 0x000fea0003800000 */
.L_x_120:
[----:B------:R-:W-:Y:S06]  /*bba0*/  BAR.SYNC.DEFER_BLOCKING 0x1, 0x80 ;  /* 0x0042000000007b1d */ /* 0x000fec0000010000 */
[----:B------:R-:W-:Y:S05]  /*bbb0*/  @!P0 BRA `(.L_x_122) ;  /* 0x0000000000048947 */ /* 0x000fea0003800000 */
[----:B------:R-:W-:Y:S01]  /*bbc0*/  BPT.TRAP 0x1 ;  /* 0x000000040000795c */ /* 0x000fe20000300000 */
.L_x_122:
[----:B------:R-:W-:Y:S01]  /*bbd0*/  SYNCS.ARRIVE.TRANS64.RED.A1T0 RZ, [UR8], RZ ;  /* 0x000000ffffff79a7 */ /* 0x000fe20008100408 */
[----:B------:R-:W-:Y:S05]  /*bbe0*/  @!P0 BRA `(.L_x_123) ;  /* 0x0000000000048947 */ /* 0x000fea0003800000 */
[----:B------:R-:W-:Y:S01]  /*bbf0*/  BPT.TRAP 0x1 ;  /* 0x000000040000795c */ /* 0x000fe20000300000 */
.L_x_123:
[----:B------:R-:W2:Y:S02]  /*bc00*/  SYNCS.PHASECHK.TRANS64.TRYWAIT P3, [UR50+0x34518], R223 ;  /* 0x034518dfff0075a7 */ /* 0x000ea40008060172 */
[----:B--2---:R-:W-:Y:S05]  /*bc10*/  @!P3 BRA `(.L_x_124) ;  /* 0x0000009000f4b947 */ /* 0x004fea0003800000 */
.L_x_382:
        /* <DEDUP_REMOVED lines=77> */
.L_x_126:
[----:B------:R-:W-:Y:S05]  /*c0f0*/  BSYNC B0 ;  /* 0x0000000000007941 */ /* 0x000fea0003800000 */
.L_x_125:
[----:B------:R-:W-:Y:S06]  /*c100*/  BAR.SYNC.DEFER_BLOCKING 0x1, 0x80 ;  /* 0x0042000000007b1d */ /* 0x000fec0000010000 */
[----:B------:R-:W-:Y:S05]  /*c110*/  @!P0 BRA `(.L_x_127) ;  /* 0x0000000000048947 */ /* 0x000fea0003800000 */
[----:B------:R-:W-:Y:S01]  /*c120*/  BPT.TRAP 0x1 ;  /* 0x000000040000795c */ /* 0x000fe20000300000 */
.L_x_127:
[----:B------:R-:W-:Y:S01]  /*c130*/  SYNCS.ARRIVE.TRANS64.RED.A1T0 RZ, [UR9], RZ ;  /* 0x000000ffffff79a7 */ /* 0x000fe20008100409 */
[----:B------:R-:W-:Y:S05]  /*c140*/  @!P0 BRA `(.L_x_128) ;  /* 0x0000000000048947 */ /* 0x000fea0003800000 */
[----:B------:R-:W-:Y:S01]  /*c150*/  BPT.TRAP 0x1 ;  /* 0x000000040000795c */ /* 0x000fe20000300000 */
.L_x_128:
[----:B------:R-:W2:Y:S02]  /*c160*/  SYNCS.PHASECHK.TRANS64.TRYWAIT P3, [UR50+0x34500], R20 ;  /* 0x03450014ff0075a7 */ /* 0x000ea40008060172 */
[----:B--2---:R-:W-:Y:S05]  /*c170*/  @!P3 BRA `(.L_x_129) ;  /* 0x0000008c00b4b947 */ /* 0x004fea0003800000 */
.L_x_383:
        /* <DEDUP_REMOVED lines=17> */
[----:B------:R-:W-:Y:S04]  /*c290*/  @P1 LDSM.16.MT88.4 R8, [R3+0x30000] ;  /* 0x030000000308183b */ /* 0x000fe80000004200 */
[----:B------:R-:W1:Y:S01]  /*c2a0*/  @P1 LDSM.16.MT88.4 R4, [R3+0x30800] ;  /* 0x030800000304183b */ /* 0x000e620000004200 */
[----:B------:R-:W-:Y:S05]  /*c2b0*/  WARPSYNC.ALL ;  /* 0x0000000000007948 */ /* 0x000fea0003800000 */
[----:B------:R-:W-:Y:S01]  /*c2c0*/  BSSY B0, `(.L_x_130) ;  /* 0x0000049000007945 */ /* 0x000fe20003800000 */
[----:B-1----:R-:W-:-:S02]  /*c2d0*/  HADD2.F32 R32, -RZ, R7.H0_H0 ;  /* 0x20000007ff207230 */ /* 0x002fc40000004100 */
[----:B------:R-:W-:Y:S02]  /*c2e0*/  HADD2.F32 R34, -RZ, R7.H1_H1 ;  /* 0x30000007ff227230 */ /* 0x000fe40000004100 */
[-C--:B--2---:R-:W-:Y:S01]  /*c2f0*/  FMUL R13, R13, R2.reuse ;  /* 0x000000020d0d7220 */ /* 0x084fe20000400000 */
[-C--:B---3--:R-:W-:Y:S01]  /*c300*/  FMUL R15, R15, R2.reuse ;  /* 0x000000020f0f7220 */ /* 0x088fe20000400000 */
[-C--:B----4-:R-:W-:Y:S01]  /*c310*/  FMUL R17, R17, R2.reuse ;  /* 0x0000000211117220 */ /* 0x090fe20000400000 */
[-C--:B-----5:R-:W-:Y:S01]  /*c320*/  FMUL R19, R19, R2.reuse ;  /* 0x0000000213137220 */ /* 0x0a0fe20000400000 */
[-C--:B------:R-:W-:Y:S01]  /*c330*/  FMUL R21, R21, R2.reuse ;  /* 0x0000000215157220 */ /* 0x080fe20000400000 */
[-C--:B------:R-:W-:Y:S01]  /*c340*/  FMUL R25, R25, R2.reuse ;  /* 0x0000000219197220 */ /* 0x080fe20000400000 */
[-C--:B------:R-:W-:Y:S01]  /*c350*/  FMUL R27, R27, R2.reuse ;  /* 0x000000021b1b7220 */ /* 0x080fe20000400000 */
[-C--:B------:R-:W-:Y:S01]  /*c360*/  FMUL R29, R29, R2.reuse ;  /* 0x000000021d1d7220 */ /* 0x080fe20000400000 */
[----:B------:R-:W-:Y:S01]  /*c370*/  FMUL R31, R30, R2 ;  /* 0x000000021e1f7220 */ /* 0x000fe20000400000 */
[----:B------:R-:W-:-:S02]  /*c380*/  HADD2.F32 R30, -RZ, R5.H0_H0 ;  /* 0x20000005ff1e7230 */ /* 0x000fc40000004100 */
[-C--:B------:R-:W-:Y:S01]  /*c390*/  FMUL R33, R28, R2.reuse ;  /* 0x000000021c217220 */ /* 0x080fe20000400000 */
[--C-:B------:R-:W-:Y:S02]  /*c3a0*/  HADD2.F32 R28, -RZ, R4.reuse.H1_H1 ;  /* 0x30000004ff1c7230 */ /* 0x100fe40000004100 */
[-C--:B------:R-:W-:Y:S01]  /*c3b0*/  FMUL R35, R26, R2.reuse ;  /* 0x000000021a237220 */ /* 0x080fe20000400000 */
[----:B------:R-:W-:Y:S02]  /*c3c0*/  HADD2.F32 R26, -RZ, R4.H0_H0 ;  /* 0x20000004ff1a7230 */ /* 0x000fe40000004100 */
[----:B------:R-:W-:Y:S01]  /*c3d0*/  FMUL R37, R12, R2 ;  /* 0x000000020c257220 */ /* 0x000fe20000400000 */
[----:B------:R-:W-:Y:S02]  /*c3e0*/  HADD2.F32 R12, -RZ, R8.H0_H0 ;  /* 0x20000008ff0c7230 */ /* 0x000fe40000004100 */
[-C--:B------:R-:W-:Y:S01]  /*c3f0*/  FFMA R31, R26, R0.reuse, R31 ;  /* 0x000000001a1f7223 */ /* 0x080fe2000000001f */
[----:B------:R-:W-:Y:S01]  /*c400*/  FFMA R35, R30, R0, R35 ;  /* 0x000000001e237223 */ /* 0x000fe20000000023 */
[----:B------:R-:W-:Y:S01]  /*c410*/  FMUL R39, R24, R2 ;  /* 0x0000000218277220 */ /* 0x000fe20000400000 */
[----:B------:R-:W-:-:S02]  /*c420*/  HADD2.F32 R24, -RZ, R10.H1_H1 ;  /* 0x3000000aff187230 */ /* 0x000fc40000004100 */
[----:B------:R-:W-:Y:S01]  /*c430*/  FFMA R13, R12, R0, R13 ;  /* 0x000000000c0d7223 */ /* 0x000fe2000000000d */
[----:B------:R-:W-:Y:S02]  /*c440*/  HADD2.F32 R12, -RZ, R8.H1_H1 ;  /* 0x30000008ff0c7230 */ /* 0x000fe40000004100 */
[-C--:B------:R-:W-:Y:S01]  /*c450*/  FMUL R41, R18, R2.reuse ;  /* 0x0000000212297220 */ /* 0x080fe20000400000 */
[----:B------:R-:W-:Y:S02]  /*c460*/  HADD2.F32 R18, -RZ, R10.H0_H0 ;  /* 0x2000000aff127230 */ /* 0x000fe40000004100 */
[----:B------:R-:W-:Y:S02]  /*c470*/  HADD2.F32 R26, -RZ, R5.H1_H1 ;  /* 0x30000005ff1a7230 */ /* 0x000fe40000004100 */
[----:B------:R-:W-:Y:S01]  /*c480*/  FMUL R43, R16, R2 ;  /* 0x00000002102b7220 */ /* 0x000fe20000400000 */
[----:B------:R-:W-:Y:S02]  /*c490*/  HADD2.F32 R16, -RZ, R9.H1_H1 ;  /* 0x30000009ff107230 */ /* 0x000fe40000004100 */
[----:B------:R-:W-:Y:S01]  /*c4a0*/  FFMA R21, R18, R0, R21 ;  /* 0x0000000012157223 */ /* 0x000fe20000000015 */
[----:B------:R-:W-:-:S02]  /*c4b0*/  HADD2.F32 R18, -RZ, R11.H0_H0 ;  /* 0x2000000bff127230 */ /* 0x000fc40000004100 */
[----:B------:R-:W-:Y:S01]  /*c4c0*/  FMUL R45, R14, R2 ;  /* 0x000000020e2d7220 */ /* 0x000fe20000400000 */
[----:B------:R-:W-:Y:S02]  /*c4d0*/  HADD2.F32 R14, -RZ, R9.H0_H0 ;  /* 0x20000009ff0e7230 */ /* 0x000fe40000004100 */
[-C--:B------:R-:W-:Y:S01]  /*c4e0*/  FFMA R12, R12, R0.reuse, R15 ;  /* 0x000000000c0c7223 */ /* 0x080fe2000000000f */
[----:B------:R-:W-:Y:S02]  /*c4f0*/  HADD2.F32 R30, -RZ, R6.H1_H1 ;  /* 0x30000006ff1e7230 */ /* 0x000fe40000004100 */
[-C--:B------:R-:W-:Y:S01]  /*c500*/  FFMA R27, R18, R0.reuse, R27 ;  /* 0x00000000121b7223 */ /* 0x080fe2000000001b */
[-C--:B------:R-:W-:Y:S01]  /*c510*/  FFMA R26, R26, R0.reuse, R37 ;  /* 0x000000001a1a7223 */ /* 0x080fe20000000025 */
[-C--:B------:R-:W-:Y:S01]  /*c520*/  FFMA R17, R14, R0.reuse, R17 ;  /* 0x000000000e117223 */ /* 0x080fe20000000011 */
[-C--:B------:R-:W-:Y:S01]  /*c530*/  FFMA R14, R16, R0.reuse, R19 ;  /* 0x00000000100e7223 */ /* 0x080fe20000000013 */
[----:B------:R-:W-:Y:S01]  /*c540*/  FFMA R16, R24, R0, R25 ;  /* 0x0000000018107223 */ /* 0x000fe20000000019 */
[----:B------:R-:W-:-:S02]  /*c550*/  HADD2.F32 R24, -RZ, R11.H1_H1 ;  /* 0x3000000bff187230 */ /* 0x000fc40000004100 */
[-C--:B------:R-:W-:Y:S01]  /*c560*/  FFMA R43, R32, R0.reuse, R43 ;  /* 0x00000000202b7223 */ /* 0x080fe2000000002b */
[----:B------:R-:W-:Y:S02]  /*c570*/  F2FP.F16.F32.PACK_AB R12, R12, R13 ;  /* 0x0000000d0c0c723e */ /* 0x000fe400000000ff */
[----:B------:R-:W-:Y:S01]  /*c580*/  F2FP.F16.F32.PACK_AB R13, R14, R17 ;  /* 0x000000110e0d723e */ /* 0x000fe200000000ff */
[-C--:B------:R-:W-:Y:S01]  /*c590*/  FFMA R18, R24, R0.reuse, R29 ;  /* 0x0000000018127223 */ /* 0x080fe2000000001d */
[-C--:B------:R-:W-:Y:S01]  /*c5a0*/  FFMA R24, R28, R0.reuse, R33 ;  /* 0x000000001c187223 */ /* 0x080fe20000000021 */
[----:B------:R-:W-:Y:S01]  /*c5b0*/  HADD2.F32 R28, -RZ, R6.H0_H0 ;  /* 0x20000006ff1c7230 */ /* 0x000fe20000004100 */
[----:B------:R-:W-:Y:S02]  /*c5c0*/  F2FP.F16.F32.PACK_AB R14, R16, R21 ;  /* 0x00000015100e723e */ /* 0x000fe400000000ff */
[----:B------:R-:W-:Y:S02]  /*c5d0*/  F2FP.F16.F32.PACK_AB R15, R18, R27 ;  /* 0x0000001b120f723e */ /* 0x000fe400000000ff */
[-C--:B------:R-:W-:Y:S01]  /*c5e0*/  FFMA R39, R28, R0.reuse, R39 ;  /* 0x000000001c277223 */ /* 0x080fe20000000027 */
[-C--:B------:R-:W-:Y:S01]  /*c5f0*/  FFMA R28, R30, R0.reuse, R41 ;  /* 0x000000001e1c7223 */ /* 0x080fe20000000029 */
[----:B------:R-:W-:Y:S01]  /*c600*/  FFMA R30, R34, R0, R45 ;  /* 0x00000000221e7223 */ /* 0x000fe2000000002d */
[----:B------:R-:W-:Y:S01]  /*c610*/  F2FP.F16.F32.PACK_AB R25, R26, R35 ;  /* 0x000000231a19723e */ /* 0x000fe200000000ff */
[----:B------:R1:W-:Y:S01]  /*c620*/  STSM.16.MT88.4 [R3+0x30000], R12 ;  /* 0x0300000c03007844 */ /* 0x0003e20000004200 */
        /* <DEDUP_REMOVED lines=18> */
.L_x_131:
[----:B------:R-:W-:Y:S05]  /*c750*/  BSYNC B0 ;  /* 0x0000000000007941 */ /* 0x000fea0003800000 */
.L_x_130:
[----:B------:R-:W-:Y:S06]  /*c760*/  BAR.SYNC.DEFER_BLOCKING 0x1, 0x80 ;  /* 0x0042000000007b1d */ /* 0x000fec0000010000 */
[----:B------:R-:W-:Y:S05]  /*c770*/  @!P0 BRA `(.L_x_132) ;  /* 0x0000000000048947 */ /* 0x000fea0003800000 */
[----:B------:R-:W-:Y:S01]  /*c780*/  BPT.TRAP 0x1 ;  /* 0x000000040000795c */ /* 0x000fe20000300000 */
.L_x_132:
[----:B------:R-:W-:Y:S01]  /*c790*/  SYNCS.ARRIVE.TRANS64.RED.A1T0 RZ, [UR10], RZ ;  /* 0x000000ffffff79a7 */ /* 0x000fe2000810040a */
[----:B------:R-:W-:Y:S05]  /*c7a0*/  @!P0 BRA `(.L_x_133) ;  /* 0x0000000000048947 */ /* 0x000fea0003800000 */
[----:B------:R-:W-:Y:S01]  /*c7b0*/  BPT.TRAP 0x1 ;  /* 0x000000040000795c */ /* 0x000fe20000300000 */
.L_x_133:
[----:B------:R-:W2:Y:S02]  /*c7c0*/  SYNCS.PHASECHK.TRANS64.TRYWAIT P3, [UR50+0x34508], R20 ;  /* 0x03450814ff0075a7 */ /* 0x000ea40008060172 */
[----:B--2---:R-:W-:Y:S05]  /*c7d0*/  @!P3 BRA `(.L_x_134) ;  /* 0x000000880034b947 */ /* 0x004fea0003800000 */
.L_x_384:
        /* <DEDUP_REMOVED lines=33> */
[--C-:B-1----:R-:W-:Y:S02]  /*c9f0*/  HADD2.F32 R26, -RZ, R4.reuse.H0_H0 ;  /* 0x20000004ff1a7230 */ /* 0x102fe40000004100 */
[-C--:B------:R-:W-:Y:S01]  /*ca00*/  FFMA R19, R18, R0.reuse, R19 ;  /* 0x0000000012137223 */ /* 0x080fe20000000013 */
[----:B------:R-:W-:Y:S02]  /*ca10*/  HADD2.F32 R28, -RZ, R4.H1_H1 ;  /* 0x30000004ff1c7230 */ /* 0x000fe40000004100 */
[----:B------:R-:W-:Y:S01]  /*ca20*/  FFMA R18, R24, R0, R207 ;  /* 0x0000000018127223 */ /* 0x000fe200000000cf */
[----:B------:R-:W-:-:S02]  /*ca30*/  HADD2.F32 R30, -RZ, R5.H0_H0 ;  /* 0x20000005ff1e7230 */ /* 0x000fc40000004100 */
[-C--:B------:R-:W-:Y:S01]  /*ca40*/  FFMA R21, R26, R0.reuse, R21 ;  /* 0x000000001a157223 */ /* 0x080fe20000000015 */
[----:B------:R-:W-:Y:S02]  /*ca50*/  HADD2.F32 R12, -RZ, R8.H1_H1 ;  /* 0x30000008ff0c7230 */ /* 0x000fe40000004100 */
        /* <DEDUP_REMOVED lines=37> */
.L_x_136:
[----:B------:R-:W-:Y:S05]  /*ccb0*/  BSYNC B0 ;  /* 0x0000000000007941 */ /* 0x000fea0003800000 */
.L_x_135:
[----:B------:R-:W-:Y:S06]  /*ccc0*/  BAR.SYNC.DEFER_BLOCKING 0x1, 0x80 ;  /* 0x0042000000007b1d */ /* 0x000fec0000010000 */
[----:B------:R-:W-:Y:S05]  /*ccd0*/  @!P0 BRA `(.L_x_137) ;  /* 0x0000000000048947 */ /* 0x000fea0003800000 */
[----:B------:R-:W-:Y:S01]  /*cce0*/  BPT.TRAP 0x1 ;  /* 0x000000040000795c */ /* 0x000fe20000300000 */
.L_x_137:
[----:B------:R-:W-:Y:S01]  /*ccf0*/  SYNCS.ARRIVE.TRANS64.RED.A1T0 RZ, [UR7], RZ ;  /* 0x000000ffffff79a7 */ /* 0x000fe20008100407 */
[----:B------:R-:W-:Y:S05]  /*cd00*/  @!P0 BRA `(.L_x_138) ;  /* 0x0000000000048947 */ /* 0x000fea0003800000 */
[----:B------:R-:W-:Y:S01]  /*cd10*/  BPT.TRAP 0x1 ;  /* 0x000000040000795c */ /* 0x000fe20000300000 */
.L_x_138:
[----:B------:R-:W2:Y:S02]  /*cd20*/  SYNCS.PHASECHK.TRANS64.TRYWAIT P3, [UR50+0x34510], R20 ;  /* 0x03451014ff0075a7 */ /* 0x000ea40008060172 */
[----:B--2---:R-:W-:Y:S05]  /*cd30*/  @!P3 BRA `(.L_x_139) ;  /* 0x0000008000f4b947 */ /* 0x004fea0003800000 */
.L_x_385:
        /* <DEDUP_REMOVED lines=77> */
.L_x_141:
[----:B------:R-:W-:Y:S05]  /*d210*/  BSYNC B0 ;  /* 0x0000000000007941 */ /* 0x000fea0003800000 */
.L_x_140:
[----:B------:R-:W-:Y:S06]  /*d220*/  BAR.SYNC.DEFER_BLOCKING 0x1, 0x80 ;  /* 0x0042000000007b1d */ /* 0x000fec0000010000 */
[----:B------:R-:W-:Y:S05]  /*d230*/  @!P0 BRA `(.L_x_142) ;  /* 0x0000000000048947 */ /* 0x000fea0003800000 */
[----:B------:R-:W-:Y:S01]  /*d240*/  BPT.TRAP 0x1 ;  /* 0x000000040000795c */ /* 0x000fe20000300000 */
.L_x_142:
[----:B------:R-:W-:Y:S01]  /*d250*/  SYNCS.ARRIVE.TRANS64.RED.A1T0 RZ, [UR8], RZ ;  /* 0x000000ffffff79a7 */ /* 0x000fe20008100408 */
[----:B------:R-:W-:Y:S05]  /*d260*/  @!P0 BRA `(.L_x_143) ;  /* 0x0000000000048947 */ /* 0x000fea0003800000 */
[----:B------:R-:W-:Y:S01]  /*d270*/  BPT.TRAP 0x1 ;  /* 0x000000040000795c */ /* 0x000fe20000300000 */
.L_x_143:
[----:B------:R-:W2:Y:S02]  /*d280*/  SYNCS.PHASECHK.TRANS64.TRYWAIT P3, [UR50+0x34518], R20 ;  /* 0x03451814ff0075a7 */ /* 0x000ea40008060172 */
[----:B--2---:R-:W-:Y:S05]  /*d290*/  @!P3 BRA `(.L_x_144) ;  /* 0x0000007c00b4b947 */ /* 0x004fea0003800000 */
.L_x_386:
        /* <DEDUP_REMOVED lines=39> */
[--C-:B------:R-:W-:Y:S02]  /*d510*/  HADD2.F32 R27, -RZ, R4.reuse.H0_H0 ;  /* 0x20000004ff1b7230 */ /* 0x100fe40000004100 */
[-C--:B------:R-:W-:Y:S01]  /*d520*/  FFMA R31, R31, R0.reuse, R82 ;  /* 0x000000001f1f7223 */ /* 0x080fe20000000052 */
[----:B------:R-:W-:Y:S02]  /*d530*/  HADD2.F32 R29, -RZ, R4.H1_H1 ;  /* 0x30000004ff1d7230 */ /* 0x000fe40000004100 */
        /* <DEDUP_REMOVED lines=35> */
.L_x_146:
[----:B------:R-:W-:Y:S05]  /*d770*/  BSYNC B0 ;  /* 0x0000000000007941 */ /* 0x000fea0003800000 */
.L_x_145:
[----:B------:R-:W-:Y:S06]  /*d780*/  BAR.SYNC.DEFER_BLOCKING 0x1, 0x80 ;  /* 0x0042000000007b1d */ /* 0x000fec0000010000 */
[----:B------:R-:W-:Y:S05]  /*d790*/  @!P0 BRA `(.L_x_147) ;  /* 0x0000000000048947 */ /* 0x000fea0003800000 */
[----:B------:R-:W-:Y:S01]  /*d7a0*/  BPT.TRAP 0x1 ;  /* 0x000000040000795c */ /* 0x000fe20000300000 */
.L_x_147:
[----:B------:R-:W-:Y:S01]  /*d7b0*/  UISETP.NE.AND UP0, UPT, UR49, 0x3, UPT ;  /* 0x000000033100788c */ /* 0x000fe2000bf05270 */
[----:B------:R-:W-:Y:S05]  /*d7c0*/  SYNCS.ARRIVE.TRANS64.RED.A1T0 RZ, [UR9], RZ ;  /* 0x000000ffffff79a7 */ /* 0x000fea0008100409 */
[----:B------:R-:W-:-:S13]  /*d7d0*/  PLOP3.LUT P1, PT, PT, PT, UP0, 0x80, 0x0 ;  /* 0x000000000000781c */ /* 0x000fda0003f2f008 */
[----:B------:R-:W-:Y:S05]  /*d7e0*/  @!P1 BRA `(.L_x_148) ;  /* 0x0000000000049947 */ /* 0x000fea0003800000 */
[----:B------:R-:W-:Y:S01]  /*d7f0*/  BPT.TRAP 0x1 ;  /* 0x000000040000795c */ /* 0x000fe20000300000 */
.L_x_148:
[----:B------:R-:W2:Y:S01]  /*d800*/  LDL R2, [R1+0x100] ;  /* 0x0001000001027983 */ /* 0x000ea20000100800 */
[----:B------:R-:W-:Y:S02]  /*d810*/  SHF.L.U32 R0, R216, 0x1f, RZ ;  /* 0x0000001fd8007819 */ /* 0x000fe400000006ff */
[C---:B--2---:R-:W-:Y:S02]  /*d820*/  R2UR UR4, R2.reuse ;  /* 0x00000000020472ca */ /* 0x044fe400000e0000 */
[----:B------:R-:W-:-:S11]  /*d830*/  LEA R19, R2, UR50, 0x4 ;  /* 0x0000003202137c11 */ /* 0x000fd6000f8e20ff */
[----:B------:R-:W-:-:S09]  /*d840*/  ULEA UR4, UR4, UR50, 0x3 ;  /* 0x0000003204047291 */ /* 0x000fd2000f8e183f */
[----:B------:R-:W2:Y:S02]  /*d850*/  SYNCS.PHASECHK.TRANS64.TRYWAIT P2, [UR4+0x34400], R0 ;  /* 0x03440000ff0075a7 */ /* 0x000ea40008040144 */
[----:B--2---:R-:W-:Y:S05]  /*d860*/  @!P2 BRA `(.L_x_149) ;  /* 0x000000780058a947 */ /* 0x004fea0003800000 */
.L_x_387:
[----:B------:R-:W2:Y:S01]  /*d870*/  LDS.128 R16, [R19+0x34570] ;  /* 0x0345700013107984 */ /* 0x000ea20000000c00 */
        /* <DEDUP_REMOVED lines=8> */
.L_x_150:
[----:B-1----:R-:W4:Y:S01]  /*d900*/  LDL.LU R0, [R1+0x100] ;  /* 0x0001000001007983 */ /* 0x002f220000300800 */
[----:B------:R-:W-:Y:S01]  /*d910*/  UIADD3 UR4, UR4, 0x34440, URZ ;  /* 0x0003444004047890 */ /* 0x000fe2000fffe03f */
[----:B--2---:R-:W-:Y:S02]  /*d920*/  ISETP.NE.AND P3, PT, R19, RZ, PT ;  /* 0x000000ff1300720c */ /* 0x004fe40003f65270 */
[----:B------:R-:W-:Y:S01]  /*d930*/  MOV R19, RZ ;  /* 0x000000ff00137202 */ /* 0x000fe20000000f00 */
[----:B------:R-:W-:-:S09]  /*d940*/  UPRMT UR4, UR56, 0x654, UR4 ;  /* 0x0000065438047896 */ /* 0x000fd20008000004 */
[----:B---3--:R-:W-:Y:S01]  /*d950*/  SYNCS.ARRIVE.TRANS64.RED.A1T0 RZ, [UR4], RZ ;  /* 0x000000ffffff79a7 */ /* 0x008fe20008100404 */
[----:B----4-:R-:W-:-:S05]  /*d960*/  VIADD R0, R0, 0x1 ;  /* 0x0000000100007836 */ /* 0x010fca0000000000 */
[----:B------:R-:W-:-:S04]  /*d970*/  ISETP.NE.AND P2, PT, R0, 0x8, PT ;  /* 0x000000080000780c */ /* 0x000fc80003f45270 */
[----:B------:R-:W-:Y:S02]  /*d980*/  SEL R4, R0, RZ, P2 ;  /* 0x000000ff00047207 */ /* 0x000fe40001000000 */
[----:B------:R-:W-:-:S03]  /*d990*/  SEL R3, RZ, 0x1, P2 ;  /* 0x00000001ff037807 */ /* 0x000fc60001000000 */
[----:B------:R1:W-:Y:S01]  /*d9a0*/  STL [R1+0x100], R4 ;  /* 0x0001000401007387 */ /* 0x0003e20000100800 */
[----:B------:R-:W-:Y:S01]  /*d9b0*/  LOP3.LUT R216, R216, R3, RZ, 0x3c, !PT ;  /* 0x00000003d8d87212 */ /* 0x000fe200078e3cff */
[----:B------:R-:W-:Y:S06]  /*d9c0*/  @!P3 BRA `(.L_x_151) ;  /* 0x0000000000b8b947 */ /* 0x000fec0003800000 */
[----:B------:R-:W2:Y:S02]  /*d9d0*/  LDC.64 R2, c[0x0][0x290] ;  /* 0x0000a400ff027b82 */ /* 0x000ea40000000a00 */
[----:B--2---:R-:W-:-:S06]  /*d9e0*/  IMAD.WIDE R2, R18, 0xc, R2 ;  /* 0x0000000c12027825 */ /* 0x004fcc00078e0202 */
[----:B------:R-:W2:Y:S02]  /*d9f0*/  LDG.E R2, desc[UR38][R2.64+0x8] ;  /* 0x0000082602027981 */ /* 0x000ea4000c1e1900 */
[----:B--2---:R-:W-:-:S13]  /*da00*/  R2UR UR4, R2 ;  /* 0x00000000020472ca */ /* 0x004fda00000e0000 */
[----:B------:R-:W-:-:S04]  /*da10*/  UIADD3 UR4, UR4, 0x3f, URZ ;  /* 0x0000003f04047890 */ /* 0x000fc8000fffe03f */
[----:B------:R-:W-:-:S04]  /*da20*/  USHF.R.S32.HI UR5, URZ, 0x1f, UR4 ;  /* 0x0000001f3f057899 */ /* 0x000fc80008011404 */
[----:B------:R-:W-:-:S04]  /*da30*/  ULEA.HI UR5, UR5, UR4, URZ, 0x6 ;  /* 0x0000000405057291 */ /* 0x000fc8000f8f303f */
[----:B------:R-:W-:-:S04]  /*da40*/  USHF.R.S32.HI UR5, URZ, 0x6, UR5 ;  /* 0x000000063f057899 */ /* 0x000fc80008011405 */
[----:B------:R-:W-:-:S04]  /*da50*/  UIADD3 UR41, UR41, UR5, URZ ;  /* 0x0000000529297290 */ /* 0x000fc8000fffe03f */
[----:B------:R-:W-:Y:S02]  /*da60*/  USHF.R.U32.HI UR4, URZ, 0x3, UR41 ;  /* 0x000000033f047899 */ /* 0x000fe40008011629 */
[----:B------:R-:W-:Y:S02]  /*da70*/  UISETP.GT.U32.AND UP0, UPT, UR41, 0x7, UPT ;  /* 0x000000072900788c */ /* 0x000fe4000bf04070 */
[----:B------:R-:W-:Y:S02]  /*da80*/  ULOP3.LUT UR4, UR4, 0x1, URZ, 0xc0, !UPT ;  /* 0x0000000104047892 */ /* 0x000fe4000f8ec03f */
[----:B------:R-:W-:Y:S02]  /*da90*/  UISETP.LT.U32.AND UP0, UPT, UR5, 0x8, UP0 ;  /* 0x000000080500788c */ /* 0x000fe40008701070 */
[----:B------:R-:W-:-:S04]  /*daa0*/  UISETP.NE.U32.AND UP1, UPT, UR4, 0x1, UPT ;  /* 0x000000010400788c */ /* 0x000fc8000bf25070 */
[----:B------:R-:W-:Y:S02]  /*dab0*/  UISETP.GT.U32.AND UP1, UPT, UR5, 0x7, !UP1 ;  /* 0x000000070500788c */ /* 0x000fe4000cf24070 */
[----:B------:R-:W-:Y:S02]  /*dac0*/  USEL UR5, URZ, 0x1, !UP0 ;  /* 0x000000013f057887 */ /* 0x000fe4000c000000 */
[----:B------:R-:W-:-:S04]  /*dad0*/  USEL UR4, URZ, 0x1, !UP1 ;  /* 0x000000013f047887 */ /* 0x000fc8000c800000 */
[----:B------:R-:W-:Y:S01]  /*dae0*/  ULOP3.LUT UR42, UR4, UR42, UR5, 0x96, !UPT ;  /* 0x0000002a042a7292 */ /* 0x000fe2000f8e9605 */
[----:B------:R-:W-:Y:S11]  /*daf0*/  @!P1 BRA `(.L_x_152) ;  /* 0x0000000000049947 */ /* 0x000ff60003800000 */
[----:B------:R-:W-:Y:S01]  /*db00*/  BPT.TRAP 0x1 ;  /* 0x000000040000795c */ /* 0x000fe20000300000 */
.L_x_152:
[----:B------:R-:W-:Y:S02]  /*db10*/  R2UR UR4, R4 ;  /* 0x00000000040472ca */ /* 0x000fe400000e0000 */
[----:B------:R-:W-:Y:S02]  /*db20*/  SHF.L.U32 R2, R216, 0x1f, RZ ;  /* 0x0000001fd8027819 */ /* 0x000fe400000006ff */
[----:B------:R-:W-:-:S09]  /*db30*/  LEA R0, R4, UR50, 0x4 ;  /* 0x0000003204007c11 */ /* 0x000fd2000f8e20ff */
[----:B------:R-:W-:-:S09]  /*db40*/  ULEA UR4, UR4, UR50, 0x3 ;  /* 0x0000003204047291 */ /* 0x000fd2000f8e183f */
[----:B------:R-:W2:Y:S02]  /*db50*/  SYNCS.PHASECHK.TRANS64.TRYWAIT P2, [UR4+0x34400], R2 ;  /* 0x03440002ff0075a7 */ /* 0x000ea40008040144 */
[----:B--2---:R-:W-:Y:S05]  /*db60*/  @!P2 BRA `(.L_x_153) ;  /* 0x0000007400b0a947 */ /* 0x004fea0003800000 */
.L_x_388:
[----:B------:R3:W4:Y:S01]  /*db70*/  LDS.128 R16, [R0+0x34570] ;  /* 0x0345700000107984 */ /* 0x0007220000000c00 */
[----:B------:R-:W-:Y:S01]  /*db80*/  @!PT LDS RZ, [RZ] ;  /* 0x00000000fffff984 */ /* 0x000fe20000000800 */
[----:B------:R-:W-:Y:S01]  /*db90*/  @!PT LDS RZ, [RZ] ;  /* 0x00000000fffff984 */ /* 0x000fe20000000800 */
[----:B------:R-:W-:Y:S01]  /*dba0*/  @!PT LDS RZ, [RZ] ;  /* 0x00000000fffff984 */ /* 0x000fe20000000800 */
[----:B------:R-:W-:Y:S01]  /*dbb0*/  @!PT LDS RZ, [RZ] ;  /* 0x00000000fffff984 */ /* 0x000fe20000000800 */
[----:B------:R5:W-:Y:S06]  /*dbc0*/  MEMBAR.ALL.CTA ;  /* 0x0000000000007992 */ /* 0x000bec0000008000 */
[----:B-----5:R-:W1:Y:S01]  /*dbd0*/  FENCE.VIEW.ASYNC.S ;  /* 0x00000000000073c6 */ /* 0x020e620000000000 */
[----:B---3--:R-:W-:Y:S05]  /*dbe0*/  @!P1 BRA `(.L_x_154) ;  /* 0x0000000000049947 */ /* 0x008fea0003800000 */
[----:B------:R-:W-:Y:S01]  /*dbf0*/  BPT.TRAP 0x1 ;  /* 0x000000040000795c */ /* 0x000fe20000300000 */
.L_x_154:
[----:B------:R-:W3:Y:S01]  /*dc00*/  LDL.LU R0, [R1+0x100] ;  /* 0x0001000001007983 */ /* 0x000ee20000300800 */
[----:B------:R-:W-:Y:S02]  /*dc10*/  UIADD3 UR4, UR4, 0x34440, URZ ;  /* 0x0003444004047890 */ /* 0x000fe4000fffe03f */
[----:B------:R-:W-:Y:S02]  /*dc20*/  ULOP3.LUT UR41, UR41, 0x7, URZ, 0xc0, !UPT ;  /* 0x0000000729297892 */ /* 0x000fe4000f8ec03f */
[----:B------:R-:W-:-:S09]  /*dc30*/  UPRMT UR4, UR56, 0x654, UR4 ;  /* 0x0000065438047896 */ /* 0x000fd20008000004 */
[----:B-1----:R-:W-:Y:S01]  /*dc40*/  SYNCS.ARRIVE.TRANS64.RED.A1T0 RZ, [UR4], RZ ;  /* 0x000000ffffff79a7 */ /* 0x002fe20008100404 */
[----:B---3--:R-:W-:-:S05]  /*dc50*/  VIADD R0, R0, 0x1 ;  /* 0x0000000100007836 */ /* 0x008fca0000000000 */
[----:B------:R-:W-:-:S04]  /*dc60*/  ISETP.NE.AND P1, PT, R0, 0x8, PT ;  /* 0x000000080000780c */ /* 0x000fc80003f25270 */
[----:B------:R-:W-:Y:S02]  /*dc70*/  SEL R0, R0, RZ, P1 ;  /* 0x000000ff00007207 */ /* 0x000fe40000800000 */
[----:B--2---:R-:W-:-:S03]  /*dc80*/  SEL R3, RZ, 0x1, P1 ;  /* 0x00000001ff037807 */ /* 0x004fc60000800000 */
[----:B------:R2:W-:Y:S01]  /*dc90*/  STL [R1+0x100], R0 ;  /* 0x0001000001007387 */ /* 0x0005e20000100800 */
[----:B------:R-:W-:-:S07]  /*dca0*/  LOP3.LUT R216, R216, R3, RZ, 0x3c, !PT ;  /* 0x00000003d8d87212 */ /* 0x000fce00078e3cff */
.L_x_151:
[----:B----4-:R-:W-:Y:S02]  /*dcb0*/  ISETP.NE.AND P1, PT, R19, RZ, PT ;  /* 0x000000ff1300720c */ /* 0x010fe40003f25270 */
[CC--:B------:R-:W-:Y:S02]  /*dcc0*/  ISETP.NE.AND P2, PT, R219.reuse, R18.reuse, PT ;  /* 0x00000012db00720c */ /* 0x0c0fe40003f45270 */
[----:B------:R-:W-:-:S13]  /*dcd0*/  ISETP.EQ.OR P3, PT, R219, R18, !P1 ;  /* 0x00000012db00720c */ /* 0x000fda0004f62670 */
[----:B------:R-:W-:Y:S05]  /*dce0*/  @P3 BRA `(.L_x_155) ;  /* 0x0000000000fc3947 */ /* 0x000fea0003800000 */
[----:B------:R-:W-:-:S13]  /*dcf0*/  ISETP.NE.AND P3, PT, RZ, UR43, PT ;  /* 0x0000002bff007c0c */ /* 0x000fda000bf65270 */
[----:B------:R-:W-:Y:S05]  /*dd00*/  @P3 BRA `(.L_x_155) ;  /* 0x0000000000f43947 */ /* 0x000fea0003800000 */
[----:B--2---:R-:W2:Y:S01]  /*dd10*/  S2R R0, SR_LANEID ;  /* 0x0000000000007919 */ /* 0x004ea20000000000 */
[----:B------:R-:W-:Y:S01]  /*dd20*/  ELECT P3, URZ, PT ;  /* 0x00000000003f782f */ /* 0x000fe20003860000 */
[----:B------:R-:W-:Y:S01]  /*dd30*/  BSSY B0, `(.L_x_156) ;  /* 0x000002f000007945 */ /* 0x000fe20003800000 */
[----:B--2---:R-:W-:-:S11]  /*dd40*/  SHF.L.U32 R15, R0, 0x2, RZ ;  /* 0x00000002000f7819 */ /* 0x004fd600000006ff */
[----:B------:R-:W-:Y:S05]  /*dd50*/  @!P3 BRA `(.L_x_157) ;  /* 0x0000000000b0b947 */ /* 0x000fea0003800000 */
[----:B------:R-:W-:Y:S01]  /*dd60*/  IMAD.SHL.U32 R0, R18, 0x8, RZ ;  /* 0x0000000812007824 */ /* 0x000fe200078e00ff */
[----:B------:R-:W-:Y:S01]  /*dd70*/  SHF.R.S32.HI R3, RZ, 0x1f, R18 ;  /* 0x0000001fff037819 */ /* 0x000fe20000011412 */
[----:B------:R-:W-:-:S03]  /*dd80*/  ULDC.64 UR4, c[0x0][0x820] ;  /* 0x0002080000047ab9 */ /* 0x000fc60000000a00 */
[----:B------:R-:W-:Y:S02]  /*dd90*/  SHF.L.U64.HI R8, R18, 0x3, R3 ;  /* 0x0000000312087819 */ /* 0x000fe40000010203 */
[----:B-1----:R-:W-:Y:S01]  /*dda0*/  IADD3 R4, P3, R0, UR4, RZ ;  /* 0x0000000400047c10 */ /* 0x002fe2000ff7e0ff */
[----:B------:R-:W1:Y:S03]  /*ddb0*/  LDC.64 R2, c[0x0][0x290] ;  /* 0x0000a400ff027b82 */ /* 0x000e660000000a00 */
[----:B------:R-:W-:Y:S01]  /*ddc0*/  IADD3.X R5, R8, UR5, RZ, P3, !PT ;  /* 0x0000000508057c10 */ /* 0x000fe20009ffe4ff */
[----:B------:R-:W-:-:S05]  /*ddd0*/  ULDC.64 UR4, c[0x0][0x818] ;  /* 0x0002060000047ab9 */ /* 0x000fca0000000a00 */
[----:B------:R-:W2:Y:S01]  /*dde0*/  LDG.E.64 R4, desc[UR38][R4.64] ;  /* 0x0000002604047981 */ /* 0x000ea2000c1e1b00 */
[----:B-1----:R-:W-:Y:S01]  /*ddf0*/  IMAD.WIDE R6, R18, 0xc, R2 ;  /* 0x0000000c12067825 */ /* 0x002fe200078e0202 */
[----:B------:R-:W-:Y:S02]  /*de00*/  IADD3 R2, P3, R0, UR4, RZ ;  /* 0x0000000400027c10 */ /* 0x000fe4000ff7e0ff */
[----:B------:R-:W1:Y:S02]  /*de10*/  LDS R0, [UR52+0x1c] ;  /* 0x00001c34ff007984 */ /* 0x000e640008000800 */
[----:B------:R-:W-:Y:S02]  /*de20*/  IADD3.X R3, R8, UR5, RZ, P3, !PT ;  /* 0x0000000508037c10 */ /* 0x000fe40009ffe4ff */
[----:B------:R-:W3:Y:S04]  /*de30*/  LDG.E R12, desc[UR38][R6.64] ;  /* 0x00000026060c7981 */ /* 0x000ee8000c1e1900 */
[----:B------:R4:W5:Y:S04]  /*de40*/  LDG.E R13, desc[UR38][R6.64+0x4] ;  /* 0x00000426060d7981 */ /* 0x000968000c1e1900 */
[----:B------:R-:W5:Y:S01]  /*de50*/  LDG.E.64 R2, desc[UR38][R2.64] ;  /* 0x0000002602027981 */ /* 0x000f62000c1e1b00 */
[----:B------:R-:W-:-:S03]  /*de60*/  MOV R8, UR52 ;  /* 0x0000003400087c02 */ /* 0x000fc60008000f00 */
[----:B------:R-:W-:Y:S01]  /*de70*/  STS [UR52+0x30], RZ ;  /* 0x000030ffff007988 */ /* 0x000fe20008000834 */
[----:B------:R-:W-:Y:S02]  /*de80*/  SHF.R.U64 R8, R8, 0x4, RZ ;  /* 0x0000000408087819 */ /* 0x000fe400000012ff */
[----:B----4-:R-:W-:-:S03]  /*de90*/  CS2R R6, SRZ ;  /* 0x0000000000067805 */ /* 0x010fc6000001ff00 */
[----:B------:R-:W-:Y:S04]  /*dea0*/  STS [UR52+0x10], R8 ;  /* 0x00001008ff007988 */ /* 0x000fe80008000834 */
[----:B------:R-:W-:Y:S01]  /*deb0*/  STS [UR52+0x14], R8 ;  /* 0x00001408ff007988 */ /* 0x000fe20008000834 */
[C---:B--2---:R-:W-:Y:S01]  /*dec0*/  SHF.L.U64.HI R11, R4.reuse, 0x1, R5 ;  /* 0x00000001040b7819 */ /* 0x044fe20000010205 */
[----:B------:R-:W-:-:S03]  /*ded0*/  IMAD.SHL.U32 R10, R4, 0x2, RZ ;  /* 0x00000002040a7824 */ /* 0x000fc600078e00ff */
[----:B------:R-:W-:Y:S02]  /*dee0*/  LOP3.LUT R11, R11, 0x1fffffff, RZ, 0xc0, !PT ;  /* 0x1fffffff0b0b7812 */ /* 0x000fe400078ec0ff */
[----:B------:R-:W-:Y:S02]  /*def0*/  LOP3.LUT R10, R10, 0xfffffffe, RZ, 0xc0, !PT ;  /* 0xfffffffe0a0a7812 */ /* 0x000fe400078ec0ff */
[--C-:B------:R-:W-:Y:S02]  /*df00*/  SHF.R.U32.HI R5, RZ, 0x4, R11.reuse ;  /* 0x00000004ff057819 */ /* 0x100fe4000001160b */
[----:B------:R-:W-:Y:S02]  /*df10*/  SHF.R.U64 R10, R10, 0x4, R11 ;  /* 0x000000040a0a7819 */ /* 0x000fe4000000120b */
[----:B-1----:R-:W-:-:S03]  /*df20*/  LOP3.LUT R0, R0, 0xf, R5, 0xb8, !PT ;  /* 0x0000000f00007812 */ /* 0x002fc600078eb805 */
[----:B------:R-:W-:Y:S04]  /*df30*/  STS [UR52+0xc], R10 ;  /* 0x00000c0aff007988 */ /* 0x000fe80008000834 */
[----:B------:R-:W-:Y:S01]  /*df40*/  STS [UR52+0x1c], R0 ;  /* 0x00001c00ff007988 */ /* 0x000fe20008000834 */
[----:B---3--:R-:W-:-:S03]  /*df50*/  IADD3 R4, R12, -0x1, RZ ;  /* 0xffffffff0c047810 */ /* 0x008fc60007ffe0ff */
[----:B------:R-:W1:Y:S04]  /*df60*/  LDS R5, [UR52+0x1c] ;  /* 0x00001c34ff057984 */ /* 0x000e680008000800 */
[----:B-----5:R-:W-:Y:S01]  /*df70*/  STS.64 [UR52], R2 ;  /* 0x00000002ff007988 */ /* 0x020fe20008000a34 */
[----:B-1----:R-:W-:-:S05]  /*df80*/  LOP3.LUT R5, R5, 0xf0, RZ, 0xb8, !PT ;  /* 0x000000f005057812 */ /* 0x002fca00078eb8ff */
[----:B------:R1:W-:Y:S04]  /*df90*/  STS [UR52+0x1c], R5 ;  /* 0x00001c05ff007988 */ /* 0x0003e80008000834 */
[----:B------:R-:W2:Y:S01]  /*dfa0*/  LDS R9, [UR52+0x1c] ;  /* 0x00001c34ff097984 */ /* 0x000ea20008000800 */
[----:B-1----:R-:W-:-:S05]  /*dfb0*/  VIADD R5, R13, 0xffffffff ;  /* 0xffffffff0d057836 */ /* 0x002fca0000000000 */
[----:B------:R-:W-:Y:S01]  /*dfc0*/  STS.128 [UR52+0x20], R4 ;  /* 0x00002004ff007988 */ /* 0x000fe20008000c34 */
[----:B--2---:R-:W-:-:S05]  /*dfd0*/  LOP3.LUT R9, R9, 0xf00, RZ, 0xb8, !PT ;  /* 0x00000f0009097812 */ /* 0x004fca00078eb8ff */
[----:B------:R-:W-:Y:S04]  /*dfe0*/  STS.64 [UR52+0x18], R8 ;  /* 0x00001808ff007988 */ /* 0x000fe80008000a34 */
[----:B------:R-:W1:Y:S02]  /*dff0*/  LDS R14, [UR52+0x1c] ;  /* 0x00001c34ff0e7984 */ /* 0x000e640008000800 */
[----:B-1----:R-:W-:-:S05]  /*e000*/  LOP3.LUT R0, R14, 0xf000, RZ, 0xb8, !PT ;  /* 0x0000f0000e007812 */ /* 0x002fca00078eb8ff */
[----:B------:R2:W-:Y:S02]  /*e010*/  STS [UR52+0x1c], R0 ;  /* 0x00001c00ff007988 */ /* 0x0005e40008000834 */
.L_x_157:
[----:B------:R-:W-:Y:S05]  /*e020*/  BSYNC B0 ;  /* 0x0000000000007941 */ /* 0x000fea0003800000 */
.L_x_156:
[----:B------:R-:W-:Y:S01]  /*e030*/  NOP ;  /* 0x0000000000007918 */ /* 0x000fe20000000000 */
[----:B------:R3:W4:Y:S01]  /*e040*/  LDS R5, [R15+UR52] ;  /* 0x000000340f057984 */ /* 0x0007220008000800 */
[----:B------:R-:W-:Y:S02]  /*e050*/  ELECT P3, URZ, PT ;  /* 0x00000000003f782f */ /* 0x000fe40003860000 */
[----:B------:R-:W-:Y:S01]  /*e060*/  IADD3 R2, P4, R15, UR36, RZ ;  /* 0x000000240f027c10 */ /* 0x000fe2000ff9e0ff */
[----:B------:R-:W-:Y:S03]  /*e070*/  BSSY B0, `(.L_x_158) ;  /* 0x0000005000007945 */ /* 0x000fe60003800000 */
[----:B------:R-:W-:-:S07]  /*e080*/  IADD3.X R3, RZ, UR37, RZ, P4, !PT ;  /* 0x00000025ff037c10 */ /* 0x000fce000a7fe4ff */
[----:B---3--:R-:W-:Y:S05]  /*e090*/  @!P3 BRA `(.L_x_159) ;  /* 0x000000000008b947 */ /* 0x008fea0003800000 */
[----:B------:R0:W-:Y:S01]  /*e0a0*/  UTMACMDFLUSH ;  /* 0x00000000000079b7 */ /* 0x0001e20000000000 */
[----:B------:R-:W-:-:S04]  /*e0b0*/  DEPBAR.LE SB0, 0x0 ;  /* 0x000080000000791a */ /* 0x000fc80000000000 */
.L_x_159:
[----:B------:R-:W-:Y:S05]  /*e0c0*/  BSYNC B0 ;  /* 0x0000000000007941 */ /* 0x000fea0003800000 */
.L_x_158:
[----:B----4-:R3:W5:Y:S02]  /*e0d0*/  ATOMG.E.EXCH.STRONG.GPU PT, RZ, [R2], R5 ;  /* 0x0000000502ff73a8 */ /* 0x01076400041ee100 */
.L_x_155:
[----:B------:R-:W-:-:S04]  /*e0e0*/  DEPBAR.LE SB0, 0x0 ;  /* 0x000080000000791a */ /* 0x000fc80000000000 */
[----:B------:R-:W-:Y:S05]  /*e0f0*/  @!P0 BRA `(.L_x_160) ;  /* 0x0000000000048947 */ /* 0x000fea0003800000 */
[----:B------:R-:W-:Y:S01]  /*e100*/  BPT.TRAP 0x1 ;  /* 0x000000040000795c */ /* 0x000fe20000300000 */
.L_x_160:
[----:B--2---:R-:W-:Y:S01]  /*e110*/  IMAD.U32 R0, RZ, RZ, UR53 ;  /* 0x00000035ff007e24 */ /* 0x004fe2000f8e00ff */
[----:B-----5:R-:W-:Y:S01]  /*e120*/  SYNCS.ARRIVE.TRANS64.RED.A1T0 RZ, [UR10], RZ ;  /* 0x000000ffffff79a7 */ /* 0x020fe2000810040a */
[----:B------:R-:W-:Y:S02]  /*e130*/  SEL R7, RZ, 0x1, !P2 ;  /* 0x00000001ff077807 */ /* 0x000fe40005000000 */
[----:B------:R-:W-:Y:S01]  /*e140*/  LOP3.LUT R217, R217, 0x1, RZ, 0x3c, !PT ;  /* 0x00000001d9d97812 */ /* 0x000fe200078e3cff */
[----:B------:R2:W-:Y:S01]  /*e150*/  SYNCS.ARRIVE.TRANS64.A1T0 RZ, [R0+UR51], RZ ;  /* 0x000000ff00ff79a7 */ /* 0x0005e20008100033 */
[----:B------:R-:W-:Y:S05]  /*e160*/  @P1 BRA `(.L_x_161) ;  /* 0xffffff5c003c1947 */ /* 0x000fea000383ffff */
[----:B------:R-:W-:Y:S05]  /*e170*/  EXIT ;  /* 0x000000000000794d */ /* 0x000fea0003800000 */
.L_x_28:
[----:B------:R-:W-:-:S08]  /*e180*/  NOP ;  /* 0x0000000000007918 */ /* 0x000fd00000000000 */
[----:B----45:R-:W1:-:S00]  /*e190*/  USETMAXREG.DEALLOC.CTAPOOL 0x28 ;  /* 0x00000028000079c8 */ /* 0x030e4000080e0500 */
[----:B------:R-:W-:-:S06]  /*e1a0*/  UISETP.NE.AND UP1, UPT, UR43, 0x3, UPT ;  /* 0x000000032b00788c */ /* 0x000fcc000bf25270 */
[----:B------:R-:W-:-:S13]  /*e1b0*/  PLOP3.LUT P1, PT, PT, PT, UP1, 0x80, 0x0 ;  /* 0x000000000000781c */ /* 0x000fda0003f2f018 */
[----:B-1----:R-:W-:Y:S05]  /*e1c0*/  @!P1 BRA `(.L_x_162) ;  /* 0x00000044001c9947 */ /* 0x002fea0003800000 */
[----:B------:R-:W-:-:S13]  /*e1d0*/  ISETP.NE.AND P0, PT, RZ, UR43, PT ;  /* 0x0000002bff007c0c */ /* 0x000fda000bf05270 */
[----:B------:R-:W-:Y:S05]  /*e1e0*/  @!P0 BRA `(.L_x_163) ;  /* 0x0000002400b08947 */ /* 0x000fea0003800000 */
[----:B------:R-:W-:-:S06]  /*e1f0*/  UISETP.NE.AND UP0, UPT, UR43, 0x2, UPT ;  /* 0x000000022b00788c */ /* 0x000fcc000bf05270 */
[----:B------:R-:W-:-:S13]  /*e200*/  PLOP3.LUT P0, PT, PT, PT, UP0, 0x80, 0x0 ;  /* 0x000000000000781c */ /* 0x000fda0003f0f008 */
[----:B--2---:R-:W-:Y:S05]  /*e210*/  @P0 EXIT ;  /* 0x000000000000094d */ /* 0x004fea0003800000 */
[----:B------:R-:W1:Y:S01]  /*e220*/  S2UR UR4, SR_CTAID.Y ;  /* 0x00000000000479c3 */ /* 0x000e620000002600 */
[----:B------:R-:W-:Y:S01]  /*e230*/  ELECT P0, URZ, PT ;  /* 0x00000000003f782f */ /* 0x000fe20003800000 */
[----:B------:R-:W-:Y:S01]  /*e240*/  BSSY B0, `(.L_x_164) ;  /* 0x000001f000007945 */ /* 0x000fe20003800000 */
[----:B-1----:R-:W-:-:S11]  /*e250*/  UIMAD UR4, UR4, UR60, UR57 ;  /* 0x0000003c040472a4 */ /* 0x002fd6000f8e0239 */
[----:B------:R-:W-:Y:S05]  /*e260*/  @!P0 BRA `(.L_x_165) ;  /* 0x0000000000708947 */ /* 0x000fea0003800000 */
[----:B------:R1:W-:Y:S01]  /*e270*/  STL [R1+0x104], R13 ;  /* 0x0001040d01007387 */ /* 0x0003e20000100800 */
[----:B------:R-:W2:Y:S01]  /*e280*/  LDC.64 R14, c[0x0][0x618] ;  /* 0x00018600ff0e7b82 */ /* 0x000ea20000000a00 */
[----:B------:R-:W-:Y:S02]  /*e290*/  UMOV UR5, 0x400 ;  /* 0x0000040000057882 */ /* 0x000fe40000000000 */
[----:B------:R-:W-:-:S05]  /*e2a0*/  ULEA UR5, UR58, UR5, 0x18 ;  /* 0x000000053a057291 */ /* 0x000fca000f8ec03f */
[----:B------:R-:W3:Y:S08]  /*e2b0*/  LDC.64 R4, c[0x0][0x600] ;  /* 0x00018000ff047b82 */ /* 0x000ef00000000a00 */
[----:B-1----:R-:W2:Y:S08]  /*e2c0*/  LDC.64 R12, c[0x0][0x610] ;  /* 0x00018400ff0c7b82 */ /* 0x002eb00000000a00 */
[----:B------:R-:W3:Y:S08]  /*e2d0*/  LDC.64 R6, c[0x0][0x608] ;  /* 0x00018200ff067b82 */ /* 0x000ef00000000a00 */
[----:B------:R-:W1:Y:S01]  /*e2e0*/  LDC.64 R32, c[0x0][0x620] ;  /* 0x00018800ff207b82 */ /* 0x000e620000000a00 */
[----:B--2---:R2:W-:Y:S07]  /*e2f0*/  STS.128 [UR5+0x34710], R12 ;  /* 0x0347100cff007988 */ /* 0x0045ee0008000c05 */
[----:B------:R-:W1:Y:S01]  /*e300*/  LDC.64 R34, c[0x0][0x628] ;  /* 0x00018a00ff227b82 */ /* 0x000e620000000a00 */
[----:B---3--:R3:W-:Y:S07]  /*e310*/  STS.128 [UR5+0x34700], R4 ;  /* 0x03470004ff007988 */ /* 0x0087ee0008000c05 */
[----:B------:R-:W4:Y:S01]  /*e320*/  LDC.64 R28, c[0x0][0x630] ;  /* 0x00018c00ff1c7b82 */ /* 0x000f220000000a00 */
[----:B--2---:R2:W5:Y:S07]  /*e330*/  LDL.LU R13, [R1+0x104] ;  /* 0x00010400010d7983 */ /* 0x00456e0000300800 */
[----:B------:R-:W4:Y:S08]  /*e340*/  LDC.64 R30, c[0x0][0x638] ;  /* 0x00018e00ff1e7b82 */ /* 0x000f300000000a00 */
[----:B------:R-:W2:Y:S08]  /*e350*/  LDC.64 R24, c[0x0][0x640] ;  /* 0x00019000ff187b82 */ /* 0x000eb00000000a00 */
[----:B------:R-:W2:Y:S08]  /*e360*/  LDC.64 R26, c[0x0][0x648] ;  /* 0x00019200ff1a7b82 */ /* 0x000eb00000000a00 */
[----:B------:R-:W2:Y:S08]  /*e370*/  LDC.64 R20, c[0x0][0x650] ;  /* 0x00019400ff147b82 */ /* 0x000eb00000000a00 */
[----:B------:R-:W2:Y:S08]  /*e380*/  LDC.64 R22, c[0x0][0x658] ;  /* 0x00019600ff167b82 */ /* 0x000eb00000000a00 */
[----:B------:R-:W2:Y:S08]  /*e390*/  LDC.64 R8, c[0x0][0x660] ;  /* 0x00019800ff087b82 */ /* 0x000eb00000000a00 */
[----:B------:R-:W2:Y:S08]  /*e3a0*/  LDC.64 R10, c[0x0][0x668] ;  /* 0x00019a00ff0a7b82 */ /* 0x000eb00000000a00 */
[----:B---3--:R-:W3:Y:S08]  /*e3b0*/  LDC.64 R4, c[0x0][0x670] ;  /* 0x00019c00ff047b82 */ /* 0x008ef00000000a00 */
[----:B------:R-:W3:Y:S01]  /*e3c0*/  LDC.64 R6, c[0x0][0x678] ;  /* 0x00019e00ff067b82 */ /* 0x000ee20000000a00 */
[----:B-1----:R1:W-:Y:S04]  /*e3d0*/  STS.128 [UR5+0x34720], R32 ;  /* 0x03472020ff007988 */ /* 0x0023e80008000c05 */
[----:B----4-:R1:W-:Y:S04]  /*e3e0*/  STS.128 [UR5+0x34730], R28 ;  /* 0x0347301cff007988 */ /* 0x0103e80008000c05 */
[----:B--2---:R1:W-:Y:S04]  /*e3f0*/  STS.128 [UR5+0x34740], R24 ;  /* 0x03474018ff007988 */ /* 0x0043e80008000c05 */
[----:B------:R1:W-:Y:S04]  /*e400*/  STS.128 [UR5+0x34750], R20 ;  /* 0x03475014ff007988 */ /* 0x0003e80008000c05 */
[----:B------:R1:W-:Y:S04]  /*e410*/  STS.128 [UR5+0x34760], R8 ;  /* 0x03476008ff007988 */ /* 0x0003e80008000c05 */
[----:B---3--:R1:W-:Y:S02]  /*e420*/  STS.128 [UR5+0x34770], R4 ;  /* 0x03477004ff007988 */ /* 0x0083e40008000c05 */
.L_x_165:
[----:B------:R-:W-:Y:S05]  /*e430*/  BSYNC B0 ;  /* 0x0000000000007941 */ /* 0x000fea0003800000 */
.L_x_164:
[----:B------:R-:W-:Y:S01]  /*e440*/  ELECT P0, URZ, PT ;  /* 0x00000000003f782f */ /* 0x000fe20003800000 */
[----:B------:R-:W-:Y:S01]  /*e450*/  NOP ;  /* 0x0000000000007918 */ /* 0x000fe20000000000 */
[----:B------:R-:W-:Y:S01]  /*e460*/  ULDC UR5, c[0x0][0x884] ;  /* 0x0002210000057ab9 */ /* 0x000fe20000000800 */
[----:B------:R-:W-:Y:S01]  /*e470*/  ULDC.64 UR12, c[0x0][0x800] ;  /* 0x00020000000c7ab9 */ /* 0x000fe20000000a00 */
[----:B------:R-:W-:Y:S01]  /*e480*/  ULEA UR4, UR5, UR4, 0x1 ;  /* 0x0000000405047291 */ /* 0x000fe2000f8e083f */
[----:B------:R-:W-:Y:S03]  /*e490*/  BSSY B0, `(.L_x_166) ;  /* 0x0000033000007945 */ /* 0x000fe60003800000 */
[----:B------:R-:W-:-:S05]  /*e4a0*/  UIMAD.WIDE UR12, UR4, 0x80, UR12 ;  /* 0x00000080040c78a5 */ /* 0x000fca000f8e020c */
[----:B------:R-:W-:Y:S07]  /*e4b0*/  @!P0 BRA `(.L_x_167) ;  /* 0x0000000000c08947 */ /* 0x000fee0003800000 */
[----:B------:R-:W-:Y:S01]  /*e4c0*/  ULDC.64 UR4, c[0x0][0x808] ;  /* 0x0002020000047ab9 */ /* 0x000fe20000000a00 */
[----:B------:R-:W-:Y:S01]  /*e4d0*/  ULDC.64 UR6, c[0x0][0x810] ;  /* 0x0002040000067ab9 */ /* 0x000fe20000000a00 */
[----:B------:R-:W-:Y:S02]  /*e4e0*/  ISETP.NE.U32.AND P0, PT, RZ, UR4, PT ;  /* 0x00000004ff007c0c */ /* 0x000fe4000bf05070 */
[----:B------:R-:W-:Y:S02]  /*e4f0*/  ISETP.NE.U32.AND P1, PT, RZ, UR6, PT ;  /* 0x00000006ff007c0c */ /* 0x000fe4000bf25070 */
[----:B------:R-:W-:Y:S02]  /*e500*/  ISETP.NE.AND.EX P0, PT, RZ, UR5, PT, P0 ;  /* 0x00000005ff007c0c */ /* 0x000fe4000bf05300 */
[----:B------:R-:W-:-:S11]  /*e510*/  ISETP.NE.AND.EX P1, PT, RZ, UR7, PT, P1 ;  /* 0x00000007ff007c0c */ /* 0x000fd6000bf25310 */
[----:B------:R-:W-:Y:S05]  /*e520*/  @!P0 BRA `(.L_x_168) ;  /* 0x0000000000188947 */ /* 0x000fea0003800000 */
[----:B------:R-:W2:Y:S02]  /*e530*/  LDC.64 R2, c[0x0][0x808] ;  /* 0x00020200ff027b82 */ /* 0x000ea40000000a00 */
[----:B--2---:R-:W-:-:S06]  /*e540*/  IMAD.WIDE R2, R18, 0x8, R2 ;  /* 0x0000000812027825 */ /* 0x004fcc00078e0202 */
[----:B------:R-:W2:Y:S01]  /*e550*/  LDG.E.64 R2, desc[UR38][R2.64] ;  /* 0x0000002602027981 */ /* 0x000ea2000c1e1b00 */
[----:B------:R-:W-:Y:S02]  /*e560*/  UMOV UR4, 0x400 ;  /* 0x0000040000047882 */ /* 0x000fe40000000000 */
[----:B------:R-:W-:-:S09]  /*e570*/  ULEA UR4, UR58, UR4, 0x18 ;  /* 0x000000043a047291 */ /* 0x000fd2000f8ec03f */
[----:B--2---:R2:W-:Y:S03]  /*e580*/  STS.64 [UR4+0x34700], R2 ;  /* 0x03470002ff007988 */ /* 0x0045e60008000a04 */
.L_x_168:
[----:B------:R-:W-:Y:S05]  /*e590*/  @!P1 BRA `(.L_x_167) ;  /* 0x0000000000889947 */ /* 0x000fea0003800000 */
[----:B--2---:R-:W2:Y:S02]  /*e5a0*/  LDC.64 R2, c[0x0][0x810] ;  /* 0x00020400ff027b82 */ /* 0x004ea40000000a00 */
[----:B--2---:R-:W-:-:S06]  /*e5b0*/  IMAD.WIDE R2, R18, 0x8, R2 ;  /* 0x0000000812027825 */ /* 0x004fcc00078e0202 */
[----:B------:R-:W2:Y:S01]  /*e5c0*/  LDG.E.64 R2, desc[UR38][R2.64] ;  /* 0x0000002602027981 */ /* 0x000ea2000c1e1b00 */
[----:B------:R-:W-:Y:S01]  /*e5d0*/  UMOV UR4, 0x400 ;  /* 0x0000040000047882 */ /* 0x000fe20000000000 */
[----:B-1---5:R-:W-:Y:S01]  /*e5e0*/  IADD3 R4, R13, -0x1, RZ ;  /* 0xffffffff0d047810 */ /* 0x022fe20007ffe0ff */
[----:B------:R-:W-:-:S04]  /*e5f0*/  ULEA UR4, UR58, UR4, 0x18 ;  /* 0x000000043a047291 */ /* 0x000fc8000f8ec03f */
[----:B------:R-:W-:-:S05]  /*e600*/  UIADD3 UR5, UR4, 0x34700, URZ ;  /* 0x0003470004057890 */ /* 0x000fca000fffe03f */
[----:B------:R-:W1:Y:S01]  /*e610*/  LDS R0, [UR4+0x3471c] ;  /* 0x03471c04ff007984 */ /* 0x000e620008000800 */
[----:B------:R-:W-:-:S03]  /*e620*/  MOV R8, UR5 ;  /* 0x0000000500087c02 */ /* 0x000fc60008000f00 */
[----:B------:R-:W-:Y:S01]  /*e630*/  STS [UR4+0x34730], RZ ;  /* 0x034730ffff007988 */ /* 0x000fe20008000804 */
[----:B------:R-:W-:-:S05]  /*e640*/  SHF.R.U64 R8, R8, 0x4, RZ ;  /* 0x0000000408087819 */ /* 0x000fca00000012ff */
        /* <DEDUP_REMOVED lines=8> */
[----:B-1----:R-:W-:Y:S01]  /*e6d0*/  LOP3.LUT R0, R0, 0xf, R5, 0xb8, !PT ;  /* 0x0000000f00007812 */ /* 0x002fe200078eb805 */
[----:B------:R-:W-:Y:S02]  /*e6e0*/  VIADD R5, R19, 0xffffffff ;  /* 0xffffffff13057836 */ /* 0x000fe40000000000 */
[----:B------:R-:W-:Y:S04]  /*e6f0*/  STS [UR4+0x3470c], R2 ;  /* 0x03470c02ff007988 */ /* 0x000fe80008000804 */
[----:B------:R-:W-:Y:S04]  /*e700*/  STS [UR4+0x3471c], R0 ;  /* 0x03471c00ff007988 */ /* 0x000fe80008000804 */
[----:B------:R-:W1:Y:S02]  /*e710*/  LDS R6, [UR4+0x3471c] ;  /* 0x03471c04ff067984 */ /* 0x000e640008000800 */
[----:B-1----:R-:W-:-:S05]  /*e720*/  LOP3.LUT R6, R6, 0xf0, RZ, 0xb8, !PT ;  /* 0x000000f006067812 */ /* 0x002fca00078eb8ff */
[----:B------:R1:W-:Y:S04]  /*e730*/  STS [UR4+0x3471c], R6 ;  /* 0x03471c06ff007988 */ /* 0x0003e80008000804 */
[----:B------:R-:W2:Y:S01]  /*e740*/  LDS R9, [UR4+0x3471c] ;  /* 0x03471c04ff097984 */ /* 0x000ea20008000800 */
[----:B-1----:R-:W-:-:S05]  /*e750*/  CS2R R6, SRZ ;  /* 0x0000000000067805 */ /* 0x002fca000001ff00 */
[----:B------:R-:W-:Y:S01]  /*e760*/  STS.128 [UR4+0x34720], R4 ;  /* 0x03472004ff007988 */ /* 0x000fe20008000c04 */
[----:B--2---:R-:W-:-:S05]  /*e770*/  LOP3.LUT R9, R9, 0xf00, RZ, 0xb8, !PT ;  /* 0x00000f0009097812 */ /* 0x004fca00078eb8ff */
[----:B------:R-:W-:Y:S04]  /*e780*/  STS.64 [UR4+0x34718], R8 ;  /* 0x03471808ff007988 */ /* 0x000fe80008000a04 */
[----:B------:R-:W1:Y:S02]  /*e790*/  LDS R3, [UR4+0x3471c] ;  /* 0x03471c04ff037984 */ /* 0x000e640008000800 */
[----:B-1----:R-:W-:-:S05]  /*e7a0*/  LOP3.LUT R0, R3, 0xf000, RZ, 0xb8, !PT ;  /* 0x0000f00003007812 */ /* 0x002fca00078eb8ff */
[----:B------:R3:W-:Y:S02]  /*e7b0*/  STS [UR4+0x3471c], R0 ;  /* 0x03471c00ff007988 */ /* 0x0007e40008000804 */
.L_x_167:
[----:B------:R-:W-:Y:S05]  /*e7c0*/  BSYNC B0 ;  /* 0x0000000000007941 */ /* 0x000fea0003800000 */
.L_x_166:
[----:B---3--:R-:W3:Y:S01]  /*e7d0*/  S2R R0, SR_LANEID ;  /* 0x0000000000007919 */ /* 0x008ee20000000000 */
[----:B------:R-:W-:Y:S01]  /*e7e0*/  ELECT P0, URZ, PT ;  /* 0x00000000003f782f */ /* 0x000fe20003800000 */
[----:B------:R-:W-:Y:S01]  /*e7f0*/  NOP ;  /* 0x0000000000007918 */ /* 0x000fe20000000000 */
[----:B------:R-:W-:Y:S11]  /*e800*/  BSSY B0, `(.L_x_169) ;  /* 0x0000004000007945 */ /* 0x000ff60003800000 */
[----:B------:R-:W-:Y:S05]  /*e810*/  @!P0 BRA `(.L_x_170) ;  /* 0x0000000000088947 */ /* 0x000fea0003800000 */
[----:B------:R0:W-:Y:S01]  /*e820*/  UTMACMDFLUSH ;  /* 0x00000000000079b7 */ /* 0x0001e20000000000 */
[----:B------:R-:W-:-:S04]  /*e830*/  DEPBAR.LE SB0, 0x0 ;  /* 0x000080000000791a */ /* 0x000fc80000000000 */
.L_x_170:
[----:B------:R-:W-:Y:S05]  /*e840*/  BSYNC B0 ;  /* 0x0000000000007941 */ /* 0x000fea0003800000 */
.L_x_169:
[----:B------:R-:W-:Y:S01]  /*e850*/  UMOV UR6, 0x400 ;  /* 0x0000040000067882 */ /* 0x000fe20000000000 */
[----:B-1-3--:R-:W-:Y:S01]  /*e860*/  SHF.L.U32 R4, R0, 0x2, RZ ;  /* 0x0000000200047819 */ /* 0x00afe200000006ff */
[----:B------:R-:W-:-:S03]  /*e870*/  ULEA UR6, UR58, UR6, 0x18 ;  /* 0x000000063a067291 */ /* 0x000fc6000f8ec03f */
[----:B--2---:R-:W-:Y:S01]  /*e880*/  IADD3 R2, P0, R4, UR12, RZ ;  /* 0x0000000c04027c10 */ /* 0x004fe2000ff1e0ff */
[----:B------:R-:W-:Y:S01]  /*e890*/  UIADD3 UR5, UR6, 0x34700, URZ ;  /* 0x0003470006057890 */ /* 0x000fe2000fffe03f */
[----:B------:R-:W-:-:S03]  /*e8a0*/  MOV R0, RZ ;  /* 0x000000ff00007202 */ /* 0x000fc60000000f00 */
[----:B------:R-:W-:-:S05]  /*e8b0*/  IMAD.X R3, RZ, RZ, UR13, P0 ;  /* 0x0000000dff037e24 */ /* 0x000fca00080e06ff */
[----:B------:R-:W1:Y:S01]  /*e8c0*/  LDS R5, [R4+UR5] ;  /* 0x0000000504057984 */ /* 0x000e620008000800 */
[----:B------:R-:W-:-:S03]  /*e8d0*/  SHF.L.U32 R0, R0, 0x1f, RZ ;  /* 0x0000001f00007819 */ /* 0x000fc600000006ff */
[----:B-1----:R1:W2:Y:S02]  /*e8e0*/  ATOMG.E.EXCH.STRONG.GPU PT, RZ, [R2], R5 ;  /* 0x0000000502ff73a8 */ /* 0x0022a400041ee100 */
[----:B--2---:R-:W2:Y:S01]  /*e8f0*/  SYNCS.PHASECHK.TRANS64.TRYWAIT P0, [UR6+0x34548], R0 ;  /* 0x03454800ff0075a7 */ /* 0x004ea20008000146 */
[----:B------:R-:W-:Y:S02]  /*e900*/  ULOP3.LUT UR4, UR59, 0x1, URZ, 0xfc, !UPT ;  /* 0x000000013b047892 */ /* 0x000fe4000f8efc3f */
[----:B------:R-:W-:Y:S01]  /*e910*/  ULOP3.LUT UR37, UR61, 0x2, URZ, 0xfc, !UPT ;  /* 0x000000023d257892 */ /* 0x000fe2000f8efc3f */
[----:B-12---:R-:W-:Y:S11]  /*e920*/  @!P0 BRA `(.L_x_171) ;  /* 0x0000006800588947 */ /* 0x006ff60003800000 */
.L_x_389:
[----:B------:R-:W-:Y:S01]  /*e930*/  IMAD.MOV.U32 R2, RZ, RZ, 0x1 ;  /* 0x00000001ff027424 */ /* 0x000fe200078e00ff */
[----:B-1----:R-:W-:Y:S01]  /*e940*/  MOV R0, RZ ;  /* 0x000000ff00007202 */ /* 0x002fe20000000f00 */
[----:B------:R-:W-:Y:S01]  /*e950*/  ULDC UR41, c[0x0][0x598] ;  /* 0x0001660000297ab9 */ /* 0x000fe20000000800 */
[----:B------:R-:W-:Y:S01]  /*e960*/  ULDC UR42, c[0x0][0x580] ;  /* 0x00016000002a7ab9 */ /* 0x000fe20000000800 */
[----:B------:R-:W-:Y:S01]  /*e970*/  ULDC.64 UR10, c[0x0][0x590] ;  /* 0x00016400000a7ab9 */ /* 0x000fe20000000a00 */
[----:B------:R-:W-:-:S05]  /*e980*/  ULDC.64 UR8, c[0x0][0x588] ;  /* 0x0001620000087ab9 */ /* 0x000fca0000000a00 */
.L_x_280:
[----:B------:R-:W-:-:S06]  /*e990*/  UISETP.NE.AND UP0, UPT, UR4, 0x3, UPT ;  /* 0x000000030400788c */ /* 0x000fcc000bf05270 */
[----:B------:R-:W-:-:S13]  /*e9a0*/  PLOP3.LUT P1, PT, PT, PT, UP0, 0x80, 0x0 ;  /* 0x000000000000781c */ /* 0x000fda0003f2f008 */
[----:B-1---5:R-:W-:Y:S05]  /*e9b0*/  @!P1 BRA `(.L_x_172) ;  /* 0x0000000000049947 */ /* 0x022fea0003800000 */
[----:B------:R-:W-:Y:S01]  /*e9c0*/  BPT.TRAP 0x1 ;  /* 0x000000040000795c */ /* 0x000fe20000300000 */
.L_x_172:
[----:B------:R-:W2:Y:S01]  /*e9d0*/  LDL R4, [R1+0x100] ;  /* 0x0001000001047983 */ /* 0x000ea20000100800 */
[----:B------:R-:W-:Y:S02]  /*e9e0*/  SHF.L.U32 R3, R0, 0x1f, RZ ;  /* 0x0000001f00037819 */ /* 0x000fe400000006ff */
[C---:B--2---:R-:W-:Y:S02]  /*e9f0*/  R2UR UR7, R4.reuse ;  /* 0x00000000040772ca */ /* 0x044fe400000e0000 */
[----:B------:R-:W-:-:S11]  /*ea00*/  LEA R4, R4, UR6, 0x4 ;  /* 0x0000000604047c11 */ /* 0x000fd6000f8e20ff */
[----:B------:R-:W-:-:S09]  /*ea10*/  ULEA UR7, UR7, UR6, 0x3 ;  /* 0x0000000607077291 */ /* 0x000fd2000f8e183f */
[----:B------:R-:W1:Y:S02]  /*ea20*/  SYNCS.PHASECHK.TRANS64.TRYWAIT P0, [UR7+0x34400], R3 ;  /* 0x03440003ff0075a7 */ /* 0x000e640008000147 */
[----:B-1----:R-:W-:Y:S05]  /*ea30*/  @!P0 BRA `(.L_x_173) ;  /* 0x00000068002c8947 */ /* 0x002fea0003800000 */
.L_x_390:
[----:B-1----:R-:W1:Y:S01]  /*ea40*/  LDS.128 R4, [R4+0x34570] ;  /* 0x0345700004047984 */ /* 0x002e620000000c00 */
[----:B------:R-:W-:Y:S01]  /*ea50*/  @!PT LDS RZ, [RZ] ;  /* 0x00000000fffff984 */ /* 0x000fe20000000800 */
[----:B------:R-:W-:Y:S01]  /*ea60*/  @!PT LDS RZ, [RZ] ;  /* 0x00000000fffff984 */ /* 0x000fe20000000800 */
[----:B------:R-:W-:Y:S01]  /*ea70*/  @!PT LDS RZ, [RZ] ;  /* 0x00000000fffff984 */ /* 0x000fe20000000800 */
[----:B------:R-:W-:Y:S01]  /*ea80*/  @!PT LDS RZ, [RZ] ;  /* 0x00000000fffff984 */ /* 0x000fe20000000800 */
[----:B------:R2:W-:Y:S06]  /*ea90*/  MEMBAR.ALL.CTA ;  /* 0x0000000000007992 */ /* 0x0005ec0000008000 */
[----:B--2---:R-:W2:Y:S01]  /*eaa0*/  FENCE.VIEW.ASYNC.S ;  /* 0x00000000000073c6 */ /* 0x004ea20000000000 */
[----:B------:R-:W-:Y:S05]  /*eab0*/  @!P1 BRA `(.L_x_174) ;  /* 0x0000000000049947 */ /* 0x000fea0003800000 */
[----:B------:R-:W-:Y:S01]  /*eac0*/  BPT.TRAP 0x1 ;  /* 0x000000040000795c */ /* 0x000fe20000300000 */
.L_x_174:
[----:B------:R-:W-:Y:S01]  /*ead0*/  UIADD3 UR7, UR7, 0x34440, URZ ;  /* 0x0003444007077890 */ /* 0x000fe2000fffe03f */
[----:B------:R-:W-:Y:S02]  /*eae0*/  R2UR UR18, R16 ;  /* 0x00000000101272ca */ /* 0x000fe400000e0000 */
[----:B------:R-:W-:Y:S01]  /*eaf0*/  R2UR UR19, R17 ;  /* 0x00000000111372ca */ /* 0x000fe200000e0000 */
[----:B------:R-:W-:Y:S01]  /*eb00*/  UPRMT UR7, UR58, 0x654, UR7 ;  /* 0x000006543a077896 */ /* 0x000fe20008000007 */
[----:B------:R-:W-:Y:S02]  /*eb10*/  LOP3.LUT P1, RZ, R2, 0xff, RZ, 0xc0, !PT ;  /* 0x000000ff02ff7812 */ /* 0x000fe4000782c0ff */
[----:B------:R-:W-:-:S04]  /*eb20*/  ISETP.NE.U32.AND P0, PT, RZ, UR10, PT ;  /* 0x0000000aff007c0c */ /* 0x000fc8000bf05070 */
[----:B------:R-:W-:Y:S02]  /*eb30*/  ISETP.NE.AND.EX P0, PT, RZ, UR11, PT, P0 ;  /* 0x0000000bff007c0c */ /* 0x000fe4000bf05300 */
[----:B--2---:R-:W-:Y:S01]  /*eb40*/  SYNCS.ARRIVE.TRANS64.RED.A1T0 RZ, [UR7], RZ ;  /* 0x000000ffffff79a7 */ /* 0x004fe20008100407 */
[----:B------:R-:W-:Y:S02]  /*eb50*/  USHF.L.U32 UR18, UR18, 0x8, URZ ;  /* 0x0000000812127899 */ /* 0x000fe4000800063f */
[----:B------:R-:W-:Y:S02]  /*eb60*/  USHF.L.U32 UR19, UR19, 0x7, URZ ;  /* 0x0000000713137899 */ /* 0x000fe4000800063f */
[----:B------:R-:W-:Y:S10]  /*eb70*/  @!P1 BRA `(.L_x_175) ;  /* 0x00000000000c9947 */ /* 0x000ff40003800000 */
[----:B------:R-:W-:-:S04]  /*eb80*/  DEPBAR {5,4,3,2,1,0} ;  /* 0x0000003f0000791a */ /* 0x000fc80000000000 */
[----:B------:R2:W-:Y:S02]  /*eb90*/  UTMACCTL.IV [UR12] ;  /* 0x000000000c0079b9 */ /* 0x0005e40008000000 */
[----:B--2---:R-:W-:Y:S01]  /*eba0*/  NOP ;  /* 0x0000000000007918 */ /* 0x004fe20000000000 */
.L_x_175:
[----:B------:R-:W-:Y:S05]  /*ebb0*/  @!P0 BRA `(.L_x_176) ;  /* 0x0000000000188947 */ /* 0x000fea0003800000 */
[----:B------:R-:W2:Y:S02]  /*ebc0*/  LDC.64 R2, c[0x0][0x590] ;  /* 0x00016400ff027b82 */ /* 0x000ea40000000a00 */
[----:B--2---:R-:W-:-:S06]  /*ebd0*/  IMAD.WIDE R2, R18, 0x8, R2 ;  /* 0x0000000812027825 */ /* 0x004fcc00078e0202 */
[----:B------:R-:W2:Y:S04]  /*ebe0*/  LDG.E.64 R2, desc[UR38][R2.64] ;  /* 0x0000002602027981 */ /* 0x000ea8000c1e1b00 */
[----:B--2---:R-:W2:Y:S02]  /*ebf0*/  LD.E R8, desc[UR38][R2.64] ;  /* 0x0000002602087980 */ /* 0x004ea4000c101900 */
[----:B--2---:R-:W-:Y:S01]  /*ec00*/  FSETP.NEU.AND P0, PT, R8, RZ, PT ;  /* 0x000000ff0800720b */ /* 0x004fe20003f0d000 */
[----:B------:R-:W-:-:S12]  /*ec10*/  BRA `(.L_x_177) ;  /* 0x0000000000247947 */ /* 0x000fd80003800000 */
.L_x_176:
[----:B------:R-:W-:Y:S02]  /*ec20*/  ISETP.NE.U32.AND P1, PT, RZ, UR8, PT ;  /* 0x00000008ff007c0c */ /* 0x000fe4000bf25070 */
[----:B------:R-:W-:Y:S02]  /*ec30*/  FSETP.NEU.AND P0, PT, RZ, UR42, PT ;  /* 0x0000002aff007c0b */ /* 0x000fe4000bf0d000 */
[----:B------:R-:W-:-:S13]  /*ec40*/  ISETP.NE.AND.EX P1, PT, RZ, UR9, PT, P1 ;  /* 0x00000009ff007c0c */ /* 0x000fda000bf25310 */
[----:B------:R-:W-:Y:S05]  /*ec50*/  @!P1 BRA `(.L_x_177) ;  /* 0x0000000000149947 */ /* 0x000fea0003800000 */
[----:B------:R-:W2:Y:S01]  /*ec60*/  LDC.64 R2, c[0x0][0x588] ;  /* 0x00016200ff027b82 */ /* 0x000ea20000000a00 */
[----:B------:R-:W-:-:S04]  /*ec70*/  IMAD R9, R18, UR41, RZ ;  /* 0x0000002912097c24 */ /* 0x000fc8000f8e02ff */
[----:B--2---:R-:W-:-:S06]  /*ec80*/  IMAD.WIDE R2, R9, 0x4, R2 ;  /* 0x0000000409027825 */ /* 0x004fcc00078e0202 */
[----:B------:R-:W2:Y:S02]  /*ec90*/  LDG.E R2, desc[UR38][R2.64] ;  /* 0x0000002602027981 */ /* 0x000ea4000c1e1900 */
[----:B--2---:R-:W-:-:S13]  /*eca0*/  FSETP.NEU.AND P0, PT, R2, RZ, PT ;  /* 0x000000ff0200720b */ /* 0x004fda0003f0d000 */
.L_x_177:
[----:B------:R-:W-:Y:S01]  /*ecb0*/  UISETP.NE.AND UP0, UPT, UR37, 0x3, UPT ;  /* 0x000000032500788c */ /* 0x000fe2000bf05270 */
[----:B------:R-:W-:-:S05]  /*ecc0*/  ELECT P1, URZ, PT ;  /* 0x00000000003f782f */ /* 0x000fca0003820000 */
[----:B------:R-:W-:Y:S02]  /*ecd0*/  PLOP3.LUT P2, PT, PT, PT, UP0, 0x80, 0x0 ;  /* 0x000000000000781c */ /* 0x000fe40003f4f008 */
[----:B------:R-:W-:-:S11]  /*ece0*/  PLOP3.LUT P0, PT, P0, P1, PT, 0x2a, 0x0 ;  /* 0x000000000000781c */ /* 0x000fd60000702572 */
[----:B------:R-:W-:Y:S05]  /*ecf0*/  @!P2 BRA `(.L_x_178) ;  /* 0x000000000004a947 */ /* 0x000fea0003800000 */
[----:B------:R-:W-:Y:S01]  /*ed00*/  BPT.TRAP 0x1 ;  /* 0x000000040000795c */ /* 0x000fe20000300000 */
.L_x_178:
[----:B------:R-:W-:-:S05]  /*ed10*/  IMAD.MOV.U32 R8, RZ, RZ, 0x1 ;  /* 0x00000001ff087424 */ /* 0x000fca00078e00ff */
[----:B------:R-:W-:-:S04]  /*ed20*/  SHF.L.U32 R8, R8, 0x1f, RZ ;  /* 0x0000001f08087819 */ /* 0x000fc800000006ff */
[----:B------:R-:W2:Y:S02]  /*ed30*/  SYNCS.PHASECHK.TRANS64.TRYWAIT P1, [UR6+0x34520], R8 ;  /* 0x03452008ff0075a7 */ /* 0x000ea40008020146 */
[----:B--2---:R-:W-:Y:S05]  /*ed40*/  @!P1 BRA `(.L_x_179) ;  /* 0x0000006400809947 */ /* 0x004fea0003800000 */
.L_x_391:
[----:B------:R-:W-:Y:S04]  /*ed50*/  BSSY B0, `(.L_x_180) ;  /* 0x000000b000007945 */ /* 0x000fe80003800000 */
[----:B------:R-:W-:Y:S05]  /*ed60*/  @P0 BRA `(.L_x_181) ;  /* 0x0000000000240947 */ /* 0x000fea0003800000 */
[----:B------:R-:W-:Y:S02]  /*ed70*/  UIADD3 UR16, UR6, 0x30000, URZ ;  /* 0x0003000006107890 */ /* 0x000fe4000fffe03f */
[----:B------:R-:W-:Y:S01]  /*ed80*/  UIADD3 UR17, UR6, 0x34500, URZ ;  /* 0x0003450006117890 */ /* 0x000fe2000fffe03f */
[----:B------:R-:W-:Y:S01]  /*ed90*/  UMOV UR14, 0x0 ;  /* 0x00000000000e7882 */ /* 0x000fe20000000000 */
[----:B------:R-:W-:-:S07]  /*eda0*/  UMOV UR15, 0x10000000 ;  /* 0x10000000000f7882 */ /* 0x000fce0000000000 */
[----:B------:R3:W-:Y:S02]  /*edb0*/  UTMALDG.2D [UR16], [UR12], desc[UR14] ;  /* 0x00000e100c0075b4 */ /* 0x0007e40008009000 */
[----:B---3--:R-:W-:Y:S05]  /*edc0*/  @!P2 BRA `(.L_x_182) ;  /* 0x000000000004a947 */ /* 0x008fea0003800000 */
[----:B------:R-:W-:Y:S01]  /*edd0*/  BPT.TRAP 0x1 ;  /* 0x000000040000795c */ /* 0x000fe20000300000 */
.L_x_182:
[----:B------:R-:W3:Y:S02]  /*ede0*/  LDC R2, c[0x0][0x828] ;  /* 0x00020a00ff027b82 */ /* 0x000ee40000000800 */
[----:B---3--:R3:W-:Y:S02]  /*edf0*/  SYNCS.ARRIVE.TRANS64.RED.A0TR RZ, [UR6+0x34500], R2 ;  /* 0x03450002ffff79a7 */ /* 0x0087e40008300406 */
.L_x_181:
[----:B------:R-:W-:Y:S05]  /*ee00*/  BSYNC B0 ;  /* 0x0000000000007941 */ /* 0x000fea0003800000 */
.L_x_180:
[----:B------:R-:W-:Y:S05]  /*ee10*/  @!P2 BRA `(.L_x_183) ;  /* 0x000000000004a947 */ /* 0x000fea0003800000 */
[----:B------:R-:W-:Y:S01]  /*ee20*/  BPT.TRAP 0x1 ;  /* 0x000000040000795c */ /* 0x000fe20000300000 */
.L_x_183:
[----:B------:R-:W-:-:S04]  /*ee30*/  UIADD3 UR21, UR6, 0x34500, URZ ;  /* 0x0003450006157890 */ /* 0x000fc8000fffe03f */
[----:B------:R-:W-:-:S09]  /*ee40*/  UPRMT UR15, UR58, 0x654, UR21 ;  /* 0x000006543a0f7896 */ /* 0x000fd20008000015 */
[----:B------:R-:W-:Y:S01]  /*ee50*/  SYNCS.ARRIVE.TRANS64.RED.A1T0 RZ, [UR15], RZ ;  /* 0x000000ffffff79a7 */ /* 0x000fe2000810040f */
[----:B------:R-:W-:Y:S05]  /*ee60*/  @!P2 BRA `(.L_x_184) ;  /* 0x000000000004a947 */ /* 0x000fea0003800000 */
[----:B------:R-:W-:Y:S01]  /*ee70*/  BPT.TRAP 0x1 ;  /* 0x000000040000795c */ /* 0x000fe20000300000 */
.L_x_184:
[----:B------:R-:W4:Y:S02]  /*ee80*/  SYNCS.PHASECHK.TRANS64.TRYWAIT P1, [UR6+0x34528], R8 ;  /* 0x03452808ff0075a7 */ /* 0x000f240008020146 */
[----:B----4-:R-:W-:Y:S05]  /*ee90*/  @!P1 BRA `(.L_x_185) ;  /* 0x0000006400449947 */ /* 0x010fea0003800000 */
.L_x_392:
[----:B------:R-:W-:Y:S04]  /*eea0*/  BSSY B0, `(.L_x_186) ;  /* 0x000000d000007945 */ /* 0x000fe80003800000 */
[----:B------:R-:W-:Y:S05]  /*eeb0*/  @P0 BRA `(.L_x_187) ;  /* 0x00000000002c0947 */ /* 0x000fea0003800000 */
[----:B------:R-:W-:Y:S02]  /*eec0*/  UIADD3 UR26, UR18, 0x40, URZ ;  /* 0x00000040121a7890 */ /* 0x000fe4000fffe03f */
[----:B------:R-:W-:Y:S02]  /*eed0*/  UIADD3 UR24, UR6, 0x31000, URZ ;  /* 0x0003100006187890 */ /* 0x000fe4000fffe03f */
[----:B------:R-:W-:Y:S01]  /*eee0*/  UIADD3 UR25, UR6, 0x34508, URZ ;  /* 0x0003450806197890 */ /* 0x000fe2000fffe03f */
[----:B------:R-:W-:Y:S01]  /*eef0*/  UMOV UR16, 0x0 ;  /* 0x0000000000107882 */ /* 0x000fe20000000000 */
[----:B------:R-:W-:Y:S01]  /*ef00*/  UMOV UR17, 0x10000000 ;  /* 0x1000000000117882 */ /* 0x000fe20000000000 */
[----:B------:R-:W-:-:S06]  /*ef10*/  UMOV UR27, UR19 ;  /* 0x00000013001b7c82 */ /* 0x000fcc0008000000 */
[----:B------:R4:W-:Y:S02]  /*ef20*/  UTMALDG.2D [UR24], [UR12], desc[UR16] ;  /* 0x000010180c0075b4 */ /* 0x0009e40008009000 */
[----:B----4-:R-:W-:Y:S05]  /*ef30*/  @!P2 BRA `(.L_x_188) ;  /* 0x000000000004a947 */ /* 0x010fea0003800000 */
[----:B------:R-:W-:Y:S01]  /*ef40*/  BPT.TRAP 0x1 ;  /* 0x000000040000795c */ /* 0x000fe20000300000 */
.L_x_188:
[----:B---3--:R-:W3:Y:S02]  /*ef50*/  LDC R2, c[0x0][0x828] ;  /* 0x00020a00ff027b82 */ /* 0x008ee40000000800 */
[----:B---3--:R4:W-:Y:S02]  /*ef60*/  SYNCS.ARRIVE.TRANS64.RED.A0TR RZ, [UR6+0x34508], R2 ;  /* 0x03450802ffff79a7 */ /* 0x0089e40008300406 */
.L_x_187:
[----:B------:R-:W-:Y:S05]  /*ef70*/  BSYNC B0 ;  /* 0x0000000000007941 */ /* 0x000fea0003800000 */
.L_x_186:
[----:B------:R-:W-:Y:S05]  /*ef80*/  @!P2 BRA `(.L_x_189) ;  /* 0x000000000004a947 */ /* 0x000fea0003800000 */
[----:B------:R-:W-:Y:S01]  /*ef90*/  BPT.TRAP 0x1 ;  /* 0x000000040000795c */ /* 0x000fe20000300000 */
.L_x_189:
[----:B------:R-:W-:-:S04]  /*efa0*/  UIADD3 UR25, UR6, 0x34508, URZ ;  /* 0x0003450806197890 */ /* 0x000fc8000fffe03f */
[----:B------:R-:W-:-:S09]  /*efb0*/  UPRMT UR7, UR58, 0x654, UR25 ;  /* 0x000006543a077896 */ /* 0x000fd20008000019 */
[----:B------:R-:W-:Y:S01]  /*efc0*/  SYNCS.ARRIVE.TRANS64.RED.A1T0 RZ, [UR7], RZ ;  /* 0x000000ffffff79a7 */ /* 0x000fe20008100407 */
[----:B------:R-:W-:Y:S05]  /*efd0*/  @!P2 BRA `(.L_x_190) ;  /* 0x000000000004a947 */ /* 0x000fea0003800000 */
[----:B------:R-:W-:Y:S01]  /*efe0*/  BPT.TRAP 0x1 ;  /* 0x000000040000795c */ /* 0x000fe20000300000 */
.L_x_190:
[----:B------:R-:W1:Y:S02]  /*eff0*/  SYNCS.PHASECHK.TRANS64.TRYWAIT P1, [UR6+0x34530], R8 ;  /* 0x03453008ff0075a7 */ /* 0x000e640008020146 */
[----:B-1----:R-:W-:Y:S05]  /*f000*/  @!P1 BRA `(.L_x_191) ;  /* 0x0000006400009947 */ /* 0x002fea0003800000 */
.L_x_393:
        /* <DEDUP_REMOVED lines=9> */
[----:B-1----:R-:W-:Y:S05]  /*f0a0*/  @!P2 BRA `(.L_x_194) ;  /* 0x000000000004a947 */ /* 0x002fea0003800000 */
[----:B------:R-:W-:Y:S01]  /*f0b0*/  BPT.TRAP 0x1 ;  /* 0x000000040000795c */ /* 0x000fe20000300000 */
.L_x_194:
[----:B---34-:R-:W1:Y:S02]  /*f0c0*/  LDC R2, c[0x0][0x828] ;  /* 0x00020a00ff027b82 */ /* 0x018e640000000800 */
[----:B-1----:R1:W-:Y:S02]  /*f0d0*/  SYNCS.ARRIVE.TRANS64.RED.A0TR RZ, [UR6+0x34510], R2 ;  /* 0x03451002ffff79a7 */ /* 0x0023e40008300406 */
.L_x_193:
[----:B------:R-:W-:Y:S05]  /*f0e0*/  BSYNC B0 ;  /* 0x0000000000007941 */ /* 0x000fea0003800000 */
.L_x_192:
[----:B------:R-:W-:Y:S05]  /*f0f0*/  @!P2 BRA `(.L_x_195) ;  /* 0x000000000004a947 */ /* 0x000fea0003800000 */
[----:B------:R-:W-:Y:S01]  /*f100*/  BPT.TRAP 0x1 ;  /* 0x000000040000795c */ /* 0x000fe20000300000 */
.L_x_195:
[----:B------:R-:W-:-:S04]  /*f110*/  UIADD3 UR29, UR6, 0x34510, URZ ;  /* 0x00034510061d7890 */ /* 0x000fc8000fffe03f */
[----:B------:R-:W-:-:S09]  /*f120*/  UPRMT UR14, UR58, 0x654, UR29 ;  /* 0x000006543a0e7896 */ /* 0x000fd2000800001d */
[----:B------:R-:W-:Y:S01]  /*f130*/  SYNCS.ARRIVE.TRANS64.RED.A1T0 RZ, [UR14], RZ ;  /* 0x000000ffffff79a7 */ /* 0x000fe2000810040e */
[----:B------:R-:W-:Y:S05]  /*f140*/  @!P2 BRA `(.L_x_196) ;  /* 0x000000000004a947 */ /* 0x000fea0003800000 */
[----:B------:R-:W-:Y:S01]  /*f150*/  BPT.TRAP 0x1 ;  /* 0x000000040000795c */ /* 0x000fe20000300000 */
.L_x_196:
[----:B------:R-:W1:Y:S02]  /*f160*/  SYNCS.PHASECHK.TRANS64.TRYWAIT P1, [UR6+0x34538], R8 ;  /* 0x03453808ff0075a7 */ /* 0x000e640008020146 */
[----:B-1----:R-:W-:Y:S05]  /*f170*/  @!P1 BRA `(.L_x_197) ;  /* 0x0000006000bc9947 */ /* 0x002fea0003800000 */
.L_x_394:
        /* <DEDUP_REMOVED lines=11> */
.L_x_200:
[----:B---34-:R-:W1:Y:S02]  /*f230*/  LDC R2, c[0x0][0x828] ;  /* 0x00020a00ff027b82 */ /* 0x018e640000000800 */
[----:B-1----:R1:W-:Y:S02]  /*f240*/  SYNCS.ARRIVE.TRANS64.RED.A0TR RZ, [UR6+0x34518], R2 ;  /* 0x03451802ffff79a7 */ /* 0x0023e40008300406 */
.L_x_199:
[----:B------:R-:W-:Y:S05]  /*f250*/  BSYNC B0 ;  /* 0x0000000000007941 */ /* 0x000fea0003800000 */
.L_x_198:
[----:B------:R-:W-:Y:S05]  /*f260*/  @!P2 BRA `(.L_x_201) ;  /* 0x000000000004a947 */ /* 0x000fea0003800000 */
[----:B------:R-:W-:Y:S01]  /*f270*/  BPT.TRAP 0x1 ;  /* 0x000000040000795c */ /* 0x000fe20000300000 */
.L_x_201:
[----:B------:R-:W-:Y:S02]  /*f280*/  UIADD3 UR33, UR6, 0x34518, URZ ;  /* 0x0003451806217890 */ /* 0x000fe4000fffe03f */
[----:B------:R-:W-:Y:S02]  /*f290*/  UIADD3 UR23, UR19, 0x20, URZ ;  /* 0x0000002013177890 */ /* 0x000fe4000fffe03f */
[----:B------:R-:W-:-:S09]  /*f2a0*/  UPRMT UR36, UR58, 0x654, UR33 ;  /* 0x000006543a247896 */ /* 0x000fd20008000021 */
[----:B------:R-:W-:Y:S01]  /*f2b0*/  SYNCS.ARRIVE.TRANS64.RED.A1T0 RZ, [UR36], RZ ;  /* 0x000000ffffff79a7 */ /* 0x000fe20008100424 */
[----:B------:R-:W-:Y:S05]  /*f2c0*/  @!P2 BRA `(.L_x_202) ;  /* 0x000000000004a947 */ /* 0x000fea0003800000 */
[----:B------:R-:W-:Y:S01]  /*f2d0*/  BPT.TRAP 0x1 ;  /* 0x000000040000795c */ /* 0x000fe20000300000 */
.L_x_202:
[----:B-1-34-:R-:W-:-:S04]  /*f2e0*/  SHF.L.U32 R2, RZ, 0x1f, RZ ;  /* 0x0000001fff027819 */ /* 0x01afc800000006ff */
[----:B------:R-:W1:Y:S02]  /*f2f0*/  SYNCS.PHASECHK.TRANS64.TRYWAIT P1, [UR6+0x34520], R2 ;  /* 0x03452002ff0075a7 */ /* 0x000e640008020146 */
[----:B-1----:R-:W-:Y:S05]  /*f300*/  @!P1 BRA `(.L_x_203) ;  /* 0x0000006000709947 */ /* 0x002fea0003800000 */
.L_x_395:
[----:B------:R-:W-:Y:S04]  /*f310*/  BSSY B0, `(.L_x_204) ;  /* 0x000000b000007945 */ /* 0x000fe80003800000 */
[----:B------:R-:W-:Y:S05]  /*f320*/  @P0 BRA `(.L_x_205) ;  /* 0x0000000000240947 */ /* 0x000fea0003800000 */
[----:B------:R-:W-:Y:S01]  /*f330*/  UIADD3 UR20, UR6, 0x30000, URZ ;  /* 0x0003000006147890 */ /* 0x000fe2000fffe03f */
[----:B------:R-:W-:Y:S01]  /*f340*/  UMOV UR16, 0x0 ;  /* 0x0000000000107882 */ /* 0x000fe20000000000 */
[----:B------:R-:W-:Y:S01]  /*f350*/  UMOV UR17, 0x10000000 ;  /* 0x1000000000117882 */ /* 0x000fe20000000000 */
[----:B------:R-:W-:-:S06]  /*f360*/  UMOV UR22, UR18 ;  /* 0x0000001200167c82 */ /* 0x000fcc0008000000 */
[----:B------:R3:W-:Y:S02]  /*f370*/  UTMALDG.2D [UR20], [UR12], desc[UR16] ;  /* 0x000010140c0075b4 */ /* 0x0007e40008009000 */
[----:B---3--:R-:W-:Y:S05]  /*f380*/  @!P2 BRA `(.L_x_206) ;  /* 0x000000000004a947 */ /* 0x008fea0003800000 */
[----:B------:R-:W-:Y:S01]  /*f390*/  BPT.TRAP 0x1 ;  /* 0x000000040000795c */ /* 0x000fe20000300000 */
.L_x_206:
[----:B-12---:R-:W1:Y:S02]  /*f3a0*/  LDC R3, c[0x0][0x828] ;  /* 0x00020a00ff037b82 */ /* 0x006e640000000800 */
[----:B-1----:R3:W-:Y:S02]  /*f3b0*/  SYNCS.ARRIVE.TRANS64.RED.A0TR RZ, [UR6+0x34500], R3 ;  /* 0x03450003ffff79a7 */ /* 0x0027e40008300406 */
.L_x_205:
[----:B------:R-:W-:Y:S05]  /*f3c0*/  BSYNC B0 ;  /* 0x0000000000007941 */ /* 0x000fea0003800000 */
.L_x_204:
[----:B------:R-:W-:Y:S05]  /*f3d0*/  @!P2 BRA `(.L_x_207) ;  /* 0x000000000004a947 */ /* 0x000fea0003800000 */
[----:B------:R-:W-:Y:S01]  /*f3e0*/  BPT.TRAP 0x1 ;  /* 0x000000040000795c */ /* 0x000fe20000300000 */
.L_x_207:
[----:B------:R-:W-:Y:S01]  /*f3f0*/  SYNCS.ARRIVE.TRANS64.RED.A1T0 RZ, [UR15], RZ ;  /* 0x000000ffffff79a7 */ /* 0x000fe2000810040f */
[----:B------:R-:W-:Y:S05]  /*f400*/  @!P2 BRA `(.L_x_208) ;  /* 0x000000000004a947 */ /* 0x000fea0003800000 */
[----:B------:R-:W-:Y:S01]  /*f410*/  BPT.TRAP 0x1 ;  /* 0x000000040000795c */ /* 0x000fe20000300000 */
.L_x_208:
[----:B------:R-:W4:Y:S02]  /*f420*/  SYNCS.PHASECHK.TRANS64.TRYWAIT P1, [UR6+0x34528], R2 ;  /* 0x03452802ff0075a7 */ /* 0x000f240008020146 */
[----:B----4-:R-:W-:Y:S05]  /*f430*/  @!P1 BRA `(.L_x_209) ;  /* 0x00000060003c9947 */ /* 0x010fea0003800000 */
.L_x_396:
[----:B------:R-:W-:Y:S04]  /*f440*/  BSSY B0, `(.L_x_210) ;  /* 0x000000c000007945 */ /* 0x000fe80003800000 */
[----:B------:R-:W-:Y:S05]  /*f450*/  @P0 BRA `(.L_x_211) ;  /* 0x0000000000280947 */ /* 0x000fea0003800000 */
        /* <DEDUP_REMOVED lines=8> */
.L_x_212:
[----:B-123--:R-:W1:Y:S02]  /*f4e0*/  LDC R3, c[0x0][0x828] ;  /* 0x00020a00ff037b82 */ /* 0x00ee640000000800 */
[----:B-1----:R4:W-:Y:S02]  /*f4f0*/  SYNCS.ARRIVE.TRANS64.RED.A0TR RZ, [UR6+0x34508], R3 ;  /* 0x03450803ffff79a7 */ /* 0x0029e40008300406 */
.L_x_211:
[----:B------:R-:W-:Y:S05]  /*f500*/  BSYNC B0 ;  /* 0x0000000000007941 */ /* 0x000fea0003800000 */
.L_x_210:
[----:B------:R-:W-:Y:S05]  /*f510*/  @!P2 BRA `(.L_x_213) ;  /* 0x000000000004a947 */ /* 0x000fea0003800000 */
[----:B------:R-:W-:Y:S01]  /*f520*/  BPT.TRAP 0x1 ;  /* 0x000000040000795c */ /* 0x000fe20000300000 */
.L_x_213:
[----:B------:R-:W-:Y:S01]  /*f530*/  SYNCS.ARRIVE.TRANS64.RED.A1T0 RZ, [UR7], RZ ;  /* 0x000000ffffff79a7 */ /* 0x000fe20008100407 */
[----:B------:R-:W-:Y:S05]  /*f540*/  @!P2 BRA `(.L_x_214) ;  /* 0x000000000004a947 */ /* 0x000fea0003800000 */
[----:B------:R-:W-:Y:S01]  /*f550*/  BPT.TRAP 0x1 ;  /* 0x000000040000795c */ /* 0x000fe20000300000 */
.L_x_214:
[----:B------:R-:W1:Y:S02]  /*f560*/  SYNCS.PHASECHK.TRANS64.TRYWAIT P1, [UR6+0x34530], R2 ;  /* 0x03453002ff0075a7 */ /* 0x000e640008020146 */
[----:B-1----:R-:W-:Y:S05]  /*f570*/  @!P1 BRA `(.L_x_215) ;  /* 0x0000006000049947 */ /* 0x002fea0003800000 */
.L_x_397:
        /* <DEDUP_REMOVED lines=10> */
.L_x_218:
[----:B--234-:R-:W1:Y:S02]  /*f620*/  LDC R3, c[0x0][0x828] ;  /* 0x00020a00ff037b82 */ /* 0x01ce640000000800 */
[----:B-1----:R1:W-:Y:S02]  /*f630*/  SYNCS.ARRIVE.TRANS64.RED.A0TR RZ, [UR6+0x34510], R3 ;  /* 0x03451003ffff79a7 */ /* 0x0023e40008300406 */
.L_x_217:
[----:B------:R-:W-:Y:S05]  /*f640*/  BSYNC B0 ;  /* 0x0000000000007941 */ /* 0x000fea0003800000 */
.L_x_216:
[----:B------:R-:W-:Y:S05]  /*f650*/  @!P2 BRA `(.L_x_219) ;  /* 0x000000000004a947 */ /* 0x000fea0003800000 */
[----:B------:R-:W-:Y:S01]  /*f660*/  BPT.TRAP 0x1 ;  /* 0x000000040000795c */ /* 0x000fe20000300000 */
.L_x_219:
[----:B------:R-:W-:Y:S01]  /*f670*/  SYNCS.ARRIVE.TRANS64.RED.A1T0 RZ, [UR14], RZ ;  /* 0x000000ffffff79a7 */ /* 0x000fe2000810040e */
[----:B------:R-:W-:Y:S05]  /*f680*/  @!P2 BRA `(.L_x_220) ;  /* 0x000000000004a947 */ /* 0x000fea0003800000 */
[----:B------:R-:W-:Y:S01]  /*f690*/  BPT.TRAP 0x1 ;  /* 0x000000040000795c */ /* 0x000fe20000300000 */
.L_x_220:
[----:B------:R-:W1:Y:S02]  /*f6a0*/  SYNCS.PHASECHK.TRANS64.TRYWAIT P1, [UR6+0x34538], R2 ;  /* 0x03453802ff0075a7 */ /* 0x000e640008020146 */
[----:B-1----:R-:W-:Y:S05]  /*f6b0*/  @!P1 BRA `(.L_x_221) ;  /* 0x0000005c00cc9947 */ /* 0x002fea0003800000 */
.L_x_398:
        /* <DEDUP_REMOVED lines=10> */
.L_x_224:
[----:B--234-:R-:W1:Y:S02]  /*f760*/  LDC R3, c[0x0][0x828] ;  /* 0x00020a00ff037b82 */ /* 0x01ce640000000800 */
[----:B-1----:R1:W-:Y:S02]  /*f770*/  SYNCS.ARRIVE.TRANS64.RED.A0TR RZ, [UR6+0x34518], R3 ;  /* 0x03451803ffff79a7 */ /* 0x0023e40008300406 */
.L_x_223:
[----:B------:R-:W-:Y:S05]  /*f780*/  BSYNC B0 ;  /* 0x0000000000007941 */ /* 0x000fea0003800000 */
.L_x_222:
[----:B------:R-:W-:Y:S05]  /*f790*/  @!P2 BRA `(.L_x_225) ;  /* 0x000000000004a947 */ /* 0x000fea0003800000 */
[----:B------:R-:W-:Y:S01]  /*f7a0*/  BPT.TRAP 0x1 ;  /* 0x000000040000795c */ /* 0x000fe20000300000 */
.L_x_225:
[----:B------:R-:W-:Y:S01]  /*f7b0*/  SYNCS.ARRIVE.TRANS64.RED.A1T0 RZ, [UR36], RZ ;  /* 0x000000ffffff79a7 */ /* 0x000fe20008100424 */
[----:B------:R-:W-:Y:S01]  /*f7c0*/  UIADD3 UR23, UR19, 0x40, URZ ;  /* 0x0000004013177890 */ /* 0x000fe2000fffe03f */
[----:B------:R-:W-:Y:S11]  /*f7d0*/  @!P2 BRA `(.L_x_226) ;  /* 0x000000000004a947 */ /* 0x000ff60003800000 */
[----:B------:R-:W-:Y:S01]  /*f7e0*/  BPT.TRAP 0x1 ;  /* 0x000000040000795c */ /* 0x000fe20000300000 */
.L_x_226:
[----:B------:R-:W1:Y:S02]  /*f7f0*/  SYNCS.PHASECHK.TRANS64.TRYWAIT P1, [UR6+0x34520], R8 ;  /* 0x03452008ff0075a7 */ /* 0x000e640008020146 */
[----:B-1----:R-:W-:Y:S05]  /*f800*/  @!P1 BRA `(.L_x_227) ;  /* 0x0000005c00909947 */ /* 0x002fea0003800000 */
.L_x_399:
[----:B------:R-:W-:Y:S04]  /*f810*/  BSSY B0, `(.L_x_228) ;  /* 0x000000b000007945 */ /* 0x000fe80003800000 */
[----:B------:R-:W-:Y:S05]  /*f820*/  @P0 BRA `(.L_x_229) ;  /* 0x0000000000240947 */ /* 0x000fea0003800000 */
[----:B------:R-:W-:Y:S01]  /*f830*/  UIADD3 UR20, UR6, 0x30000, URZ ;  /* 0x0003000006147890 */ /* 0x000fe2000fffe03f */
[----:B------:R-:W-:Y:S01]  /*f840*/  UMOV UR16, 0x0 ;  /* 0x0000000000107882 */ /* 0x000fe20000000000 */
[----:B------:R-:W-:Y:S01]  /*f850*/  UMOV UR17, 0x10000000 ;  /* 0x1000000000117882 */ /* 0x000fe20000000000 */
[----:B------:R-:W-:-:S06]  /*f860*/  UMOV UR22, UR18 ;  /* 0x0000001200167c82 */ /* 0x000fcc0008000000 */
[----:B------:R1:W-:Y:S02]  /*f870*/  UTMALDG.2D [UR20], [UR12], desc[UR16] ;  /* 0x000010140c0075b4 */ /* 0x0003e40008009000 */
[----:B-1----:R-:W-:Y:S05]  /*f880*/  @!P2 BRA `(.L_x_230) ;  /* 0x000000000004a947 */ /* 0x002fea0003800000 */
[----:B------:R-:W-:Y:S01]  /*f890*/  BPT.TRAP 0x1 ;  /* 0x000000040000795c */ /* 0x000fe20000300000 */
.L_x_230:
[----:B--234-:R-:W1:Y:S02]  /*f8a0*/  LDC R3, c[0x0][0x828] ;  /* 0x00020a00ff037b82 */ /* 0x01ce640000000800 */
[----:B-1----:R1:W-:Y:S02]  /*f8b0*/  SYNCS.ARRIVE.TRANS64.RED.A0TR RZ, [UR6+0x34500], R3 ;  /* 0x03450003ffff79a7 */ /* 0x0023e40008300406 */
.L_x_229:
[----:B------:R-:W-:Y:S05]  /*f8c0*/  BSYNC B0 ;  /* 0x0000000000007941 */ /* 0x000fea0003800000 */
.L_x_228:
[----:B------:R-:W-:Y:S05]  /*f8d0*/  @!P2 BRA `(.L_x_231) ;  /* 0x000000000004a947 */ /* 0x000fea0003800000 */
[----:B------:R-:W-:Y:S01]  /*f8e0*/  BPT.TRAP 0x1 ;  /* 0x000000040000795c */ /* 0x000fe20000300000 */
.L_x_231:
[----:B------:R-:W-:Y:S01]  /*f8f0*/  SYNCS.ARRIVE.TRANS64.RED.A1T0 RZ, [UR15], RZ ;  /* 0x000000ffffff79a7 */ /* 0x000fe2000810040f */
[----:B------:R-:W-:Y:S05]  /*f900*/  @!P2 BRA `(.L_x_232) ;  /* 0x000000000004a947 */ /* 0x000fea0003800000 */
[----:B------:R-:W-:Y:S01]  /*f910*/  BPT.TRAP 0x1 ;  /* 0x000000040000795c */ /* 0x000fe20000300000 */
.L_x_232:
[----:B------:R-:W1:Y:S02]  /*f920*/  SYNCS.PHASECHK.TRANS64.TRYWAIT P1, [UR6+0x34528], R8 ;  /* 0x03452808ff0075a7 */ /* 0x000e640008020146 */
[----:B-1----:R-:W-:Y:S05]  /*f930*/  @!P1 BRA `(.L_x_233) ;  /* 0x0000005c005c9947 */ /* 0x002fea0003800000 */
.L_x_400:
        /* <DEDUP_REMOVED lines=10> */
.L_x_236:
[----:B--234-:R-:W1:Y:S02]  /*f9e0*/  LDC R3, c[0x0][0x828] ;  /* 0x00020a00ff037b82 */ /* 0x01ce640000000800 */
[----:B-1----:R1:W-:Y:S02]  /*f9f0*/  SYNCS.ARRIVE.TRANS64.RED.A0TR RZ, [UR6+0x34508], R3 ;  /* 0x03450803ffff79a7 */ /* 0x0023e40008300406 */
.L_x_235:
[----:B------:R-:W-:Y:S05]  /*fa00*/  BSYNC B0 ;  /* 0x0000000000007941 */ /* 0x000fea0003800000 */
.L_x_234:
[----:B------:R-:W-:Y:S05]  /*fa10*/  @!P2 BRA `(.L_x_237) ;  /* 0x000000000004a947 */ /* 0x000fea0003800000 */
[----:B------:R-:W-:Y:S01]  /*fa20*/  BPT.TRAP 0x1 ;  /* 0x000000040000795c */ /* 0x000fe20000300000 */
.L_x_237:
[----:B------:R-:W-:Y:S01]  /*fa30*/  SYNCS.ARRIVE.TRANS64.RED.A1T0 RZ, [UR7], RZ ;  /* 0x000000ffffff79a7 */ /* 0x000fe20008100407 */
[----:B------:R-:W-:Y:S05]  /*fa40*/  @!P2 BRA `(.L_x_238) ;  /* 0x000000000004a947 */ /* 0x000fea0003800000 */
[----:B------:R-:W-:Y:S01]  /*fa50*/  BPT.TRAP 0x1 ;  /* 0x000000040000795c */ /* 0x000fe20000300000 */
.L_x_238:
[----:B------:R-:W1:Y:S02]  /*fa60*/  SYNCS.PHASECHK.TRANS64.TRYWAIT P1, [UR6+0x34530], R8 ;  /* 0x03453008ff0075a7 */ /* 0x000e640008020146 */
[----:B-1----:R-:W-:Y:S05]  /*fa70*/  @!P1 BRA `(.L_x_239) ;  /* 0x0000005c00249947 */ /* 0x002fea0003800000 */
.L_x_401:
        /* <DEDUP_REMOVED lines=10> */
.L_x_242:
[----:B--234-:R-:W1:Y:S02]  /*fb20*/  LDC R3, c[0x0][0x828] ;  /* 0x00020a00ff037b82 */ /* 0x01ce640000000800 */
[----:B-1----:R1:W-:Y:S02]  /*fb30*/  SYNCS.ARRIVE.TRANS64.RED.A0TR RZ, [UR6+0x34510], R3 ;  /* 0x03451003ffff79a7 */ /* 0x0023e40008300406 */
.L_x_241:
[----:B------:R-:W-:Y:S05]  /*fb40*/  BSYNC B0 ;  /* 0x0000000000007941 */ /* 0x000fea0003800000 */
.L_x_240:
[----:B------:R-:W-:Y:S05]  /*fb50*/  @!P2 BRA `(.L_x_243) ;  /* 0x000000000004a947 */ /* 0x000fea0003800000 */
[----:B------:R-:W-:Y:S01]  /*fb60*/  BPT.TRAP 0x1 ;  /* 0x000000040000795c */ /* 0x000fe20000300000 */
.L_x_243:
[----:B------:R-:W-:Y:S01]  /*fb70*/  SYNCS.ARRIVE.TRANS64.RED.A1T0 RZ, [UR14], RZ ;  /* 0x000000ffffff79a7 */ /* 0x000fe2000810040e */
[----:B------:R-:W-:Y:S05]  /*fb80*/  @!P2 BRA `(.L_x_244) ;  /* 0x000000000004a947 */ /* 0x000fea0003800000 */
[----:B------:R-:W-:Y:S01]  /*fb90*/  BPT.TRAP 0x1 ;  /* 0x000000040000795c */ /* 0x000fe20000300000 */
.L_x_244:
[----:B------:R-:W1:Y:S02]  /*fba0*/  SYNCS.PHASECHK.TRANS64.TRYWAIT P1, [UR6+0x34538], R8 ;  /* 0x03453808ff0075a7 */ /* 0x000e640008020146 */
[----:B-1----:R-:W-:Y:S05]  /*fbb0*/  @!P1 BRA `(.L_x_245) ;  /* 0x0000005800ec9947 */ /* 0x002fea0003800000 */
.L_x_402:
        /* <DEDUP_REMOVED lines=10> */
.L_x_248:
[----:B--234-:R-:W1:Y:S02]  /*fc60*/  LDC R3, c[0x0][0x828] ;  /* 0x00020a00ff037b82 */ /* 0x01ce640000000800 */
[----:B-1----:R1:W-:Y:S02]  /*fc70*/  SYNCS.ARRIVE.TRANS64.RED.A0TR RZ, [UR6+0x34518], R3 ;  /* 0x03451803ffff79a7 */ /* 0x0023e40008300406 */
.L_x_247:
[----:B------:R-:W-:Y:S05]  /*fc80*/  BSYNC B0 ;  /* 0x0000000000007941 */ /* 0x000fea0003800000 */
.L_x_246:
[----:B------:R-:W-:Y:S05]  /*fc90*/  @!P2 BRA `(.L_x_249) ;  /* 0x000000000004a947 */ /* 0x000fea0003800000 */
[----:B------:R-:W-:Y:S01]  /*fca0*/  BPT.TRAP 0x1 ;  /* 0x000000040000795c */ /* 0x000fe20000300000 */
.L_x_249:
[----:B------:R-:W-:Y:S01]  /*fcb0*/  SYNCS.ARRIVE.TRANS64.RED.A1T0 RZ, [UR36], RZ ;  /* 0x000000ffffff79a7 */ /* 0x000fe20008100424 */
[----:B------:R-:W-:Y:S01]  /*fcc0*/  UIADD3 UR19, UR19, 0x60, URZ ;  /* 0x0000006013137890 */ /* 0x000fe2000fffe03f */
[----:B------:R-:W-:Y:S11]  /*fcd0*/  @!P2 BRA `(.L_x_250) ;  /* 0x000000000004a947 */ /* 0x000ff60003800000 */
[----:B------:R-:W-:Y:S01]  /*fce0*/  BPT.TRAP 0x1 ;  /* 0x000000040000795c */ /* 0x000fe20000300000 */
.L_x_250:
[----:B------:R-:W1:Y:S02]  /*fcf0*/  SYNCS.PHASECHK.TRANS64.TRYWAIT P1, [UR6+0x34520], R2 ;  /* 0x03452002ff0075a7 */ /* 0x000e640008020146 */
[----:B-1----:R-:W-:Y:S05]  /*fd00*/  @!P1 BRA `(.L_x_251) ;  /* 0x0000005800b09947 */ /* 0x002fea0003800000 */
.L_x_403:
        /* <DEDUP_REMOVED lines=9> */
.L_x_254:
[----:B--234-:R-:W1:Y:S02]  /*fda0*/  LDC R3, c[0x0][0x828] ;  /* 0x00020a00ff037b82 */ /* 0x01ce640000000800 */
[----:B-1----:R1:W-:Y:S02]  /*fdb0*/  SYNCS.ARRIVE.TRANS64.RED.A0TR RZ, [UR6+0x34500], R3 ;  /* 0x03450003ffff79a7 */ /* 0x0023e40008300406 */
.L_x_253:
[----:B------:R-:W-:Y:S05]  /*fdc0*/  BSYNC B0 ;  /* 0x0000000000007941 */ /* 0x000fea0003800000 */
.L_x_252:
[----:B------:R-:W-:Y:S05]  /*fdd0*/  @!P2 BRA `(.L_x_255) ;  /* 0x000000000004a947 */ /* 0x000fea0003800000 */
[----:B------:R-:W-:Y:S01]  /*fde0*/  BPT.TRAP 0x1 ;  /* 0x000000040000795c */ /* 0x000fe20000300000 */
.L_x_255:
[----:B------:R-:W-:Y:S01]  /*fdf0*/  SYNCS.ARRIVE.TRANS64.RED.A1T0 RZ, [UR15], RZ ;  /* 0x000000ffffff79a7 */ /* 0x000fe2000810040f */
[----:B------:R-:W-:Y:S05]  /*fe00*/  @!P2 BRA `(.L_x_256) ;  /* 0x000000000004a947 */ /* 0x000fea0003800000 */
[----:B------:R-:W-:Y:S01]  /*fe10*/  BPT.TRAP 0x1 ;  /* 0x000000040000795c */ /* 0x000fe20000300000 */
.L_x_256:
[----:B------:R-:W1:Y:S02]  /*fe20*/  SYNCS.PHASECHK.TRANS64.TRYWAIT P1, [UR6+0x34528], R2 ;  /* 0x03452802ff0075a7 */ /* 0x000e640008020146 */
[----:B-1----:R-:W-:Y:S05]  /*fe30*/  @!P1 BRA `(.L_x_257) ;  /* 0x00000058007c9947 */ /* 0x002fea0003800000 */
.L_x_404:
[----:B------:R-:W-:Y:S04]  /*fe40*/  BSSY B0, `(.L_x_258) ;  /* 0x000000d000007945 */ /* 0x000fe80003800000 */
[----:B------:R-:W-:Y:S05]  /*fe50*/  @P0 BRA `(.L_x_259) ;  /* 0x00000000002c0947 */ /* 0x000fea0003800000 */
[----:B------:R-:W-:Y:S02]  /*fe60*/  UIADD3 UR22, UR18, 0x40, URZ ;  /* 0x0000004012167890 */ /* 0x000fe4000fffe03f */
[----:B------:R-:W-:Y:S01]  /*fe70*/  UIADD3 UR20, UR6, 0x31000, URZ ;  /* 0x0003100006147890 */ /* 0x000fe2000fffe03f */
[----:B------:R-:W-:Y:S01]  /*fe80*/  UMOV UR16, 0x0 ;  /* 0x0000000000107882 */ /* 0x000fe20000000000 */
[----:B------:R-:W-:Y:S01]  /*fe90*/  UMOV UR17, 0x10000000 ;  /* 0x1000000000117882 */ /* 0x000fe20000000000 */
[----:B------:R-:W-:Y:S01]  /*fea0*/  UMOV UR21, UR25 ;  /* 0x0000001900157c82 */ /* 0x000fe20008000000 */
[----:B------:R-:W-:-:S05]  /*feb0*/  UMOV UR23, UR19 ;  /* 0x0000001300177c82 */ /* 0x000fca0008000000 */
[----:B------:R1:W-:Y:S02]  /*fec0*/  UTMALDG.2D [UR20], [UR12], desc[UR16] ;  /* 0x000010140c0075b4 */ /* 0x0003e40008009000 */
[----:B-1----:R-:W-:Y:S05]  /*fed0*/  @!P2 BRA `(.L_x_260) ;  /* 0x000000000004a947 */ /* 0x002fea0003800000 */
[----:B------:R-:W-:Y:S01]  /*fee0*/  BPT.TRAP 0x1 ;  /* 0x000000040000795c */ /* 0x000fe20000300000 */
.L_x_260:
[----:B--234-:R-:W1:Y:S02]  /*fef0*/  LDC R3, c[0x0][0x828] ;  /* 0x00020a00ff037b82 */ /* 0x01ce640000000800 */
[----:B-1----:R1:W-:Y:S02]  /*ff00*/  SYNCS.ARRIVE.TRANS64.RED.A0TR RZ, [UR6+0x34508], R3 ;  /* 0x03450803ffff79a7 */ /* 0x0023e40008300406 */
.L_x_259:
[----:B------:R-:W-:Y:S05]  /*ff10*/  BSYNC B0 ;  /* 0x0000000000007941 */ /* 0x000fea0003800000 */
.L_x_258:
[----:B------:R-:W-:Y:S05]  /*ff20*/  @!P2 BRA `(.L_x_261) ;  /* 0x000000000004a947 */ /* 0x000fea0003800000 */
[----:B------:R-:W-:Y:S01]  /*ff30*/  BPT.TRAP 0x1 ;  /* 0x000000040000795c */ /* 0x000fe20000300000 */
.L_x_261:
[----:B------:R-:W-:Y:S01]  /*ff40*/  SYNCS.ARRIVE.TRANS64.RED.A1T0 RZ, [UR7], RZ ;  /* 0x000000ffffff79a7 */ /* 0x000fe20008100407 */
[----:B------:R-:W-:Y:S05]  /*ff50*/  @!P2 BRA `(.L_x_262) ;  /* 0x000000000004a947 */ /* 0x000fea0003800000 */
[----:B------:R-:W-:Y:S01]  /*ff60*/  BPT.TRAP 0x1 ;  /* 0x000000040000795c */ /* 0x000fe20000300000 */
.L_x_262:
[----:B------:R-:W1:Y:S02]  /*ff70*/  SYNCS.PHASECHK.TRANS64.TRYWAIT P1, [UR6+0x34530], R2 ;  /* 0x03453002ff0075a7 */ /* 0x000e640008020146 */
[----:B-1----:R-:W-:Y:S05]  /*ff80*/  @!P1 BRA `(.L_x_263) ;  /* 0x0000005800409947 */ /* 0x002fea0003800000 */
.L_x_405:
        /* <DEDUP_REMOVED lines=11> */
.L_x_266:
[----:B--234-:R-:W1:Y:S02]  /*10040*/  LDC R3, c[0x0][0x828] ;  /* 0x00020a00ff037b82 */ /* 0x01ce640000000800 */
[----:B-1----:R1:W-:Y:S02]  /*10050*/  SYNCS.ARRIVE.TRANS64.RED.A0TR RZ, [UR6+0x34510], R3 ;  /* 0x03451003ffff79a7 */ /* 0x0023e40008300406 */
.L_x_265:
[----:B------:R-:W-:Y:S05]  /*10060*/  BSYNC B0 ;  /* 0x0000000000007941 */ /* 0x000fea0003800000 */
.L_x_264:
[----:B------:R-:W-:Y:S05]  /*10070*/  @!P2 BRA `(.L_x_267) ;  /* 0x000000000004a947 */ /* 0x000fea0003800000 */
[----:B------:R-:W-:Y:S01]  /*10080*/  BPT.TRAP 0x1 ;  /* 0x000000040000795c */ /* 0x000fe20000300000 */
.L_x_267:
[----:B------:R-:W-:Y:S01]  /*10090*/  SYNCS.ARRIVE.TRANS64.RED.A1T0 RZ, [UR14], RZ ;  /* 0x000000ffffff79a7 */ /* 0x000fe2000810040e */
[----:B------:R-:W-:Y:S05]  /*100a0*/  @!P2 BRA `(.L_x_268) ;  /* 0x000000000004a947 */ /* 0x000fea0003800000 */
[----:B------:R-:W-:Y:S01]  /*100b0*/  BPT.TRAP 0x1 ;  /* 0x000000040000795c */ /* 0x000fe20000300000 */
.L_x_268:
[----:B------:R-:W1:Y:S02]  /*100c0*/  SYNCS.PHASECHK.TRANS64.TRYWAIT P1, [UR6+0x34538], R2 ;  /* 0x03453802ff0075a7 */ /* 0x000e640008020146 */
[----:B-1----:R-:W-:Y:S05]  /*100d0*/  @!P1 BRA `(.L_x_269) ;  /* 0x0000005800049947 */ /* 0x002fea0003800000 */
.L_x_406:
        /* <DEDUP_REMOVED lines=11> */
.L_x_272:
[----:B------:R-:W1:Y:S02]  /*10190*/  LDC R2, c[0x0][0x828] ;  /* 0x00020a00ff027b82 */ /* 0x000e640000000800 */
[----:B-1----:R1:W-:Y:S02]  /*101a0*/  SYNCS.ARRIVE.TRANS64.RED.A0TR RZ, [UR6+0x34518], R2 ;  /* 0x03451802ffff79a7 */ /* 0x0023e40008300406 */
.L_x_271:
[----:B------:R-:W-:Y:S05]  /*101b0*/  BSYNC B0 ;  /* 0x0000000000007941 */ /* 0x000fea0003800000 */
.L_x_270:
[----:B------:R-:W-:Y:S05]  /*101c0*/  @!P2 BRA `(.L_x_273) ;  /* 0x000000000004a947 */ /* 0x000fea0003800000 */
[----:B------:R-:W-:Y:S01]  /*101d0*/  BPT.TRAP 0x1 ;  /* 0x000000040000795c */ /* 0x000fe20000300000 */
.L_x_273:
[----:B------:R-:W-:Y:S01]  /*101e0*/  ISETP.NE.AND P0, PT, R7, RZ, PT ;  /* 0x000000ff0700720c */ /* 0x000fe20003f05270 */
[----:B------:R-:W-:Y:S01]  /*101f0*/  SYNCS.ARRIVE.TRANS64.RED.A1T0 RZ, [UR36], RZ ;  /* 0x000000ffffff79a7 */ /* 0x000fe20008100424 */
[CC--:B------:R-:W-:Y:S02]  /*10200*/  ISETP.NE.AND P3, PT, R18.reuse, R6.reuse, PT ;  /* 0x000000061200720c */ /* 0x0c0fe40003f65270 */
[----:B------:R-:W-:-:S13]  /*10210*/  ISETP.EQ.OR P0, PT, R18, R6, !P0 ;  /* 0x000000061200720c */ /* 0x000fda0004702670 */
[----:B------:R-:W-:Y:S05]  /*10220*/  @P0 BRA `(.L_x_274) ;  /* 0x0000000400040947 */ /* 0x000fea0003800000 */
[----:B------:R-:W-:Y:S01]  /*10230*/  ELECT P0, URZ, PT ;  /* 0x00000000003f782f */ /* 0x000fe20003800000 */
[----:B------:R-:W-:-:S12]  /*10240*/  BSSY B0, `(.L_x_275) ;  /* 0x0000032000007945 */ /* 0x000fd80003800000 */
[----:B------:R-:W-:Y:S05]  /*10250*/  @!P0 BRA `(.L_x_276) ;  /* 0x0000000000c08947 */ /* 0x000fea0003800000 */
[----:B-1234-:R-:W1:Y:S08]  /*10260*/  LDC.64 R2, c[0x0][0x290] ;  /* 0x0000a400ff027b82 */ /* 0x01ee700000000a00 */
[----:B------:R-:W2:Y:S08]  /*10270*/  LDC.64 R10, c[0x0][0x808] ;  /* 0x00020200ff0a7b82 */ /* 0x000eb00000000a00 */
[----:B------:R-:W3:Y:S01]  /*10280*/  LDC.64 R14, c[0x0][0x810] ;  /* 0x00020400ff0e7b82 */ /* 0x000ee20000000a00 */
[----:B-1----:R-:W-:-:S05]  /*10290*/  IMAD.WIDE R2, R6, 0xc, R2 ;  /* 0x0000000c06027825 */ /* 0x002fca00078e0202 */
[----:B------:R1:W5:Y:S04]  /*102a0*/  LDG.E R12, desc[UR38][R2.64] ;  /* 0x00000026020c7981 */ /* 0x000368000c1e1900 */
[----:B-----5:R1:W5:Y:S01]  /*102b0*/  LDG.E R13, desc[UR38][R2.64+0x4] ;  /* 0x00000426020d7981 */ /* 0x020362000c1e1900 */
[----:B--2---:R-:W-:Y:S02]  /*102c0*/  ISETP.NE.U32.AND P0, PT, R10, RZ, PT ;  /* 0x000000ff0a00720c */ /* 0x004fe40003f05070 */
[----:B------:R-:W-:Y:S02]  /*102d0*/  SHF.R.S32.HI R9, RZ, 0x1f, R6 ;  /* 0x0000001fff097819 */ /* 0x000fe40000011406 */
[----:B------:R-:W-:Y:S02]  /*102e0*/  ISETP.NE.AND.EX P0, PT, R11, RZ, PT, P0 ;  /* 0x000000ff0b00720c */ /* 0x000fe40003f05300 */
[----:B---3--:R-:W-:-:S04]  /*102f0*/  ISETP.NE.U32.AND P1, PT, R14, RZ, PT ;  /* 0x000000ff0e00720c */ /* 0x008fc80003f25070 */
[----:B------:R-:W-:-:S07]  /*10300*/  ISETP.NE.AND.EX P1, PT, R15, RZ, PT, P1 ;  /* 0x000000ff0f00720c */ /* 0x000fce0003f25310 */
[----:B-1----:R-:W-:Y:S06]  /*10310*/  @!P0 BRA `(.L_x_277) ;  /* 0x0000000000108947 */ /* 0x002fec0003800000 */
[----:B------:R-:W-:-:S04]  /*10320*/  LEA R2, P0, R6, R10, 0x3 ;  /* 0x0000000a06027211 */ /* 0x000fc800078018ff */
[----:B------:R-:W-:-:S06]  /*10330*/  LEA.HI.X R3, R6, R11, R9, 0x3, P0 ;  /* 0x0000000b06037211 */ /* 0x000fcc00000f1c09 */
[----:B------:R-:W2:Y:S04]  /*10340*/  LDG.E.64 R2, desc[UR38][R2.64] ;  /* 0x0000002602027981 */ /* 0x000ea8000c1e1b00 */
[----:B--2---:R1:W-:Y:S02]  /*10350*/  STS.64 [UR5], R2 ;  /* 0x00000002ff007988 */ /* 0x0043e40008000a05 */
.L_x_277:
[----:B------:R-:W-:Y:S05]  /*10360*/  @!P1 BRA `(.L_x_276) ;  /* 0x00000000007c9947 */ /* 0x000fea0003800000 */
[----:B-1----:R-:W-:-:S04]  /*10370*/  LEA R2, P0, R6, R14, 0x3 ;  /* 0x0000000e06027211 */ /* 0x002fc800078018ff */
[----:B------:R-:W-:Y:S02]  /*10380*/  LEA.HI.X R3, R6, R15, R9, 0x3, P0 ;  /* 0x0000000f06037211 */ /* 0x000fe400000f1c09 */
[----:B------:R-:W1:Y:S04]  /*10390*/  LDS R9, [UR5+0x1c] ;  /* 0x00001c05ff097984 */ /* 0x000e680008000800 */
[----:B------:R-:W2:Y:S01]  /*103a0*/  LDG.E.64 R2, desc[UR38][R2.64] ;  /* 0x0000002602027981 */ /* 0x000ea2000c1e1b00 */
[----:B------:R-:W-:Y:S01]  /*103b0*/  MOV R18, UR5 ;  /* 0x0000000500127c02 */ /* 0x000fe20008000f00 */
[----:B-----5:R-:W-:Y:S01]  /*103c0*/  VIADD R13, R13, 0xffffffff ;  /* 0xffffffff0d0d7836 */ /* 0x020fe20000000000 */
[----:B------:R-:W-:Y:S02]  /*103d0*/  IADD3 R12, R12, -0x1, RZ ;  /* 0xffffffff0c0c7810 */ /* 0x000fe40007ffe0ff */
[----:B------:R-:W-:-:S02]  /*103e0*/  CS2R R14, SRZ ;  /* 0x00000000000e7805 */ /* 0x000fc4000001ff00 */
[----:B------:R-:W-:Y:S01]  /*103f0*/  SHF.R.U64 R18, R18, 0x4, RZ ;  /* 0x0000000412127819 */ /* 0x000fe200000012ff */
[----:B------:R-:W-:Y:S04]  /*10400*/  STS [UR5+0x30], RZ ;  /* 0x000030ffff007988 */ /* 0x000fe80008000805 */
[----:B------:R-:W-:Y:S04]  /*10410*/  STS.128 [UR5+0x20], R12 ;  /* 0x0000200cff007988 */ /* 0x000fe80008000c05 */
        /* <DEDUP_REMOVED lines=10> */
[----:B------:R-:W-:Y:S04]  /*104c0*/  STS [UR5+0x1c], R9 ;  /* 0x00001c09ff007988 */ /* 0x000fe80008000805 */
[----:B------:R-:W1:Y:S02]  /*104d0*/  LDS R10, [UR5+0x1c] ;  /* 0x00001c05ff0a7984 */ /* 0x000e640008000800 */
[----:B-1----:R-:W-:-:S05]  /*104e0*/  LOP3.LUT R10, R10, 0xf0, RZ, 0xb8, !PT ;  /* 0x000000f00a0a7812 */ /* 0x002fca00078eb8ff */
[----:B------:R-:W-:Y:S04]  /*104f0*/  STS [UR5+0x1c], R10 ;  /* 0x00001c0aff007988 */ /* 0x000fe80008000805 */
[----:B------:R-:W1:Y:S02]  /*10500*/  LDS R11, [UR5+0x1c] ;  /* 0x00001c05ff0b7984 */ /* 0x000e640008000800 */
[----:B-1----:R-:W-:-:S05]  /*10510*/  LOP3.LUT R19, R11, 0xf00, RZ, 0xb8, !PT ;  /* 0x00000f000b137812 */ /* 0x002fca00078eb8ff */
[----:B------:R-:W-:Y:S04]  /*10520*/  STS.64 [UR5+0x18], R18 ;  /* 0x00001812ff007988 */ /* 0x000fe80008000a05 */
[----:B------:R-:W1:Y:S02]  /*10530*/  LDS R11, [UR5+0x1c] ;  /* 0x00001c05ff0b7984 */ /* 0x000e640008000800 */
[----:B-1----:R-:W-:-:S05]  /*10540*/  LOP3.LUT R2, R11, 0xf000, RZ, 0xb8, !PT ;  /* 0x0000f0000b027812 */ /* 0x002fca00078eb8ff */
[----:B------:R1:W-:Y:S02]  /*10550*/  STS [UR5+0x1c], R2 ;  /* 0x00001c02ff007988 */ /* 0x0003e40008000805 */
.L_x_276:
[----:B------:R-:W-:Y:S05]  /*10560*/  BSYNC B0 ;  /* 0x0000000000007941 */ /* 0x000fea0003800000 */
.L_x_275:
[----:B-1----:R-:W1:Y:S01]  /*10570*/  S2R R2, SR_LANEID ;  /* 0x0000000000027919 */ /* 0x002e620000000000 */
[----:B------:R-:W-:Y:S01]  /*10580*/  NOP ;  /* 0x0000000000007918 */ /* 0x000fe20000000000 */
[----:B------:R-:W-:Y:S01]  /*10590*/  ELECT P0, URZ, PT ;  /* 0x00000000003f782f */ /* 0x000fe20003800000 */
[----:B------:R-:W-:Y:S01]  /*105a0*/  BSSY B0, `(.L_x_278) ;  /* 0x0000008000007945 */ /* 0x000fe20003800000 */
[----:B-1----:R-:W-:-:S04]  /*105b0*/  SHF.L.U32 R10, R2, 0x2, RZ ;  /* 0x00000002020a7819 */ /* 0x002fc800000006ff */
[----:B------:R-:W-:Y:S01]  /*105c0*/  IADD3 R2, P1, R10, UR12, RZ ;  /* 0x0000000c0a027c10 */ /* 0x000fe2000ff3e0ff */
[----:B------:R1:W1:Y:S04]  /*105d0*/  LDS R9, [R10+UR5] ;  /* 0x000000050a097984 */ /* 0x0002680008000800 */
[----:B--234-:R-:W-:Y:S02]  /*105e0*/  IMAD.X R3, RZ, RZ, UR13, P1 ;  /* 0x0000000dff037e24 */ /* 0x01cfe400088e06ff */
[----:B------:R-:W-:Y:S06]  /*105f0*/  @!P0 BRA `(.L_x_279) ;  /* 0x0000000000088947 */ /* 0x000fec0003800000 */
[----:B------:R0:W-:Y:S01]  /*10600*/  UTMACMDFLUSH ;  /* 0x00000000000079b7 */ /* 0x0001e20000000000 */
[----:B------:R-:W-:-:S04]  /*10610*/  DEPBAR.LE SB0, 0x0 ;  /* 0x000080000000791a */ /* 0x000fc80000000000 */
.L_x_279:
[----:B------:R-:W-:Y:S05]  /*10620*/  BSYNC B0 ;  /* 0x0000000000007941 */ /* 0x000fea0003800000 */
.L_x_278:
[----:B-1----:R1:W5:Y:S02]  /*10630*/  ATOMG.E.EXCH.STRONG.GPU PT, RZ, [R2], R9 ;  /* 0x0000000902ff73a8 */ /* 0x00236400041ee100 */
.L_x_274:
[----:B-1----:R-:W2:Y:S01]  /*10640*/  LDL.LU R2, [R1+0x100] ;  /* 0x0001000001027983 */ /* 0x002ea20000300800 */
[----:B------:R-:W-:Y:S01]  /*10650*/  ISETP.NE.AND P1, PT, R7, RZ, PT ;  /* 0x000000ff0700720c */ /* 0x000fe20003f25270 */
[----:B------:R-:W-:Y:S01]  /*10660*/  IMAD.MOV.U32 R16, RZ, RZ, R4 ;  /* 0x000000ffff107224 */ /* 0x000fe200078e0004 */
[----:B------:R-:W-:Y:S01]  /*10670*/  MOV R17, R5 ;  /* 0x0000000500117202 */ /* 0x000fe20000000f00 */
[----:B------:R-:W-:Y:S01]  /*10680*/  IMAD.MOV.U32 R18, RZ, RZ, R6 ;  /* 0x000000ffff127224 */ /* 0x000fe200078e0006 */
[----:B--234-:R-:W-:Y:S02]  /*10690*/  IADD3 R3, R2, 0x1, RZ ;  /* 0x0000000102037810 */ /* 0x01cfe40007ffe0ff */
[----:B------:R-:W-:Y:S02]  /*106a0*/  SEL R2, RZ, 0x1, !P3 ;  /* 0x00000001ff027807 */ /* 0x000fe40005800000 */
[----:B------:R-:W-:-:S04]  /*106b0*/  ISETP.NE.AND P0, PT, R3, 0x8, PT ;  /* 0x000000080300780c */ /* 0x000fc80003f05270 */
[----:B------:R-:W-:Y:S02]  /*106c0*/  SEL R3, R3, RZ, P0 ;  /* 0x000000ff03037207 */ /* 0x000fe40000000000 */
[----:B------:R-:W-:-:S03]  /*106d0*/  SEL R9, RZ, 0x1, P0 ;  /* 0x00000001ff097807 */ /* 0x000fc60000000000 */
[----:B------:R1:W-:Y:S01]  /*106e0*/  STL [R1+0x100], R3 ;  /* 0x0001000301007387 */ /* 0x0003e20000100800 */
[----:B------:R-:W-:Y:S01]  /*106f0*/  LOP3.LUT R0, R0, R9, RZ, 0x3c, !PT ;  /* 0x0000000900007212 */ /* 0x000fe200078e3cff */
[----:B------:R-:W-:Y:S06]  /*10700*/  @P1 BRA `(.L_x_280) ;  /* 0xffffffe000a01947 */ /* 0x000fec000383ffff */
[----:B-----5:R-:W-:Y:S01]  /*10710*/  ELECT P0, URZ, PT ;  /* 0x00000000003f782f */ /* 0x020fe20003800000 */
[----:B------:R-:W-:-:S12]  /*10720*/  BSSY B0, `(.L_x_281) ;  /* 0x0000017000007945 */ /* 0x000fd80003800000 */
[----:B------:R-:W-:Y:S05]  /*10730*/  @!P0 BRA `(.L_x_282) ;  /* 0x0000000000548947 */ /* 0x000fea0003800000 */
[----:B------:R-:W-:Y:S05]  /*10740*/  @!P2 BRA `(.L_x_283) ;  /* 0x000000000004a947 */ /* 0x000fea0003800000 */
[----:B------:R-:W-:Y:S01]  /*10750*/  BPT.TRAP 0x1 ;  /* 0x000000040000795c */ /* 0x000fe20000300000 */
.L_x_283:
[----:B------:R-:W2:Y:S02]  /*10760*/  SYNCS.PHASECHK.TRANS64.TRYWAIT P0, [UR6+0x34520], R8 ;  /* 0x03452008ff0075a7 */ /* 0x000ea40008000146 */
[----:B--2---:R-:W-:Y:S05]  /*10770*/  @!P0 BRA `(.L_x_284) ;  /* 0x0000005000748947 */ /* 0x004fea0003800000 */
.L_x_407:
[----:B------:R-:W-:Y:S05]  /*10780*/  @!P2 BRA `(.L_x_285) ;  /* 0x000000000004a947 */ /* 0x000fea0003800000 */
[----:B------:R-:W-:Y:S01]  /*10790*/  BPT.TRAP 0x1 ;  /* 0x000000040000795c */ /* 0x000fe20000300000 */
.L_x_285:
[----:B------:R-:W2:Y:S02]  /*107a0*/  SYNCS.PHASECHK.TRANS64.TRYWAIT P0, [UR6+0x34528], R8 ;  /* 0x03452808ff0075a7 */ /* 0x000ea40008000146 */
[----:B--2---:R-:W-:Y:S05]  /*107b0*/  @!P0 BRA `(.L_x_286) ;  /* 0x00000050007c8947 */ /* 0x004fea0003800000 */
.L_x_408:
[----:B------:R-:W-:Y:S05]  /*107c0*/  @!P2 BRA `(.L_x_287) ;  /* 0x000000000004a947 */ /* 0x000fea0003800000 */
[----:B------:R-:W-:Y:S01]  /*107d0*/  BPT.TRAP 0x1 ;  /* 0x000000040000795c */ /* 0x000fe20000300000 */
.L_x_287:
[----:B------:R-:W2:Y:S02]  /*107e0*/  SYNCS.PHASECHK.TRANS64.TRYWAIT P0, [UR6+0x34530], R8 ;  /* 0x03453008ff0075a7 */ /* 0x000ea40008000146 */
[----:B--2---:R-:W-:Y:S05]  /*107f0*/  @!P0 BRA `(.L_x_288) ;  /* 0x0000005000848947 */ /* 0x004fea0003800000 */
.L_x_409:
[----:B------:R-:W-:Y:S05]  /*10800*/  @!P2 BRA `(.L_x_289) ;  /* 0x000000000004a947 */ /* 0x000fea0003800000 */
[----:B------:R-:W-:Y:S01]  /*10810*/  BPT.TRAP 0x1 ;  /* 0x000000040000795c */ /* 0x000fe20000300000 */
.L_x_289:
[----:B------:R-:W-:-:S04]  /*10820*/  MOV R0, 0x1 ;  /* 0x0000000100007802 */ /* 0x000fc80000000f00 */
[----:B------:R-:W-:-:S07]  /*10830*/  SHF.L.U32 R0, R0, 0x1f, RZ ;  /* 0x0000001f00007819 */ /* 0x000fce00000006ff */
.L_x_290:
[----:B-1----:R-:W-:-:S04]  /*10840*/  IMAD.U32 R3, RZ, RZ, UR6 ;  /* 0x00000006ff037e24 */ /* 0x002fc8000f8e00ff */
[----:B------:R1:W2:Y:S03]  /*10850*/  SYNCS.PHASECHK.TRANS64.TRYWAIT P0, [R3+URZ+0x34538], R0 ;  /* 0x03453800030075a7 */ /* 0x0002a6000800017f */
[----:B--2---:R-:W-:Y:S05]  /*10860*/  @!P0 NANOSLEEP.SYNCS 0x989680 ;  /* 0x009896800000895d */ /* 0x004fea0003900000 */
[----:B------:R-:W2:Y:S02]  /*10870*/  @!P0 SYNCS.PHASECHK.TRANS64 P0, [R3+URZ+0x34538], R0 ;  /* 0x03453800030085a7 */ /* 0x000ea4000800007f */
[----:B--2---:R-:W-:Y:S05]  /*10880*/  @!P0 BRA `(.L_x_290) ;  /* 0xfffffffc00ec8947 */ /* 0x004fea000383ffff */
.L_x_282:
[----:B------:R-:W-:Y:S05]  /*10890*/  BSYNC B0 ;  /* 0x0000000000007941 */ /* 0x000fea0003800000 */
.L_x_281:
[----:B------:R-:W-:Y:S05]  /*108a0*/  EXIT ;  /* 0x000000000000794d */ /* 0x000fea0003800000 */
.L_x_163:
[----:B------:R-:W1:Y:S01]  /*108b0*/  S2UR UR4, SR_CTAID.Y ;  /* 0x00000000000479c3 */ /* 0x000e620000002600 */
[----:B------:R-:W3:Y:S01]  /*108c0*/  S2R R0, SR_LANEID ;  /* 0x0000000000007919 */ /* 0x000ee20000000000 */
[----:B------:R-:W-:Y:S01]  /*108d0*/  ELECT P0, URZ, PT ;  /* 0x00000000003f782f */ /* 0x000fe20003800000 */
[----:B------:R-:W-:Y:S01]  /*108e0*/  BSSY B0, `(.L_x_291) ;  /* 0x000003b000007945 */ /* 0x000fe20003800000 */
[----:B------:R-:W-:Y:S01]  /*108f0*/  ULDC.64 UR12, c[0x0][0x508] ;  /* 0x00014200000c7ab9 */ /* 0x000fe20000000a00 */
[----:B-1----:R-:W-:-:S04]  /*10900*/  UIMAD UR4, UR4, UR60, UR57 ;  /* 0x0000003c040472a4 */ /* 0x002fc8000f8e0239 */
[----:B------:R-:W-:-:S06]  /*10910*/  UIMAD.WIDE UR12, UR4, 0x80, UR12 ;  /* 0x00000080040c78a5 */ /* 0x000fcc000f8e020c */
[----:B------:R-:W-:Y:S06]  /*10920*/  @!P0 BRA `(.L_x_292) ;  /* 0x0000000000d88947 */ /* 0x000fec0003800000 */
[----:B------:R1:W-:Y:S01]  /*10930*/  STL [R1+0x108], R13 ;  /* 0x0001080d01007387 */ /* 0x0003e20000100800 */
[----:B------:R-:W4:Y:S01]  /*10940*/  LDC.64 R14, c[0x0][0x358] ;  /* 0x0000d600ff0e7b82 */ /* 0x000f220000000a00 */
[----:B------:R-:W-:Y:S02]  /*10950*/  UMOV UR4, 0x400 ;  /* 0x0000040000047882 */ /* 0x000fe40000000000 */
[----:B------:R3:W-:Y:S01]  /*10960*/  STL [R1+0x104], R11 ;  /* 0x0001040b01007387 */ /* 0x0007e20000100800 */
[----:B--2---:R-:W-:-:S04]  /*10970*/  ULEA UR4, UR58, UR4, 0x18 ;  /* 0x000000043a047291 */ /* 0x004fc8000f8ec03f */
[----:B------:R-:W2:Y:S08]  /*10980*/  LDC.64 R8, c[0x0][0x340] ;  /* 0x0000d000ff087b82 */ /* 0x000eb00000000a00 */
[----:B-1----:R-:W4:Y:S08]  /*10990*/  LDC.64 R12, c[0x0][0x350] ;  /* 0x0000d400ff0c7b82 */ /* 0x002f300000000a00 */
[----:B---3--:R-:W2:Y:S08]  /*109a0*/  LDC.64 R10, c[0x0][0x348] ;  /* 0x0000d200ff0a7b82 */ /* 0x008eb00000000a00 */
[----:B------:R-:W1:Y:S01]  /*109b0*/  LDC.64 R32, c[0x0][0x300] ;  /* 0x0000c000ff207b82 */ /* 0x000e620000000a00 */
[----:B----4-:R3:W-:Y:S07]  /*109c0*/  STS.128 [UR4+0x34650], R12 ;  /* 0x0346500cff007988 */ /* 0x0107ee0008000c04 */
[----:B------:R-:W1:Y:S01]  /*109d0*/  LDC.64 R34, c[0x0][0x308] ;  /* 0x0000c200ff227b82 */ /* 0x000e620000000a00 */
[----:B--2---:R2:W-:Y:S07]  /*109e0*/  STS.128 [UR4+0x34640], R8 ;  /* 0x03464008ff007988 */ /* 0x0045ee0008000c04 */
[----:B------:R-:W4:Y:S08]  /*109f0*/  LDC.64 R28, c[0x0][0x310] ;  /* 0x0000c400ff1c7b82 */ /* 0x000f300000000a00 */
[----:B---3--:R-:W3:Y:S08]  /*10a00*/  LDC.64 R12, c[0x0][0x420] ;  /* 0x00010800ff0c7b82 */ /* 0x008ef00000000a00 */
[----:B------:R-:W3:Y:S01]  /*10a10*/  LDC.64 R14, c[0x0][0x428] ;  /* 0x00010a00ff0e7b82 */ /* 0x000ee20000000a00 */
[----:B-1----:R-:W-:Y:S07]  /*10a20*/  STS.128 [UR4+0x34600], R32 ;  /* 0x03460020ff007988 */ /* 0x002fee0008000c04 */
[----:B--2---:R-:W1:Y:S08]  /*10a30*/  LDC.64 R8, c[0x0][0x430] ;  /* 0x00010c00ff087b82 */ /* 0x004e700000000a00 */
[----:B------:R-:W1:Y:S01]  /*10a40*/  LDC.64 R10, c[0x0][0x438] ;  /* 0x00010e00ff0a7b82 */ /* 0x000e620000000a00 */
[----:B---3--:R2:W-:Y:S07]  /*10a50*/  STS.128 [UR4+0x346a0], R12 ;  /* 0x0346a00cff007988 */ /* 0x0085ee0008000c04 */
[----:B------:R-:W4:Y:S08]  /*10a60*/  LDC.64 R30, c[0x0][0x318] ;  /* 0x0000c600ff1e7b82 */ /* 0x000f300000000a00 */
[----:B------:R-:W3:Y:S01]  /*10a70*/  LDC.64 R24, c[0x0][0x320] ;  /* 0x0000c800ff187b82 */ /* 0x000ee20000000a00 */
[----:B--2---:R2:W5:Y:S07]  /*10a80*/  LDL.LU R13, [R1+0x108] ;  /* 0x00010800010d7983 */ /* 0x00456e0000300800 */
[----:B------:R-:W3:Y:S01]  /*10a90*/  LDC.64 R26, c[0x0][0x328] ;  /* 0x0000ca00ff1a7b82 */ /* 0x000ee20000000a00 */
[----:B-1----:R1:W-:Y:S07]  /*10aa0*/  STS.128 [UR4+0x346b0], R8 ;  /* 0x0346b008ff007988 */ /* 0x0023ee0008000c04 */
[----:B------:R-:W2:Y:S01]  /*10ab0*/  LDC.64 R4, c[0x0][0x330] ;  /* 0x0000cc00ff047b82 */ /* 0x000ea20000000a00 */
[----:B----4-:R4:W-:Y:S04]  /*10ac0*/  STS.128 [UR4+0x34610], R28 ;  /* 0x0346101cff007988 */ /* 0x0109e80008000c04 */
[----:B-1----:R1:W5:Y:S03]  /*10ad0*/  LDL.LU R11, [R1+0x104] ;  /* 0x00010400010b7983 */ /* 0x0023660000300800 */
[----:B------:R-:W2:Y:S01]  /*10ae0*/  LDC.64 R6, c[0x0][0x338] ;  /* 0x0000ce00ff067b82 */ /* 0x000ea20000000a00 */
[----:B---3--:R3:W-:Y:S07]  /*10af0*/  STS.128 [UR4+0x34620], R24 ;  /* 0x03462018ff007988 */ /* 0x0087ee0008000c04 */
[----:B------:R-:W1:Y:S08]  /*10b00*/  LDC.64 R32, c[0x0][0x360] ;  /* 0x0000d800ff207b82 */ /* 0x000e700000000a00 */
[----:B------:R-:W1:Y:S01]  /*10b10*/  LDC.64 R34, c[0x0][0x368] ;  /* 0x0000da00ff227b82 */ /* 0x000e620000000a00 */
[----:B--2---:R2:W-:Y:S07]  /*10b20*/  STS.128 [UR4+0x34630], R4 ;  /* 0x03463004ff007988 */ /* 0x0045ee0008000c04 */
[----:B----4-:R-:W4:Y:S08]  /*10b30*/  LDC.64 R28, c[0x0][0x370] ;  /* 0x0000dc00ff1c7b82 */ /* 0x010f300000000a00 */
[----:B------:R-:W4:Y:S08]  /*10b40*/  LDC.64 R30, c[0x0][0x378] ;  /* 0x0000de00ff1e7b82 */ /* 0x000f300000000a00 */
[----:B---3--:R-:W3:Y:S01]  /*10b50*/  LDC.64 R24, c[0x0][0x400] ;  /* 0x00010000ff187b82 */ /* 0x008ee20000000a00 */
[----:B-1----:R1:W-:Y:S07]  /*10b60*/  STS.128 [UR4+0x34660], R32 ;  /* 0x03466020ff007988 */ /* 0x0023ee0008000c04 */
[----:B------:R-:W3:Y:S08]  /*10b70*/  LDC.64 R26, c[0x0][0x408] ;  /* 0x00010200ff1a7b82 */ /* 0x000ef00000000a00 */
[----:B--2---:R-:W2:Y:S01]  /*10b80*/  LDC.64 R4, c[0x0][0x410] ;  /* 0x00010400ff047b82 */ /* 0x004ea20000000a00 */
[----:B----4-:R4:W-:Y:S07]  /*10b90*/  STS.128 [UR4+0x34670], R28 ;  /* 0x0346701cff007988 */ /* 0x0109ee0008000c04 */
[----:B------:R-:W2:Y:S01]  /*10ba0*/  LDC.64 R6, c[0x0][0x418] ;  /* 0x00010600ff067b82 */ /* 0x000ea20000000a00 */
[----:B---3--:R3:W-:Y:S07]  /*10bb0*/  STS.128 [UR4+0x34680], R24 ;  /* 0x03468018ff007988 */ /* 0x0087ee0008000c04 */
[----:B-1----:R-:W1:Y:S08]  /*10bc0*/  LDC.64 R32, c[0x0][0x440] ;  /* 0x00011000ff207b82 */ /* 0x002e700000000a00 */
[----:B------:R-:W1:Y:S01]  /*10bd0*/  LDC.64 R34, c[0x0][0x448] ;  /* 0x00011200ff227b82 */ /* 0x000e620000000a00 */
[----:B--2---:R2:W-:Y:S07]  /*10be0*/  STS.128 [UR4+0x34690], R4 ;  /* 0x03469004ff007988 */ /* 0x0045ee0008000c04 */
[----:B----4-:R-:W4:Y:S08]  /*10bf0*/  LDC.64 R28, c[0x0][0x450] ;  /* 0x00011400ff1c7b82 */ /* 0x010f300000000a00 */
[----:B------:R-:W4:Y:S08]  /*10c00*/  LDC.64 R30, c[0x0][0x458] ;  /* 0x00011600ff1e7b82 */ /* 0x000f300000000a00 */
[----:B---3--:R-:W3:Y:S08]  /*10c10*/  LDC.64 R24, c[0x0][0x460] ;  /* 0x00011800ff187b82 */ /* 0x008ef00000000a00 */
[----:B------:R-:W3:Y:S08]  /*10c20*/  LDC.64 R26, c[0x0][0x468] ;  /* 0x00011a00ff1a7b82 */ /* 0x000ef00000000a00 */
[----:B--2---:R-:W2:Y:S08]  /*10c30*/  LDC.64 R4, c[0x0][0x470] ;  /* 0x00011c00ff047b82 */ /* 0x004eb00000000a00 */
[----:B------:R-:W2:Y:S01]  /*10c40*/  LDC.64 R6, c[0x0][0x478] ;  /* 0x00011e00ff067b82 */ /* 0x000ea20000000a00 */
[----:B-1----:R1:W-:Y:S04]  /*10c50*/  STS.128 [UR4+0x346c0], R32 ;  /* 0x0346c020ff007988 */ /* 0x0023e80008000c04 */
[----:B----4-:R1:W-:Y:S04]  /*10c60*/  STS.128 [UR4+0x346d0], R28 ;  /* 0x0346d01cff007988 */ /* 0x0103e80008000c04 */
[----:B---3--:R1:W-:Y:S04]  /*10c70*/  STS.128 [UR4+0x346e0], R24 ;  /* 0x0346e018ff007988 */ /* 0x0083e80008000c04 */
[----:B--2---:R1:W-:Y:S02]  /*10c80*/  STS.128 [UR4+0x346f0], R4 ;  /* 0x0346f004ff007988 */ /* 0x0043e40008000c04 */
.L_x_292:
[----:B--2---:R-:W-:Y:S05]  /*10c90*/  BSYNC B0 ;  /* 0x0000000000007941 */ /* 0x004fea0003800000 */
.L_x_291:
[----:B------:R-:W-:Y:S01]  /*10ca0*/  ELECT P0, URZ, PT ;  /* 0x00000000003f782f */ /* 0x000fe20003800000 */
[----:B------:R-:W-:Y:S01]  /*10cb0*/  NOP ;  /* 0x0000000000007918 */ /* 0x000fe20000000000 */
[----:B------:R-:W-:Y:S11]  /*10cc0*/  BSSY B0, `(.L_x_293) ;  /* 0x0000044000007945 */ /* 0x000ff60003800000 */
[----:B------:R-:W-:Y:S05]  /*10cd0*/  @!P0 BRA `(.L_x_294) ;  /* 0x0000000400088947 */ /* 0x000fea0003800000 */
[----:B-1----:R-:W1:Y:S08]  /*10ce0*/  LDC.64 R4, c[0x0][0x518] ;  /* 0x00014600ff047b82 */ /* 0x002e700000000a00 */
[----:B------:R-:W2:Y:S08]  /*10cf0*/  LDC.64 R2, c[0x0][0x528] ;  /* 0x00014a00ff027b82 */ /* 0x000eb00000000a00 */
[----:B------:R-:W4:Y:S01]  /*10d00*/  LDC.64 R8, c[0x0][0x510] ;  /* 0x00014400ff087b82 */ /* 0x000f220000000a00 */
[----:B-1----:R-:W-:-:S07]  /*10d10*/  IMAD.WIDE R4, R18, 0x8, R4 ;  /* 0x0000000812047825 */ /* 0x002fce00078e0204 */
[----:B------:R-:W1:Y:S01]  /*10d20*/  LDC.64 R6, c[0x0][0x520] ;  /* 0x00014800ff067b82 */ /* 0x000e620000000a00 */
[----:B------:R-:W3:Y:S01]  /*10d30*/  LDG.E.64 R4, desc[UR38][R4.64] ;  /* 0x0000002604047981 */ /* 0x000ee2000c1e1b00 */
[----:B--2---:R-:W-:-:S06]  /*10d40*/  IMAD.WIDE R2, R18, 0x8, R2 ;  /* 0x0000000812027825 */ /* 0x004fcc00078e0202 */
[----:B------:R-:W2:Y:S01]  /*10d50*/  LDG.E.64 R2, desc[UR38][R2.64] ;  /* 0x0000002602027981 */ /* 0x000ea2000c1e1b00 */
[----:B----4-:R-:W-:-:S06]  /*10d60*/  IMAD.WIDE R8, R18, 0x8, R8 ;  /* 0x0000000812087825 */ /* 0x010fcc00078e0208 */
[----:B------:R-:W4:Y:S01]  /*10d70*/  LDG.E.64 R8, desc[UR38][R8.64] ;  /* 0x0000002608087981 */ /* 0x000f22000c1e1b00 */
[----:B-1----:R-:W-:-:S06]  /*10d80*/  IMAD.WIDE R6, R18, 0x8, R6 ;  /* 0x0000000812067825 */ /* 0x002fcc00078e0206 */
[----:B------:R-:W4:Y:S01]  /*10d90*/  LDG.E.64 R6, desc[UR38][R6.64] ;  /* 0x0000002606067981 */ /* 0x000f22000c1e1b00 */
[----:B------:R-:W-:Y:S02]  /*10da0*/  UMOV UR4, 0x400 ;  /* 0x0000040000047882 */ /* 0x000fe40000000000 */
[----:B------:R-:W-:-:S09]  /*10db0*/  ULEA UR4, UR58, UR4, 0x18 ;  /* 0x000000043a047291 */ /* 0x000fd2000f8ec03f */
[----:B------:R-:W1:Y:S04]  /*10dc0*/  LDS R10, [UR4+0x3461c] ;  /* 0x03461c04ff0a7984 */ /* 0x000e680008000800 */
[----:B------:R-:W1:Y:S01]  /*10dd0*/  LDS R12, [UR4+0x3469c] ;  /* 0x03469c04ff0c7984 */ /* 0x000e620008000800 */
[----:B------:R-:W-:Y:S02]  /*10de0*/  UIADD3 UR6, UR4, 0x34680, URZ ;  /* 0x0003468004067890 */ /* 0x000fe4000fffe03f */
[----:B------:R-:W-:-:S04]  /*10df0*/  UIADD3 UR5, UR4, 0x34600, URZ ;  /* 0x0003460004057890 */ /* 0x000fc8000fffe03f */
[----:B------:R-:W-:Y:S02]  /*10e00*/  IMAD.U32 R24, RZ, RZ, UR6 ;  /* 0x00000006ff187e24 */ /* 0x000fe4000f8e00ff */
[----:B------:R-:W-:-:S03]  /*10e10*/  MOV R22, UR5 ;  /* 0x0000000500167c02 */ /* 0x000fc60008000f00 */
[----:B------:R-:W-:Y:S02]  /*10e20*/  SHF.R.U64 R24, R24, 0x4, RZ ;  /* 0x0000000418187819 */ /* 0x000fe400000012ff */
[----:B------:R-:W-:Y:S02]  /*10e30*/  SHF.R.U64 R22, R22, 0x4, RZ ;  /* 0x0000000416167819 */ /* 0x000fe400000012ff */
[----:B-----5:R-:W-:Y:S01]  /*10e40*/  IADD3 R13, R13, -0x1, RZ ;  /* 0xffffffff0d0d7810 */ /* 0x020fe20007ffe0ff */
[----:B------:R-:W-:Y:S04]  /*10e50*/  STS [UR4+0x34690], R24 ;  /* 0x03469018ff007988 */ /* 0x000fe80008000804 */
[----:B------:R-:W-:Y:S04]  /*10e60*/  STS [UR4+0x34610], R22 ;  /* 0x03461016ff007988 */ /* 0x000fe80008000804 */
[----:B------:R-:W-:Y:S04]  /*10e70*/  STS [UR4+0x34614], R22 ;  /* 0x03461416ff007988 */ /* 0x000fe80008000804 */
[----:B------:R-:W-:Y:S04]  /*10e80*/  STS [UR4+0x34694], R24 ;  /* 0x03469418ff007988 */ /* 0x000fe80008000804 */
[----:B------:R-:W-:Y:S04]  /*10e90*/  STS [UR4+0x34630], RZ ;  /* 0x034630ffff007988 */ /* 0x000fe80008000804 */
[----:B------:R-:W-:Y:S01]  /*10ea0*/  STS [UR4+0x346b0], RZ ;  /* 0x0346b0ffff007988 */ /* 0x000fe20008000804 */
[----:B---3--:R-:W-:-:S04]  /*10eb0*/  LOP3.LUT R5, R5, 0x1fffffff, RZ, 0xc0, !PT ;  /* 0x1fffffff05057812 */ /* 0x008fc800078ec0ff */
[----:B------:R-:W-:Y:S02]  /*10ec0*/  SHF.R.U32.HI R15, RZ, 0x4, R5 ;  /* 0x00000004ff0f7819 */ /* 0x000fe40000011605 */
[----:B--2---:R-:W-:Y:S02]  /*10ed0*/  LOP3.LUT R3, R3, 0x1fffffff, RZ, 0xc0, !PT ;  /* 0x1fffffff03037812 */ /* 0x004fe400078ec0ff */
[----:B-1----:R-:W-:Y:S02]  /*10ee0*/  LOP3.LUT R10, R10, 0xf, R15, 0xb8, !PT ;  /* 0x0000000f0a0a7812 */ /* 0x002fe400078eb80f */
[----:B------:R-:W-:-:S04]  /*10ef0*/  SHF.R.U32.HI R15, RZ, 0x4, R3 ;  /* 0x00000004ff0f7819 */ /* 0x000fc80000011603 */
[----:B------:R-:W-:Y:S01]  /*10f00*/  LOP3.LUT R14, R12, 0xf, R15, 0xb8, !PT ;  /* 0x0000000f0c0e7812 */ /* 0x000fe200078eb80f */
[----:B------:R-:W-:Y:S04]  /*10f10*/  STS [UR4+0x3461c], R10 ;  /* 0x03461c0aff007988 */ /* 0x000fe80008000804 */
[----:B------:R-:W-:Y:S04]  /*10f20*/  STS [UR4+0x3469c], R14 ;  /* 0x03469c0eff007988 */ /* 0x000fe80008000804 */
[----:B------:R-:W1:Y:S04]  /*10f30*/  LDS R12, [UR4+0x3461c] ;  /* 0x03461c04ff0c7984 */ /* 0x000e680008000800 */
[----:B------:R-:W2:Y:S01]  /*10f40*/  LDS R15, [UR4+0x3469c] ;  /* 0x03469c04ff0f7984 */ /* 0x000ea20008000800 */
[----:B-1----:R-:W-:-:S02]  /*10f50*/  LOP3.LUT R12, R12, 0xf0, RZ, 0xb8, !PT ;  /* 0x000000f00c0c7812 */ /* 0x002fc400078eb8ff */
[----:B--2---:R-:W-:-:S03]  /*10f60*/  LOP3.LUT R15, R15, 0xf0, RZ, 0xb8, !PT ;  /* 0x000000f00f0f7812 */ /* 0x004fc600078eb8ff */
[----:B------:R-:W-:Y:S04]  /*10f70*/  STS [UR4+0x3461c], R12 ;  /* 0x03461c0cff007988 */ /* 0x000fe80008000804 */
[----:B------:R-:W-:Y:S04]  /*10f80*/  STS [UR4+0x3469c], R15 ;  /* 0x03469c0fff007988 */ /* 0x000fe80008000804 */
[----:B------:R-:W1:Y:S04]  /*10f90*/  LDS R23, [UR4+0x3461c] ;  /* 0x03461c04ff177984 */ /* 0x000e680008000800 */
[----:B------:R-:W2:Y:S01]  /*10fa0*/  LDS R25, [UR4+0x3469c] ;  /* 0x03469c04ff197984 */ /* 0x000ea20008000800 */
[----:B-1----:R-:W-:-:S02]  /*10fb0*/  LOP3.LUT R23, R23, 0xf00, RZ, 0xb8, !PT ;  /* 0x00000f0017177812 */ /* 0x002fc400078eb8ff */
[----:B--2---:R-:W-:-:S03]  /*10fc0*/  LOP3.LUT R25, R25, 0xf00, RZ, 0xb8, !PT ;  /* 0x00000f0019197812 */ /* 0x004fc600078eb8ff */
[----:B------:R-:W-:Y:S04]  /*10fd0*/  STS.64 [UR4+0x34618], R22 ;  /* 0x03461816ff007988 */ /* 0x000fe80008000a04 */
[----:B------:R-:W-:Y:S04]  /*10fe0*/  STS.64 [UR4+0x34698], R24 ;  /* 0x03469818ff007988 */ /* 0x000fe80008000a04 */
[----:B------:R-:W1:Y:S04]  /*10ff0*/  LDS R10, [UR4+0x3461c] ;  /* 0x03461c04ff0a7984 */ /* 0x000e680008000800 */
[----:B------:R-:W2:Y:S01]  /*11000*/  LDS R21, [UR4+0x3469c] ;  /* 0x03469c04ff157984 */ /* 0x000ea20008000800 */
[----:B------:R-:W-:Y:S01]  /*11010*/  VIADD R12, R11, 0xffffffff ;  /* 0xffffffff0b0c7836 */ /* 0x000fe20000000000 */
[----:B------:R-:W-:-:S02]  /*11020*/  CS2R R14, SRZ ;  /* 0x00000000000e7805 */ /* 0x000fc4000001ff00 */
[----:B------:R-:W-:Y:S02]  /*11030*/  SHF.R.U64 R5, R4, 0x4, R5 ;  /* 0x0000000404057819 */ /* 0x000fe40000001205 */
[----:B------:R-:W-:Y:S01]  /*11040*/  SHF.R.U64 R4, R2, 0x4, R3 ;  /* 0x0000000402047819 */ /* 0x000fe20000001203 */
[----:B------:R3:W-:Y:S04]  /*11050*/  STS.128 [UR4+0x34620], R12 ;  /* 0x0346200cff007988 */ /* 0x0007e80008000c04 */
[----:B------:R1:W-:Y:S04]  /*11060*/  STS [UR4+0x3460c], R5 ;  /* 0x03460c05ff007988 */ /* 0x0003e80008000804 */
[----:B------:R1:W-:Y:S01]  /*11070*/  STS [UR4+0x3468c], R4 ;  /* 0x03468c04ff007988 */ /* 0x0003e20008000804 */
[----:B---3--:R-:W-:-:S03]  /*11080*/  IADD3 R13, R19, -0x1, RZ ;  /* 0xffffffff130d7810 */ /* 0x008fc60007ffe0ff */
[----:B----4-:R4:W-:Y:S04]  /*11090*/  STS.64 [UR4+0x34600], R8 ;  /* 0x03460008ff007988 */ /* 0x0109e80008000a04 */
[----:B------:R4:W-:Y:S04]  /*110a0*/  STS.128 [UR4+0x346a0], R12 ;  /* 0x0346a00cff007988 */ /* 0x0009e80008000c04 */
[----:B------:R4:W-:Y:S01]  /*110b0*/  STS.64 [UR4+0x34680], R6 ;  /* 0x03468006ff007988 */ /* 0x0009e20008000a04 */
[----:B-1----:R-:W-:Y:S02]  /*110c0*/  LOP3.LUT R2, R10, 0xf000, RZ, 0xb8, !PT ;  /* 0x0000f0000a027812 */ /* 0x002fe400078eb8ff */
[----:B--2---:R-:W-:-:S03]  /*110d0*/  LOP3.LUT R3, R21, 0xf000, RZ, 0xb8, !PT ;  /* 0x0000f00015037812 */ /* 0x004fc600078eb8ff */
[----:B------:R4:W-:Y:S04]  /*110e0*/  STS [UR4+0x3461c], R2 ;  /* 0x03461c02ff007988 */ /* 0x0009e80008000804 */
[----:B------:R4:W-:Y:S02]  /*110f0*/  STS [UR4+0x3469c], R3 ;  /* 0x03469c03ff007988 */ /* 0x0009e40008000804 */
.L_x_294:
[----:B------:R-:W-:Y:S05]  /*11100*/  BSYNC B0 ;  /* 0x0000000000007941 */ /* 0x000fea0003800000 */
.L_x_293:
[----:B------:R-:W-:Y:S01]  /*11110*/  ELECT P0, URZ, PT ;  /* 0x00000000003f782f */ /* 0x000fe20003800000 */
[----:B------:R-:W-:Y:S01]  /*11120*/  NOP ;  /* 0x0000000000007918 */ /* 0x000fe20000000000 */
[----:B------:R-:W-:Y:S11]  /*11130*/  BSSY B0, `(.L_x_295) ;  /* 0x0000004000007945 */ /* 0x000ff60003800000 */
[----:B------:R-:W-:Y:S05]  /*11140*/  @!P0 BRA `(.L_x_296) ;  /* 0x0000000000088947 */ /* 0x000fea0003800000 */
[----:B------:R0:W-:Y:S01]  /*11150*/  UTMACMDFLUSH ;  /* 0x00000000000079b7 */ /* 0x0001e20000000000 */
[----:B------:R-:W-:-:S04]  /*11160*/  DEPBAR.LE SB0, 0x0 ;  /* 0x000080000000791a */ /* 0x000fc80000000000 */
.L_x_296:
[----:B------:R-:W-:Y:S05]  /*11170*/  BSYNC B0 ;  /* 0x0000000000007941 */ /* 0x000fea0003800000 */
.L_x_295:
[----:B------:R-:W-:Y:S01]  /*11180*/  UMOV UR4, 0x400 ;  /* 0x0000040000047882 */ /* 0x000fe20000000000 */
[----:B---3--:R-:W-:Y:S01]  /*11190*/  IMAD.SHL.U32 R0, R0, 0x4, RZ ;  /* 0x0000000400007824 */ /* 0x008fe200078e00ff */
[----:B------:R-:W-:Y:S01]  /*111a0*/  ULEA UR18, UR58, UR4, 0x18 ;  /* 0x000000043a127291 */ /* 0x000fe2000f8ec03f */
[----:B------:R-:W-:-:S03]  /*111b0*/  ULDC UR14, c[0x0][0x884] ;  /* 0x00022100000e7ab9 */ /* 0x000fc60000000800 */
[----:B------:R-:W-:Y:S01]  /*111c0*/  UIADD3 UR20, UR18, 0x34600, URZ ;  /* 0x0003460012147890 */ /* 0x000fe2000fffe03f */
[----:B-1----:R-:W-:Y:S01]  /*111d0*/  IADD3 R4, P0, R0, UR12, RZ ;  /* 0x0000000c00047c10 */ /* 0x002fe2000ff1e0ff */
[----:B------:R-:W-:-:S03]  /*111e0*/  UIMAD.WIDE UR14, UR14, 0x80, UR12 ;  /* 0x000000800e0e78a5 */ /* 0x000fc6000f8e020c */
[----:B------:R-:W-:-:S03]  /*111f0*/  IADD3.X R5, RZ, UR13, RZ, P0, !PT ;  /* 0x0000000dff057c10 */ /* 0x000fc600087fe4ff */
[----:B----4-:R-:W-:Y:S01]  /*11200*/  IADD3 R2, P1, R0, UR14, RZ ;  /* 0x0000000e00027c10 */ /* 0x010fe2000ff3e0ff */
[----:B------:R-:W1:Y:S04]  /*11210*/  LDS R7, [R0+UR20] ;  /* 0x0000001400077984 */ /* 0x000e680008000800 */
[----:B------:R2:W3:Y:S01]  /*11220*/  LDS R9, [R0+UR20+0x80] ;  /* 0x0000801400097984 */ /* 0x0004e20008000800 */
[----:B------:R-:W-:Y:S02]  /*11230*/  IMAD.X R3, RZ, RZ, UR15, P1 ;  /* 0x0000000fff037e24 */ /* 0x000fe400088e06ff */
[----:B------:R-:W-:Y:S01]  /*11240*/  IMAD.MOV.U32 R6, RZ, RZ, 0x1 ;  /* 0x00000001ff067424 */ /* 0x000fe200078e00ff */
[----:B------:R-:W-:Y:S01]  /*11250*/  BSSY B0, `(.L_x_297) ;  /* 0x00000eb000007945 */ /* 0x000fe20003800000 */
[----:B------:R-:W-:Y:S01]  /*11260*/  USHF.L.U32 UR4, UR58, 0x6, URZ ;  /* 0x000000063a047899 */ /* 0x000fe2000800063f */
[----:B------:R-:W-:Y:S01]  /*11270*/  MOV R10, RZ ;  /* 0x000000ff000a7202 */ /* 0x000fe20000000f00 */
[----:B------:R-:W-:Y:S01]  /*11280*/  USHF.L.U32 UR5, UR58, 0xc, URZ ;  /* 0x0000000c3a057899 */ /* 0x000fe2000800063f */
[----:B--2---:R-:W-:Y:S01]  /*11290*/  IMAD.MOV.U32 R0, RZ, RZ, 0x1 ;  /* 0x00000001ff007424 */ /* 0x004fe200078e00ff */
[----:B------:R-:W-:Y:S01]  /*112a0*/  MOV R19, RZ ;  /* 0x000000ff00137202 */ /* 0x000fe20000000f00 */
[----:B------:R-:W-:-:S02]  /*112b0*/  ULOP3.LUT UR22, UR59, 0x1, URZ, 0xfc, !UPT ;  /* 0x000000013b167892 */ /* 0x000fc4000f8efc3f */
[----:B------:R-:W-:Y:S02]  /*112c0*/  ULOP3.LUT UR19, UR40, 0x2, URZ, 0xfc, !UPT ;  /* 0x0000000228137892 */ /* 0x000fe4000f8efc3f */
[----:B------:R-:W-:Y:S02]  /*112d0*/  ULOP3.LUT UR16, UR4, 0x40, URZ, 0xc0, !UPT ;  /* 0x0000004004107892 */ /* 0x000fe4000f8ec03f */
[----:B------:R-:W-:Y:S02]  /*112e0*/  ULOP3.LUT UR17, UR5, 0x1000, URZ, 0xc0, !UPT ;  /* 0x0000100005117892 */ /* 0x000fe4000f8ec03f */
[----:B------:R-:W-:Y:S01]  /*112f0*/  UIADD3 UR21, UR18, 0x34680, URZ ;  /* 0x0003468012157890 */ /* 0x000fe2000fffe03f */
[----:B-1----:R1:W5:Y:S04]  /*11300*/  ATOMG.E.EXCH.STRONG.GPU PT, RZ, [R4], R7 ;  /* 0x0000000704ff73a8 */ /* 0x00236800041ee100 */
[----:B---3--:R2:W5:Y:S01]  /*11310*/  ATOMG.E.EXCH.STRONG.GPU PT, RZ, [R2], R9 ;  /* 0x0000000902ff73a8 */ /* 0x00856200041ee100 */
[----:B-1----:R-:W-:-:S02]  /*11320*/  MOV R4, 0x1 ;  /* 0x0000000100047802 */ /* 0x002fc40000000f00 */
[----:B--2---:R-:W-:Y:S02]  /*11330*/  PRMT R2, R6, 0x7610, R2 ;  /* 0x0000761006027816 */ /* 0x004fe40000000002 */
[----:B------:R-:W-:-:S07]  /*11340*/  PRMT R3, R4, 0x7610, R3 ;  /* 0x0000761004037816 */ /* 0x000fce0000000003 */
.L_x_316:
[----:B------:R-:W-:Y:S01]  /*11350*/  LOP3.LUT P0, RZ, R3, 0xff, RZ, 0xc0, !PT ;  /* 0x000000ff03ff7812 */ /* 0x000fe2000780c0ff */
[----:B-1---5:R-:W-:Y:S01]  /*11360*/  VIADD R4, R11, 0x3f ;  /* 0x0000003f0b047836 */ /* 0x022fe20000000000 */
[----:B------:R-:W-:Y:S05]  /*11370*/  YIELD ;  /* 0x0000000000007946 */ /* 0x000fea0003800000 */
[----:B------:R-:W-:Y:S01]  /*11380*/  SHF.R.S32.HI R5, RZ, 0x1f, R4 ;  /* 0x0000001fff057819 */ /* 0x000fe20000011404 */
[----:B------:R-:W-:Y:S03]  /*11390*/  BSSY B1, `(.L_x_298) ;  /* 0x0000008000017945 */ /* 0x000fe60003800000 */
[----:B------:R-:W-:-:S02]  /*113a0*/  LEA.HI R5, R5, R4, RZ, 0x6 ;  /* 0x0000000405057211 */ /* 0x000fc400078f30ff */
[----:B------:R-:W-:Y:S05]  /*113b0*/  @!P0 BRA `(.L_x_299) ;  /* 0x0000000000148947 */ /* 0x000fea0003800000 */
[----:B------:R-:W-:-:S04]  /*113c0*/  DEPBAR {5,4,3,2,1,0} ;  /* 0x0000003f0000791a */ /* 0x000fc80000000000 */
[----:B------:R1:W-:Y:S01]  /*113d0*/  UTMACCTL.IV [UR12] ;  /* 0x000000000c0079b9 */ /* 0x0003e20008000000 */
[----:B------:R-:W-:-:S04]  /*113e0*/  DEPBAR {5,4,3,2,1,0} ;  /* 0x0000003f0000791a */ /* 0x000fc80000000000 */
[----:B------:R1:W-:Y:S02]  /*113f0*/  UTMACCTL.IV [UR14] ;  /* 0x000000000e0079b9 */ /* 0x0003e40008000000 */
[----:B-1----:R-:W-:Y:S01]  /*11400*/  NOP ;  /* 0x0000000000007918 */ /* 0x002fe20000000000 */
.L_x_299:
[----:B------:R-:W-:Y:S05]  /*11410*/  BSYNC B1 ;  /* 0x0000000000017941 */ /* 0x000fea0003800000 */
.L_x_298:
[----:B------:R-:W-:Y:S01]  /*11420*/  UMOV UR4, 0xffffffff ;  /* 0xffffffff00047882 */ /* 0x000fe20000000000 */
[----:B------:R-:W-:Y:S02]  /*11430*/  SHF.R.S32.HI R7, RZ, 0x6, R5 ;  /* 0x00000006ff077819 */ /* 0x000fe40000011405 */
[----:B------:R-:W-:Y:S05]  /*11440*/  BRA.DIV UR4, `(.L_x_300) ;  /* 0x0000004604887947 */ /* 0x000fea000b800000 */
[----:B------:R-:W-:-:S13]  /*11450*/  ELECT P6, URZ, PT ;  /* 0x00000000003f782f */ /* 0x000fda00038c0000 */
.L_x_412:
[----:B------:R-:W-:Y:S01]  /*11460*/  ISETP.LT.OR P6, PT, R11, 0x1, !P6 ;  /* 0x000000010b00780c */ /* 0x000fe200077c1670 */
[----:B------:R-:W-:-:S12]  /*11470*/  BSSY B1, `(.L_x_301) ;  /* 0x000002e000017945 */ /* 0x000fd80003800000 */
[----:B------:R-:W-:Y:S05]  /*11480*/  @P6 BRA `(.L_x_302) ;  /* 0x0000000000b06947 */ /* 0x000fea0003800000 */
[----:B------:R-:W-:Y:S01]  /*11490*/  LEA R17, R17, UR16, 0x7 ;  /* 0x0000001011117c11 */ /* 0x000fe2000f8e38ff */
[----:B------:R-:W-:Y:S01]  /*114a0*/  VIADD R9, R7, 0x1 ;  /* 0x0000000107097836 */ /* 0x000fe20000000000 */
[----:B------:R-:W-:Y:S01]  /*114b0*/  SHF.L.U32 R16, R16, 0x8, RZ ;  /* 0x0000000810107819 */ /* 0x000fe200000006ff */
[----:B------:R-:W-:Y:S01]  /*114c0*/  IMAD.MOV.U32 R3, RZ, RZ, R0 ;  /* 0x000000ffff037224 */ /* 0x000fe200078e0000 */
[----:B------:R-:W-:Y:S02]  /*114d0*/  MOV R12, RZ ;  /* 0x000000ff000c7202 */ /* 0x000fe40000000f00 */
[----:B------:R-:W-:-:S07]  /*114e0*/  MOV R4, R10 ;  /* 0x0000000a00047202 */ /* 0x000fce0000000f00 */
.L_x_305:
[----:B-1----:R-:W-:Y:S01]  /*114f0*/  LEA R8, R4, UR18, 0x3 ;  /* 0x0000001204087c11 */ /* 0x002fe2000f8e18ff */
[----:B------:R-:W-:Y:S05]  /*11500*/  YIELD ;  /* 0x0000000000007946 */ /* 0x000fea0003800000 */
[----:B------:R-:W-:Y:S02]  /*11510*/  SHF.L.U32 R5, R3, 0x1f, RZ ;  /* 0x0000001f03057819 */ /* 0x000fe400000006ff */
[----:B------:R-:W-:Y:S02]  /*11520*/  LOP3.LUT P1, RZ, R20, 0x7f, RZ, 0xc0, !PT ;  /* 0x0000007f14ff7812 */ /* 0x000fe4000782c0ff */
[----:B------:R-:W1:Y:S11]  /*11530*/  SYNCS.PHASECHK.TRANS64.TRYWAIT P0, [R8+URZ+0x344c0], R5 ;  /* 0x0344c005080075a7 */ /* 0x000e76000800017f */
[----:B------:R-:W2:Y:S01]  /*11540*/  @!P1 LDC R6, c[0x0][0x500] ;  /* 0x00014000ff069b82 */ /* 0x000ea20000000800 */
[----:B-1----:R-:W-:Y:S05]  /*11550*/  @!P0 BRA `(.L_x_303) ;  /* 0x0000004400648947 */ /* 0x002fea0003800000 */
.L_x_413:
[----:B------:R-:W-:Y:S01]  /*11560*/  UPRMT UR4, UR19, 0x9910, URZ ;  /* 0x0000991013047896 */ /* 0x000fe2000800003f */
[----:B--2---:R2:W-:Y:S03]  /*11570*/  @!P1 SYNCS.ARRIVE.TRANS64 RZ, [R8+URZ+0x34480], R6 ;  /* 0x0344800608ff99a7 */ /* 0x0045e6000800003f */
[----:B------:R-:W-:-:S06]  /*11580*/  UISETP.NE.AND UP0, UPT, UR4, 0x2, UPT ;  /* 0x000000020400788c */ /* 0x000fcc000bf05270 */
[----:B------:R-:W-:-:S13]  /*11590*/  PLOP3.LUT P0, PT, PT, PT, UP0, 0x80, 0x0 ;  /* 0x000000000000781c */ /* 0x000fda0003f0f008 */
[----:B--2---:R-:W-:Y:S05]  /*115a0*/  @P0 BRA `(.L_x_304) ;  /* 0x0000000000040947 */ /* 0x004fea0003800000 */
[----:B------:R-:W-:Y:S01]  /*115b0*/  BPT.TRAP 0x1 ;  /* 0x000000040000795c */ /* 0x000fe20000300000 */
.L_x_304:
[C---:B------:R-:W-:Y:S01]  /*115c0*/  R2UR UR4, R4.reuse ;  /* 0x00000000040472ca */ /* 0x040fe200000e0000 */
[----:B------:R-:W-:Y:S01]  /*115d0*/  VIADD R4, R4, 0x1 ;  /* 0x0000000104047836 */ /* 0x000fe20000000000 */
[----:B------:R-:W-:Y:S01]  /*115e0*/  R2UR UR5, R8 ;  /* 0x00000000080572ca */ /* 0x000fe200000e0000 */
[----:B------:R-:W-:Y:S01]  /*115f0*/  UMOV UR24, 0x0 ;  /* 0x0000000000187882 */ /* 0x000fe20000000000 */
[----:B------:R-:W-:Y:S01]  /*11600*/  IADD3 R9, R9, -0x1, RZ ;  /* 0xffffffff09097810 */ /* 0x000fe20007ffe0ff */
[----:B------:R-:W-:Y:S01]  /*11610*/  UMOV UR25, 0x10000000 ;  /* 0x1000000000197882 */ /* 0x000fe20000000000 */
[----:B------:R-:W-:Y:S01]  /*11620*/  R2UR UR6, R12 ;  /* 0x000000000c0672ca */ /* 0x000fe200000e0000 */
[----:B------:R-:W-:Y:S01]  /*11630*/  UMOV UR23, 0x30000 ;  /* 0x0003000000177882 */ /* 0x000fe20000000000 */
[----:B------:R-:W-:Y:S01]  /*11640*/  R2UR UR7, R16 ;  /* 0x00000000100772ca */ /* 0x000fe200000e0000 */
[----:B------:R-:W-:Y:S01]  /*11650*/  VIADD R12, R12, 0x40 ;  /* 0x000000400c0c7836 */ /* 0x000fe20000000000 */
[----:B------:R-:W-:-:S02]  /*11660*/  R2UR UR11, R17 ;  /* 0x00000000110b72ca */ /* 0x000fc400000e0000 */
[----:B------:R-:W-:Y:S01]  /*11670*/  ISETP.GT.AND P1, PT, R9, 0x1, PT ;  /* 0x000000010900780c */ /* 0x000fe20003f24270 */
[----:B------:R-:W-:Y:S01]  /*11680*/  ULEA UR8, UR4, UR17, 0xd ;  /* 0x0000001104087291 */ /* 0x000fe2000f8e683f */
[C---:B------:R-:W-:Y:S01]  /*11690*/  ISETP.NE.AND P0, PT, R4.reuse, 0x8, PT ;  /* 0x000000080400780c */ /* 0x040fe20003f05270 */
[----:B------:R-:W-:Y:S02]  /*116a0*/  ULEA UR4, UR4, UR18, 0xe ;  /* 0x0000001204047291 */ /* 0x000fe4000f8e703f */
[----:B------:R-:W-:Y:S01]  /*116b0*/  UIADD3 UR5, UR5, 0x34480, URZ ;  /* 0x0003448005057890 */ /* 0x000fe2000fffe03f */
[----:B------:R-:W-:Y:S01]  /*116c0*/  SEL R6, RZ, 0x1, P0 ;  /* 0x00000001ff067807 */ /* 0x000fe20000000000 */
[----:B------:R-:W-:Y:S01]  /*116d0*/  UIADD3 UR8, UR18, 0x20000, UR8 ;  /* 0x0002000012087890 */ /* 0x000fe2000fffe008 */
[----:B------:R-:W-:Y:S01]  /*116e0*/  SEL R4, R4, RZ, P0 ;  /* 0x000000ff04047207 */ /* 0x000fe20000000000 */
[----:B------:R-:W-:Y:S01]  /*116f0*/  UMOV UR10, UR6 ;  /* 0x00000006000a7c82 */ /* 0x000fe20008000000 */
[----:B------:R-:W-:-:S02]  /*11700*/  LOP3.LUT R3, R3, R6, RZ, 0x3c, !PT ;  /* 0x0000000603037212 */ /* 0x000fc400078e3cff */
[----:B------:R-:W-:Y:S02]  /*11710*/  UMOV UR9, UR5 ;  /* 0x0000000500097c82 */ /* 0x000fe40008000000 */
[----:B------:R2:W-:Y:S02]  /*11720*/  UTMALDG.2D [UR4], [UR12], desc[UR24] ;  /* 0x000018040c0075b4 */ /* 0x0005e40008009000 */
[----:B------:R2:W-:Y:S02]  /*11730*/  UTMALDG.2D.MULTICAST [UR8], [UR14], UR23, desc[UR24] ;  /* 0x000018080e0073b4 */ /* 0x0005e40008009817 */
[----:B--2---:R-:W-:Y:S05]  /*11740*/  @P1 BRA `(.L_x_305) ;  /* 0xfffffffc00681947 */ /* 0x004fea000383ffff */
.L_x_302:
[----:B------:R-:W-:Y:S05]  /*11750*/  BSYNC B1 ;  /* 0x0000000000017941 */ /* 0x000fea0003800000 */
.L_x_301:
[----:B------:R-:W-:Y:S02]  /*11760*/  IADD3 R10, R7, R10, RZ ;  /* 0x0000000a070a7210 */ /* 0x000fe40007ffe0ff */
[----:B------:R-:W-:Y:S02]  /*11770*/  LOP3.LUT P0, RZ, R2, 0xff, RZ, 0xc0, !PT ;  /* 0x000000ff02ff7812 */ /* 0x000fe4000780c0ff */
[----:B------:R-:W-:-:S04]  /*11780*/  SHF.R.U32.HI R2, RZ, 0x3, R10 ;  /* 0x00000003ff027819 */ /* 0x000fc8000001160a */
[----:B------:R-:W-:-:S04]  /*11790*/  LOP3.LUT R2, R2, 0x1, RZ, 0xc0, !PT ;  /* 0x0000000102027812 */ /* 0x000fc800078ec0ff */
[----:B------:R-:W-:Y:S01]  /*117a0*/  ISETP.NE.U32.AND P1, PT, R2, 0x1, PT ;  /* 0x000000010200780c */ /* 0x000fe20003f25070 */
[----:B------:R-:W-:Y:S02]  /*117b0*/  IMAD.U32 R2, RZ, RZ, UR22 ;  /* 0x00000016ff027e24 */ /* 0x000fe4000f8e00ff */
[----:B------:R-:W-:Y:S01]  /*117c0*/  @P0 SYNCS.ARRIVE.TRANS64.A1T0 RZ, [UR18+0x34548], RZ ;  /* 0x034548ffffff09a7 */ /* 0x000fe20008100012 */
[----:B------:R-:W-:Y:S02]  /*117d0*/  ISETP.GT.U32.AND P0, PT, R10, 0x7, PT ;  /* 0x000000070a00780c */ /* 0x000fe40003f04070 */
[----:B------:R-:W-:Y:S02]  /*117e0*/  ISETP.NE.AND P2, PT, R2, 0x3, PT ;  /* 0x000000030200780c */ /* 0x000fe40003f45270 */
[C---:B------:R-:W-:Y:S02]  /*117f0*/  ISETP.LT.U32.AND P0, PT, R7.reuse, 0x8, P0 ;  /* 0x000000080700780c */ /* 0x040fe40000701070 */
[----:B------:R-:W-:-:S02]  /*11800*/  ISETP.GT.U32.AND P1, PT, R7, 0x7, !P1 ;  /* 0x000000070700780c */ /* 0x000fc40004f24070 */
[----:B------:R-:W-:Y:S02]  /*11810*/  SEL R3, RZ, 0x1, !P0 ;  /* 0x00000001ff037807 */ /* 0x000fe40004000000 */
[----:B------:R-:W-:Y:S02]  /*11820*/  SEL R2, RZ, 0x1, !P1 ;  /* 0x00000001ff027807 */ /* 0x000fe40004800000 */
[----:B------:R-:W-:Y:S02]  /*11830*/  LOP3.LUT R10, R10, 0x7, RZ, 0xc0, !PT ;  /* 0x000000070a0a7812 */ /* 0x000fe400078ec0ff */
[----:B------:R-:W-:Y:S01]  /*11840*/  LOP3.LUT R0, R2, R0, R3, 0x96, !PT ;  /* 0x0000000002007212 */ /* 0x000fe200078e9603 */
[----:B------:R-:W-:Y:S06]  /*11850*/  @!P2 BRA `(.L_x_306) ;  /* 0x000000000004a947 */ /* 0x000fec0003800000 */
[----:B------:R-:W-:Y:S01]  /*11860*/  BPT.TRAP 0x1 ;  /* 0x000000040000795c */ /* 0x000fe20000300000 */
.L_x_306:
[----:B------:R-:W2:Y:S01]  /*11870*/  LDL R4, [R1+0x100] ;  /* 0x0001000001047983 */ /* 0x000ea20000100800 */
[----:B------:R-:W-:Y:S01]  /*11880*/  SHF.L.U32 R2, R19, 0x1f, RZ ;  /* 0x0000001f13027819 */ /* 0x000fe200000006ff */
[----:B------:R-:W-:Y:S01]  /*11890*/  BSSY B1, `(.L_x_307) ;  /* 0x0000005000017945 */ /* 0x000fe20003800000 */
[C---:B--2---:R-:W-:Y:S02]  /*118a0*/  LEA R3, R4.reuse, UR18, 0x3 ;  /* 0x0000001204037c11 */ /* 0x044fe4000f8e18ff */
[----:B------:R-:W-:Y:S02]  /*118b0*/  LEA R4, R4, UR18, 0x4 ;  /* 0x0000001204047c11 */ /* 0x000fe4000f8e20ff */
[----:B------:R-:W2:Y:S02]  /*118c0*/  SYNCS.PHASECHK.TRANS64.TRYWAIT P0, [R3+URZ+0x34400], R2 ;  /* 0x03440002030075a7 */ /* 0x000ea4000800017f */
[----:B--2---:R-:W-:Y:S05]  /*118d0*/  @!P0 BRA `(.L_x_308) ;  /* 0x0000004000988947 */ /* 0x004fea0003800000 */
.L_x_414:
[----:B------:R-:W-:Y:S05]  /*118e0*/  BSYNC B1 ;  /* 0x0000000000017941 */ /* 0x000fea0003800000 */
.L_x_307:
[----:B-1----:R-:W1:Y:S01]  /*118f0*/  LDS.128 R4, [R4+0x34570] ;  /* 0x0345700004047984 */ /* 0x002e620000000c00 */
[----:B------:R-:W-:Y:S01]  /*11900*/  @!PT LDS RZ, [RZ] ;  /* 0x00000000fffff984 */ /* 0x000fe20000000800 */
[----:B------:R-:W-:Y:S01]  /*11910*/  @!PT LDS RZ, [RZ] ;  /* 0x00000000fffff984 */ /* 0x000fe20000000800 */
[----:B------:R-:W-:Y:S01]  /*11920*/  @!PT LDS RZ, [RZ] ;  /* 0x00000000fffff984 */ /* 0x000fe20000000800 */
[----:B------:R-:W-:Y:S01]  /*11930*/  @!PT LDS RZ, [RZ] ;  /* 0x00000000fffff984 */ /* 0x000fe20000000800 */
[----:B------:R3:W-:Y:S06]  /*11940*/  MEMBAR.ALL.CTA ;  /* 0x0000000000007992 */ /* 0x0007ec0000008000 */
[----:B---3--:R-:W3:Y:S01]  /*11950*/  FENCE.VIEW.ASYNC.S ;  /* 0x00000000000073c6 */ /* 0x008ee20000000000 */
[----:B-1----:R-:W-:Y:S01]  /*11960*/  MOV R17, R5 ;  /* 0x0000000500117202 */ /* 0x002fe20000000f00 */
[----:B------:R-:W-:Y:S01]  /*11970*/  IMAD.MOV.U32 R16, RZ, RZ, R4 ;  /* 0x000000ffff107224 */ /* 0x000fe200078e0004 */
[----:B---3--:R-:W-:Y:S06]  /*11980*/  @!P2 BRA `(.L_x_309) ;  /* 0x000000000004a947 */ /* 0x008fec0003800000 */
[----:B------:R-:W-:Y:S01]  /*11990*/  BPT.TRAP 0x1 ;  /* 0x000000040000795c */ /* 0x000fe20000300000 */
.L_x_309:
[----:B------:R-:W1:Y:S01]  /*119a0*/  S2R R5, SR_CgaCtaId ;  /* 0x0000000000057919 */ /* 0x000e620000008800 */
[----:B------:R-:W-:Y:S02]  /*119b0*/  ISETP.NE.AND P0, PT, R7, RZ, PT ;  /* 0x000000ff0700720c */ /* 0x000fe40003f05270 */
[----:B--2---:R-:W-:Y:S02]  /*119c0*/  IADD3 R2, R3, 0x34440, RZ ;  /* 0x0003444003027810 */ /* 0x004fe40007ffe0ff */
[CC--:B------:R-:W-:Y:S02]  /*119d0*/  ISETP.EQ.OR P0, PT, R6.reuse, R18.reuse, !P0 ;  /* 0x000000120600720c */ /* 0x0c0fe40004702670 */
[----:B------:R-:W-:Y:S02]  /*119e0*/  ISETP.NE.AND P1, PT, R6, R18, PT ;  /* 0x000000120600720c */ /* 0x000fe40003f25270 */
[----:B-1----:R-:W-:-:S04]  /*119f0*/  PRMT R2, R5, 0x654, R2 ;  /* 0x0000065405027816 */ /* 0x002fc80000000002 */
[----:B------:R1:W-:Y:S05]  /*11a00*/  SYNCS.ARRIVE.TRANS64.RED.A1T0 RZ, [R2+URZ], RZ ;  /* 0x000000ff02ff79a7 */ /* 0x0003ea000810043f */
[----:B------:R-:W-:Y:S05]  /*11a10*/  @P0 BRA `(.L_x_310) ;  /* 0x00000004008c0947 */ /* 0x000fea0003800000 */
[----:B-1----:R-:W1:Y:S02]  /*11a20*/  LDC.64 R2, c[0x0][0x290] ;  /* 0x0000a400ff027b82 */ /* 0x002e640000000a00 */
[----:B-1----:R-:W-:-:S05]  /*11a30*/  IMAD.WIDE R2, R6, 0xc, R2 ;  /* 0x0000000c06027825 */ /* 0x002fca00078e0202 */
[----:B------:R1:W5:Y:S01]  /*11a40*/  LDG.E R11, desc[UR38][R2.64+0x8] ;  /* 0x00000826020b7981 */ /* 0x000362000c1e1900 */
[----:B------:R-:W-:-:S03]  /*11a50*/  UMOV UR4, 0xffffffff ;  /* 0xffffffff00047882 */ /* 0x000fc60000000000 */
[----:B------:R-:W-:Y:S05]  /*11a60*/  BRA.DIV UR4, `(.L_x_311) ;  /* 0x0000004204487947 */ /* 0x000fea000b800000 */
[----:B------:R-:W-:-:S13]  /*11a70*/  ELECT P6, URZ, PT ;  /* 0x00000000003f782f */ /* 0x000fda00038c0000 */
.L_x_417:
[----:B------:R-:W-:Y:S04]  /*11a80*/  BSSY B1, `(.L_x_312) ;  /* 0x0000049000017945 */ /* 0x000fe80003800000 */
[----:B------:R-:W-:Y:S05]  /*11a90*/  @!P6 BRA `(.L_x_313) ;  /* 0x00000004001ce947 */ /* 0x000fea0003800000 */
[C---:B------:R-:W-:Y:S01]  /*11aa0*/  IMAD.SHL.U32 R21, R6.reuse, 0x8, RZ ;  /* 0x0000000806157824 */ /* 0x040fe200078e00ff */
[----:B------:R-:W-:Y:S01]  /*11ab0*/  SHF.R.S32.HI R5, RZ, 0x1f, R6 ;  /* 0x0000001fff057819 */ /* 0x000fe20000011406 */
[----:B------:R-:W-:Y:S01]  /*11ac0*/  ULDC.64 UR4, c[0x0][0x510] ;  /* 0x0001440000047ab9 */ /* 0x000fe20000000a00 */
[----:B------:R-:W-:Y:S01]  /*11ad0*/  ULDC.64 UR6, c[0x0][0x520] ;  /* 0x0001480000067ab9 */ /* 0x000fe20000000a00 */
[----:B------:R-:W2:Y:S01]  /*11ae0*/  LDG.E R18, desc[UR38][R2.64] ;  /* 0x0000002602127981 */ /* 0x000ea2000c1e1900 */
[----:B------:R-:W-:Y:S02]  /*11af0*/  SHF.L.U64.HI R22, R6, 0x3, R5 ;  /* 0x0000000306167819 */ /* 0x000fe40000010205 */
[C---:B------:R-:W-:Y:S02]  /*11b00*/  IADD3 R8, P0, R21.reuse, UR4, RZ ;  /* 0x0000000415087c10 */ /* 0x040fe4000ff1e0ff */
[C---:B------:R-:W-:Y:S02]  /*11b10*/  IADD3 R4, P2, R21.reuse, UR6, RZ ;  /* 0x0000000615047c10 */ /* 0x040fe4000ff5e0ff */
[C---:B------:R-:W-:Y:S01]  /*11b20*/  IADD3.X R9, R22.reuse, UR5, RZ, P0, !PT ;  /* 0x0000000516097c10 */ /* 0x040fe200087fe4ff */
[----:B------:R-:W-:Y:S01]  /*11b30*/  ULDC.64 UR4, c[0x0][0x518] ;  /* 0x0001460000047ab9 */ /* 0x000fe20000000a00 */
[----:B------:R-:W-:Y:S01]  /*11b40*/  IADD3.X R5, R22, UR7, RZ, P2, !PT ;  /* 0x0000000716057c10 */ /* 0x000fe200097fe4ff */
[----:B-1----:R-:W3:Y:S04]  /*11b50*/  LDG.E R2, desc[UR38][R2.64+0x4] ;  /* 0x0000042602027981 */ /* 0x002ee8000c1e1900 */
[----:B------:R-:W4:Y:S04]  /*11b60*/  LDG.E.64 R14, desc[UR38][R8.64] ;  /* 0x00000026080e7981 */ /* 0x000f28000c1e1b00 */
[----:B------:R1:W2:Y:S02]  /*11b70*/  LDG.E.64 R12, desc[UR38][R4.64] ;  /* 0x00000026040c7981 */ /* 0x0002a4000c1e1b00 */
[----:B-1----:R-:W-:-:S04]  /*11b80*/  IADD3 R4, P0, R21, UR4, RZ ;  /* 0x0000000415047c10 */ /* 0x002fc8000ff1e0ff */
[----:B------:R-:W-:Y:S01]  /*11b90*/  IADD3.X R5, R22, UR5, RZ, P0, !PT ;  /* 0x0000000516057c10 */ /* 0x000fe200087fe4ff */
[----:B------:R-:W-:-:S04]  /*11ba0*/  ULDC.64 UR4, c[0x0][0x528] ;  /* 0x00014a0000047ab9 */ /* 0x000fc80000000a00 */
[----:B------:R1:W3:Y:S02]  /*11bb0*/  LDG.E.64 R8, desc[UR38][R4.64] ;  /* 0x0000002604087981 */ /* 0x0002e4000c1e1b00 */
[----:B-1----:R-:W-:-:S04]  /*11bc0*/  IADD3 R4, P0, R21, UR4, RZ ;  /* 0x0000000415047c10 */ /* 0x002fc8000ff1e0ff */
[----:B------:R-:W-:-:S06]  /*11bd0*/  IADD3.X R5, R22, UR5, RZ, P0, !PT ;  /* 0x0000000516057c10 */ /* 0x000fcc00087fe4ff */
[----:B------:R-:W3:Y:S04]  /*11be0*/  LDG.E.64 R4, desc[UR38][R4.64] ;  /* 0x0000002604047981 */ /* 0x000ee8000c1e1b00 */
[----:B----4-:R-:W-:Y:S04]  /*11bf0*/  STS.64 [UR20], R14 ;  /* 0x0000000eff007988 */ /* 0x010fe80008000a14 */
[----:B--2---:R-:W-:Y:S04]  /*11c00*/  STS.64 [UR21], R12 ;  /* 0x0000000cff007988 */ /* 0x004fe80008000a15 */
[----:B------:R-:W1:Y:S01]  /*11c10*/  LDS R21, [UR20+0x1c] ;  /* 0x00001c14ff157984 */ /* 0x000e620008000800 */
[----:B---3--:R-:W-:-:S04]  /*11c20*/  LOP3.LUT R25, R9, 0x1fffffff, RZ, 0xc0, !PT ;  /* 0x1fffffff09197812 */ /* 0x008fc800078ec0ff */
[----:B------:R-:W-:-:S04]  /*11c30*/  SHF.R.U32.HI R22, RZ, 0x4, R25 ;  /* 0x00000004ff167819 */ /* 0x000fc80000011619 */
[----:B-1----:R-:W-:-:S05]  /*11c40*/  LOP3.LUT R21, R21, 0xf, R22, 0xb8, !PT ;  /* 0x0000000f15157812 */ /* 0x002fca00078eb816 */
[----:B------:R-:W-:Y:S04]  /*11c50*/  STS [UR20+0x1c], R21 ;  /* 0x00001c15ff007988 */ /* 0x000fe80008000814 */
[----:B------:R-:W1:Y:S02]  /*11c60*/  LDS R9, [UR20+0x1c] ;  /* 0x00001c14ff097984 */ /* 0x000e640008000800 */
[----:B-1----:R-:W-:-:S05]  /*11c70*/  LOP3.LUT R9, R9, 0xf0, RZ, 0xb8, !PT ;  /* 0x000000f009097812 */ /* 0x002fca00078eb8ff */
[----:B------:R-:W-:Y:S04]  /*11c80*/  STS [UR20+0x1c], R9 ;  /* 0x00001c09ff007988 */ /* 0x000fe80008000814 */
[----:B------:R-:W1:Y:S01]  /*11c90*/  LDS R23, [UR20+0x1c] ;  /* 0x00001c14ff177984 */ /* 0x000e620008000800 */
[----:B------:R-:W-:-:S04]  /*11ca0*/  MOV R22, UR20 ;  /* 0x0000001400167c02 */ /* 0x000fc80008000f00 */
[----:B------:R-:W-:Y:S02]  /*11cb0*/  SHF.R.U64 R22, R22, 0x4, RZ ;  /* 0x0000000416167819 */ /* 0x000fe400000012ff */
[----:B-1----:R-:W-:-:S05]  /*11cc0*/  LOP3.LUT R23, R23, 0xf00, RZ, 0xb8, !PT ;  /* 0x00000f0017177812 */ /* 0x002fca00078eb8ff */
[----:B------:R-:W-:Y:S04]  /*11cd0*/  STS.64 [UR20+0x18], R22 ;  /* 0x00001816ff007988 */ /* 0x000fe80008000a14 */
[----:B------:R-:W1:Y:S01]  /*11ce0*/  LDS R24, [UR20+0x1c] ;  /* 0x00001c14ff187984 */ /* 0x000e620008000800 */
[----:B------:R-:W-:Y:S01]  /*11cf0*/  SHF.R.U64 R21, R8, 0x4, R25 ;  /* 0x0000000408157819 */ /* 0x000fe20000001219 */
[----:B-----5:R-:W-:Y:S01]  /*11d00*/  VIADD R12, R11, 0xffffffff ;  /* 0xffffffff0b0c7836 */ /* 0x020fe20000000000 */
[----:B------:R-:W-:Y:S02]  /*11d10*/  CS2R R14, SRZ ;  /* 0x00000000000e7805 */ /* 0x000fe4000001ff00 */
[----:B------:R-:W-:Y:S01]  /*11d20*/  IADD3 R13, R18, -0x1, RZ ;  /* 0xffffffff120d7810 */ /* 0x000fe20007ffe0ff */
[----:B------:R-:W-:Y:S04]  /*11d30*/  STS [UR20+0x10], R22 ;  /* 0x00001016ff007988 */ /* 0x000fe80008000814 */
[----:B------:R-:W-:Y:S04]  /*11d40*/  STS [UR20+0x14], R22 ;  /* 0x00001416ff007988 */ /* 0x000fe80008000814 */
[----:B------:R-:W-:Y:S04]  /*11d50*/  STS.128 [UR20+0x20], R12 ;  /* 0x0000200cff007988 */ /* 0x000fe80008000c14 */
[----:B------:R-:W-:Y:S04]  /*11d60*/  STS [UR20+0xc], R21 ;  /* 0x00000c15ff007988 */ /* 0x000fe80008000814 */
[----:B------:R-:W-:Y:S01]  /*11d70*/  STS [UR20+0x30], RZ ;  /* 0x000030ffff007988 */ /* 0x000fe20008000814 */
[----:B-1----:R-:W-:-:S05]  /*11d80*/  LOP3.LUT R3, R24, 0xf000, RZ, 0xb8, !PT ;  /* 0x0000f00018037812 */ /* 0x002fca00078eb8ff */
[----:B------:R-:W-:Y:S04]  /*11d90*/  STS [UR20+0x1c], R3 ;  /* 0x00001c03ff007988 */ /* 0x000fe80008000814 */
[----:B------:R-:W1:Y:S01]  /*11da0*/  LDS R8, [UR21+0x1c] ;  /* 0x00001c15ff087984 */ /* 0x000e620008000800 */
[----:B------:R-:W-:-:S04]  /*11db0*/  LOP3.LUT R23, R5, 0x1fffffff, RZ, 0xc0, !PT ;  /* 0x1fffffff05177812 */ /* 0x000fc800078ec0ff */
[----:B------:R-:W-:-:S04]  /*11dc0*/  SHF.R.U32.HI R5, RZ, 0x4, R23 ;  /* 0x00000004ff057819 */ /* 0x000fc80000011617 */
[----:B-1----:R-:W-:-:S05]  /*11dd0*/  LOP3.LUT R5, R8, 0xf, R5, 0xb8, !PT ;  /* 0x0000000f08057812 */ /* 0x002fca00078eb805 */
[----:B------:R-:W-:Y:S04]  /*11de0*/  STS [UR21+0x1c], R5 ;  /* 0x00001c05ff007988 */ /* 0x000fe80008000815 */
[----:B------:R-:W1:Y:S02]  /*11df0*/  LDS R18, [UR21+0x1c] ;  /* 0x00001c15ff127984 */ /* 0x000e640008000800 */
[----:B-1----:R-:W-:-:S05]  /*11e00*/  LOP3.LUT R18, R18, 0xf0, RZ, 0xb8, !PT ;  /* 0x000000f012127812 */ /* 0x002fca00078eb8ff */
[----:B------:R-:W-:Y:S04]  /*11e10*/  STS [UR21+0x1c], R18 ;  /* 0x00001c12ff007988 */ /* 0x000fe80008000815 */
[----:B------:R-:W1:Y:S01]  /*11e20*/  LDS R9, [UR21+0x1c] ;  /* 0x00001c15ff097984 */ /* 0x000e620008000800 */
[----:B------:R-:W-:-:S05]  /*11e30*/  IMAD.U32 R8, RZ, RZ, UR21 ;  /* 0x00000015ff087e24 */ /* 0x000fca000f8e00ff */
[----:B------:R-:W-:Y:S02]  /*11e40*/  SHF.R.U64 R8, R8, 0x4, RZ ;  /* 0x0000000408087819 */ /* 0x000fe400000012ff */
[----:B-1----:R-:W-:-:S05]  /*11e50*/  LOP3.LUT R9, R9, 0xf00, RZ, 0xb8, !PT ;  /* 0x00000f0009097812 */ /* 0x002fca00078eb8ff */
[----:B------:R-:W-:Y:S04]  /*11e60*/  STS.64 [UR21+0x18], R8 ;  /* 0x00001808ff007988 */ /* 0x000fe80008000a15 */
[----:B------:R-:W1:Y:S01]  /*11e70*/  LDS R3, [UR21+0x1c] ;  /* 0x00001c15ff037984 */ /* 0x000e620008000800 */
[----:B------:R-:W-:Y:S02]  /*11e80*/  IADD3 R13, R2, -0x1, RZ ;  /* 0xffffffff020d7810 */ /* 0x000fe40007ffe0ff */
[----:B------:R-:W-:Y:S01]  /*11e90*/  SHF.R.U64 R4, R4, 0x4, R23 ;  /* 0x0000000404047819 */ /* 0x000fe20000001217 */
[----:B------:R2:W-:Y:S04]  /*11ea0*/  STS [UR21+0x10], R8 ;  /* 0x00001008ff007988 */ /* 0x0005e80008000815 */
[----:B------:R2:W-:Y:S04]  /*11eb0*/  STS.128 [UR21+0x20], R12 ;  /* 0x0000200cff007988 */ /* 0x0005e80008000c15 */
[----:B------:R2:W-:Y:S04]  /*11ec0*/  STS [UR21+0xc], R4 ;  /* 0x00000c04ff007988 */ /* 0x0005e80008000815 */
[----:B------:R2:W-:Y:S04]  /*11ed0*/  STS [UR21+0x14], R8 ;  /* 0x00001408ff007988 */ /* 0x0005e80008000815 */
[----:B------:R-:W-:Y:S01]  /*11ee0*/  STS [UR21+0x30], RZ ;  /* 0x000030ffff007988 */ /* 0x000fe20008000815 */
[----:B-1----:R-:W-:-:S05]  /*11ef0*/  LOP3.LUT R2, R3, 0xf000, RZ, 0xb8, !PT ;  /* 0x0000f00003027812 */ /* 0x002fca00078eb8ff */
[----:B------:R2:W-:Y:S02]  /*11f00*/  STS [UR21+0x1c], R2 ;  /* 0x00001c02ff007988 */ /* 0x0005e40008000815 */
.L_x_313:
[----:B------:R-:W-:Y:S05]  /*11f10*/  BSYNC B1 ;  /* 0x0000000000017941 */ /* 0x000fea0003800000 */
.L_x_312:
[----:B------:R-:W-:-:S03]  /*11f20*/  UMOV UR4, 0xffffffff ;  /* 0xffffffff00047882 */ /* 0x000fc60000000000 */
[----:B------:R-:W-:Y:S05]  /*11f30*/  BRA.DIV UR4, `(.L_x_314) ;  /* 0x0000003e04347947 */ /* 0x000fea000b800000 */
[----:B------:R-:W-:Y:S01]  /*11f40*/  ELECT P6, URZ, PT ;  /* 0x00000000003f782f */ /* 0x000fe200038c0000 */
[----:B------:R-:W-:-:S12]  /*11f50*/  NOP ;  /* 0x0000000000007918 */ /* 0x000fd80000000000 */
.L_x_421:
[----:B-12---:R-:W1:Y:S02]  /*11f60*/  S2R R2, SR_LANEID ;  /* 0x0000000000027919 */ /* 0x006e640000000000 */
[----:B-1----:R-:W-:-:S05]  /*11f70*/  IMAD.SHL.U32 R8, R2, 0x4, RZ ;  /* 0x0000000402087824 */ /* 0x002fca00078e00ff */
[----:B------:R1:W2:Y:S01]  /*11f80*/  LDS R9, [R8+UR20] ;  /* 0x0000001408097984 */ /* 0x0002a20008000800 */
[C---:B------:R-:W-:Y:S02]  /*11f90*/  IADD3 R4, P0, R8.reuse, UR12, RZ ;  /* 0x0000000c08047c10 */ /* 0x040fe4000ff1e0ff */
[----:B------:R-:W-:Y:S01]  /*11fa0*/  IADD3 R2, P2, R8, UR14, RZ ;  /* 0x0000000e08027c10 */ /* 0x000fe2000ff5e0ff */
[----:B------:R1:W3:Y:S01]  /*11fb0*/  LDS R13, [R8+UR20+0x80] ;  /* 0x00008014080d7984 */ /* 0x0002e20008000800 */
[----:B------:R-:W-:Y:S11]  /*11fc0*/  @!P6 BRA `(.L_x_315) ;  /* 0x000000000008e947 */ /* 0x000ff60003800000 */
[----:B------:R0:W-:Y:S01]  /*11fd0*/  UTMACMDFLUSH ;  /* 0x00000000000079b7 */ /* 0x0001e20000000000 */
[----:B------:R-:W-:-:S04]  /*11fe0*/  DEPBAR.LE SB0, 0x0 ;  /* 0x000080000000791a */ /* 0x000fc80000000000 */
.L_x_315:
[----:B------:R-:W-:Y:S01]  /*11ff0*/  IADD3.X R5, RZ, UR13, RZ, P0, !PT ;  /* 0x0000000dff057c10 */ /* 0x000fe200087fe4ff */
[----:B------:R-:W-:Y:S01]  /*12000*/  IMAD.X R3, RZ, RZ, UR15, P2 ;  /* 0x0000000fff037e24 */ /* 0x000fe200090e06ff */
[----:B------:R-:W-:Y:S05]  /*12010*/  WARPSYNC.ALL ;  /* 0x0000000000007948 */ /* 0x000fea0003800000 */
[----:B--2---:R2:W5:Y:S04]  /*12020*/  ATOMG.E.EXCH.STRONG.GPU PT, RZ, [R4], R9 ;  /* 0x0000000904ff73a8 */ /* 0x00456800041ee100 */
[----:B---3--:R2:W5:Y:S01]  /*12030*/  ATOMG.E.EXCH.STRONG.GPU PT, RZ, [R2], R13 ;  /* 0x0000000d02ff73a8 */ /* 0x00856200041ee100 */
[----:B------:R-:W-:-:S07]  /*12040*/  MOV R18, R6 ;  /* 0x0000000600127202 */ /* 0x000fce0000000f00 */
.L_x_310:
[----:B-12---:R-:W2:Y:S01]  /*12050*/  LDL.LU R2, [R1+0x100] ;  /* 0x0001000001027983 */ /* 0x006ea20000300800 */
[----:B------:R-:W-:Y:S02]  /*12060*/  ISETP.NE.AND P2, PT, R7, RZ, PT ;  /* 0x000000ff0700720c */ /* 0x000fe40003f45270 */
[----:B------:R-:W-:Y:S01]  /*12070*/  SEL R3, RZ, 0x1, !P1 ;  /* 0x00000001ff037807 */ /* 0x000fe20004800000 */
[----:B--2---:R-:W-:-:S05]  /*12080*/  VIADD R4, R2, 0x1 ;  /* 0x0000000102047836 */ /* 0x004fca0000000000 */
[----:B------:R-:W-:-:S04]  /*12090*/  ISETP.NE.AND P0, PT, R4, 0x8, PT ;  /* 0x000000080400780c */ /* 0x000fc80003f05270 */
[----:B------:R-:W-:Y:S02]  /*120a0*/  SEL R4, R4, RZ, P0 ;  /* 0x000000ff04047207 */ /* 0x000fe40000000000 */
[----:B------:R-:W-:-:S03]  /*120b0*/  SEL R2, RZ, 0x1, P0 ;  /* 0x00000001ff027807 */ /* 0x000fc60000000000 */
[----:B------:R1:W-:Y:S01]  /*120c0*/  STL [R1+0x100], R4 ;  /* 0x0001000401007387 */ /* 0x0003e20000100800 */
[----:B------:R-:W-:Y:S02]  /*120d0*/  LOP3.LUT R19, R19, R2, RZ, 0x3c, !PT ;  /* 0x0000000213137212 */ /* 0x000fe400078e3cff */
[----:B------:R-:W-:Y:S01]  /*120e0*/  PRMT R2, RZ, 0x7610, R2 ;  /* 0x00007610ff027816 */ /* 0x000fe20000000002 */
[----:B------:R-:W-:Y:S06]  /*120f0*/  @P2 BRA `(.L_x_316) ;  /* 0xfffffff000942947 */ /* 0x000fec000383ffff */
[----:B------:R-:W-:Y:S05]  /*12100*/  BSYNC B0 ;  /* 0x0000000000007941 */ /* 0x000fea0003800000 */
.L_x_297:
[----:B------:R-:W-:-:S03]  /*12110*/  UMOV UR4, 0xffffffff ;  /* 0xffffffff00047882 */ /* 0x000fc60000000000 */
[----:B------:R-:W-:Y:S05]  /*12120*/  BRA.DIV UR4, `(.L_x_317) ;  /* 0x0000003a04e87947 */ /* 0x000fea000b800000 */
[----:B-----5:R-:W-:-:S13]  /*12130*/  ELECT P6, URZ, PT ;  /* 0x00000000003f782f */ /* 0x020fda00038c0000 */
.L_x_424:
[----:B------:R-:W-:Y:S04]  /*12140*/  BSSY B0, `(.L_x_318) ;  /* 0x000004e000007945 */ /* 0x000fe80003800000 */
[----:B------:R-:W-:Y:S05]  /*12150*/  @!P6 BRA `(.L_x_319) ;  /* 0x000000040030e947 */ /* 0x000fea0003800000 */
[----:B------:R-:W-:-:S04]  /*12160*/  ULOP3.LUT UR4, UR40, 0x2, URZ, 0xfc, !UPT ;  /* 0x0000000228047892 */ /* 0x000fc8000f8efc3f */
[----:B------:R-:W-:-:S06]  /*12170*/  UISETP.NE.AND UP0, UPT, UR4, 0x3, UPT ;  /* 0x000000030400788c */ /* 0x000fcc000bf05270 */
[----:B------:R-:W-:-:S13]  /*12180*/  PLOP3.LUT P0, PT, PT, PT, UP0, 0x80, 0x0 ;  /* 0x000000000000781c */ /* 0x000fda0003f0f008 */
[----:B------:R-:W-:Y:S05]  /*12190*/  @!P0 BRA `(.L_x_320) ;  /* 0x0000000000048947 */ /* 0x000fea0003800000 */
[----:B------:R-:W-:Y:S01]  /*121a0*/  BPT.TRAP 0x1 ;  /* 0x000000040000795c */ /* 0x000fe20000300000 */
.L_x_320:
[----:B------:R-:W-:Y:S02]  /*121b0*/  MOV R3, UR18 ;  /* 0x0000001200037c02 */ /* 0x000fe40008000f00 */
[----:B------:R-:W-:-:S03]  /*121c0*/  SHF.L.U32 R2, R0, 0x1f, RZ ;  /* 0x0000001f00027819 */ /* 0x000fc600000006ff */
[----:B------:R-:W-:-:S05]  /*121d0*/  VIADD R3, R3, 0x344c0 ;  /* 0x000344c003037836 */ /* 0x000fca0000000000 */
[C---:B------:R-:W-:Y:S01]  /*121e0*/  LEA R7, R10.reuse, R3, 0x3 ;  /* 0x000000030a077211 */ /* 0x040fe200078e18ff */
[----:B------:R-:W-:-:S03]  /*121f0*/  VIADD R10, R10, 0x1 ;  /* 0x000000010a0a7836 */ /* 0x000fc60000000000 */
[----:B------:R-:W2:Y:S02]  /*12200*/  SYNCS.PHASECHK.TRANS64.TRYWAIT P0, [R7+URZ], R2 ;  /* 0x00000002070075a7 */ /* 0x000ea4000800017f */
[----:B------:R-:W-:-:S04]  /*12210*/  ISETP.NE.AND P1, PT, R10, 0x8, PT ;  /* 0x000000080a00780c */ /* 0x000fc80003f25270 */
[----:B------:R-:W-:Y:S02]  /*12220*/  SEL R5, RZ, 0x1, P1 ;  /* 0x00000001ff057807 */ /* 0x000fe40000800000 */
[----:B------:R-:W-:Y:S02]  /*12230*/  SEL R10, R10, RZ, P1 ;  /* 0x000000ff0a0a7207 */ /* 0x000fe40000800000 */
[----:B------:R-:W-:Y:S02]  /*12240*/  LOP3.LUT R5, R0, R5, RZ, 0x3c, !PT ;  /* 0x0000000500057212 */ /* 0x000fe400078e3cff */
[----:B------:R-:W-:Y:S02]  /*12250*/  LEA R9, R10, R3, 0x3 ;  /* 0x000000030a097211 */ /* 0x000fe400078e18ff */
[----:B-1----:R-:W-:Y:S01]  /*12260*/  SHF.L.U32 R4, R5, 0x1f, RZ ;  /* 0x0000001f05047819 */ /* 0x002fe200000006ff */
[----:B--2---:R-:W-:Y:S06]  /*12270*/  @!P0 BRA `(.L_x_321) ;  /* 0x0000003800b48947 */ /* 0x004fec0003800000 */
.L_x_425:
[----:B------:R-:W2:Y:S01]  /*12280*/  SYNCS.PHASECHK.TRANS64.TRYWAIT P0, [R9+URZ], R4 ;  /* 0x00000004090075a7 */ /* 0x000ea2000800017f */
[----:B------:R-:W-:-:S05]  /*12290*/  VIADD R0, R10, 0x1 ;  /* 0x000000010a007836 */ /* 0x000fca0000000000 */
[----:B------:R-:W-:-:S04]  /*122a0*/  ISETP.NE.AND P1, PT, R0, 0x8, PT ;  /* 0x000000080000780c */ /* 0x000fc80003f25270 */
[----:B-1----:R-:W-:Y:S02]  /*122b0*/  SEL R2, RZ, 0x1, P1 ;  /* 0x00000001ff027807 */ /* 0x002fe40000800000 */
[----:B------:R-:W-:Y:S02]  /*122c0*/  SEL R0, R0, RZ, P1 ;  /* 0x000000ff00007207 */ /* 0x000fe40000800000 */
[----:B------:R-:W-:Y:S02]  /*122d0*/  LOP3.LUT R7, R5, R2, RZ, 0x3c, !PT ;  /* 0x0000000205077212 */ /* 0x000fe400078e3cff */
[----:B------:R-:W-:Y:S02]  /*122e0*/  LEA R6, R0, R3, 0x3 ;  /* 0x0000000300067211 */ /* 0x000fe400078e18ff */
[----:B------:R-:W-:Y:S01]  /*122f0*/  SHF.L.U32 R5, R7, 0x1f, RZ ;  /* 0x0000001f07057819 */ /* 0x000fe200000006ff */
[----:B--2---:R-:W-:Y:S06]  /*12300*/  @!P0 BRA `(.L_x_322) ;  /* 0x0000003800a48947 */ /* 0x004fec0003800000 */
.L_x_426:
[----:B------:R-:W2:Y:S01]  /*12310*/  SYNCS.PHASECHK.TRANS64.TRYWAIT P0, [R6+URZ], R5 ;  /* 0x00000005060075a7 */ /* 0x000ea2000800017f */
[----:B------:R-:W-:-:S05]  /*12320*/  VIADD R0, R0, 0x1 ;  /* 0x0000000100007836 */ /* 0x000fca0000000000 */
[----:B------:R-:W-:-:S04]  /*12330*/  ISETP.NE.AND P1, PT, R0, 0x8, PT ;  /* 0x000000080000780c */ /* 0x000fc80003f25270 */
[----:B------:R-:W-:Y:S02]  /*12340*/  SEL R2, RZ, 0x1, P1 ;  /* 0x00000001ff027807 */ /* 0x000fe40000800000 */
[----:B------:R-:W-:Y:S02]  /*12350*/  SEL R0, R0, RZ, P1 ;  /* 0x000000ff00007207 */ /* 0x000fe40000800000 */
[----:B------:R-:W-:Y:S02]  /*12360*/  LOP3.LUT R7, R7, R2, RZ, 0x3c, !PT ;  /* 0x0000000207077212 */ /* 0x000fe400078e3cff */
[----:B-1----:R-:W-:Y:S02]  /*12370*/  LEA R9, R0, R3, 0x3 ;  /* 0x0000000300097211 */ /* 0x002fe400078e18ff */
[----:B------:R-:W-:Y:S01]  /*12380*/  SHF.L.U32 R4, R7, 0x1f, RZ ;  /* 0x0000001f07047819 */ /* 0x000fe200000006ff */
[----:B--2---:R-:W-:Y:S06]  /*12390*/  @!P0 BRA `(.L_x_323) ;  /* 0x0000003800948947 */ /* 0x004fec0003800000 */
.L_x_427:
        /* <DEDUP_REMOVED lines=9> */
.L_x_428:
        /* <DEDUP_REMOVED lines=9> */
.L_x_429:
        /* <DEDUP_REMOVED lines=9> */
.L_x_430:
[----:B------:R-:W2:Y:S01]  /*12550*/  SYNCS.PHASECHK.TRANS64.TRYWAIT P0, [R6+URZ], R5 ;  /* 0x00000005060075a7 */ /* 0x000ea2000800017f */
[----:B------:R-:W-:-:S05]  /*12560*/  VIADD R0, R0, 0x1 ;  /* 0x0000000100007836 */ /* 0x000fca0000000000 */
[----:B------:R-:W-:-:S04]  /*12570*/  ISETP.NE.AND P1, PT, R0, 0x8, PT ;  /* 0x000000080000780c */ /* 0x000fc80003f25270 */
[----:B------:R-:W-:Y:S02]  /*12580*/  SEL R2, RZ, 0x1, P1 ;  /* 0x00000001ff027807 */ /* 0x000fe40000800000 */
[----:B------:R-:W-:Y:S02]  /*12590*/  SEL R0, R0, RZ, P1 ;  /* 0x000000ff00007207 */ /* 0x000fe40000800000 */
[----:B------:R-:W-:Y:S01]  /*125a0*/  LOP3.LUT R2, R7, R2, RZ, 0x3c, !PT ;  /* 0x0000000207027212 */ /* 0x000fe200078e3cff */
[----:B--2---:R-:W-:Y:S06]  /*125b0*/  @!P0 BRA `(.L_x_327) ;  /* 0x00000038005c8947 */ /* 0x004fec0003800000 */
.L_x_431:
[----:B------:R-:W-:Y:S02]  /*125c0*/  LEA R3, R0, R3, 0x3 ;  /* 0x0000000300037211 */ /* 0x000fe400078e18ff */
[----:B------:R-:W-:-:S07]  /*125d0*/  SHF.L.U32 R0, R2, 0x1f, RZ ;  /* 0x0000001f02007819 */ /* 0x000fce00000006ff */
.L_x_328:
[----:B---3--:R3:W4:Y:S02]  /*125e0*/  SYNCS.PHASECHK.TRANS64.TRYWAIT P0, [R3+URZ], R0 ;  /* 0x00000000030075a7 */ /* 0x008724000800017f */
[----:B----4-:R-:W-:Y:S05]  /*125f0*/  @!P0 NANOSLEEP.SYNCS 0x989680 ;  /* 0x009896800000895d */ /* 0x010fea0003900000 */
[----:B------:R-:W4:Y:S02]  /*12600*/  @!P0 SYNCS.PHASECHK.TRANS64 P0, [R3+URZ], R0 ;  /* 0x00000000030085a7 */ /* 0x000f24000800007f */
[----:B----4-:R-:W-:Y:S05]  /*12610*/  @!P0 BRA `(.L_x_328) ;  /* 0xfffffffc00f08947 */ /* 0x010fea000383ffff */
.L_x_319:
[----:B------:R-:W-:Y:S05]  /*12620*/  BSYNC B0 ;  /* 0x0000000000007941 */ /* 0x000fea0003800000 */
.L_x_318:
[----:B------:R-:W-:Y:S05]  /*12630*/  EXIT ;  /* 0x000000000000794d */ /* 0x000fea0003800000 */
.L_x_162:
[----:B------:R-:W-:Y:S01]  /*12640*/  PLOP3.LUT P1, PT, PT, PT, UP3, 0x80, 0x0 ;  /* 0x000000000000781c */ /* 0x000fe20003f2f038 */
[----:B------:R-:W-:Y:S01]  /*12650*/  ULDC UR19, c[0x0][0x14] ;  /* 0x0000050000137ab9 */ /* 0x000fe20000000800 */
[----:B------:R-:W-:Y:S01]  /*12660*/  ULDC UR20, c[0x0][0x10] ;  /* 0x0000040000147ab9 */ /* 0x000fe20000000800 */
[----:B------:R-:W-:Y:S01]  /*12670*/  ULDC.64 UR12, c[0x0][0x8c8] ;  /* 0x00023200000c7ab9 */ /* 0x000fe20000000a00 */
[----:B------:R-:W-:Y:S01]  /*12680*/  UIMAD.WIDE.U32 UR20, UR60, UR20, URZ ;  /* 0x000000143c1472a5 */ /* 0x000fe2000f8e003f */
[----:B------:R-:W-:Y:S01]  /*12690*/  IMAD.MOV.U32 R14, RZ, RZ, 0x1 ;  /* 0x00000001ff0e7424 */ /* 0x000fe200078e00ff */
[----:B------:R-:W-:Y:S01]  /*126a0*/  ULDC.64 UR14, c[0x0][0x8e0] ;  /* 0x00023800000e7ab9 */ /* 0x000fe20000000a00 */
[----:B------:R-:W-:Y:S01]  /*126b0*/  UIADD3 UR11, UP1, UR12, -0x1, URZ ;  /* 0xffffffff0c0b7890 */ /* 0x000fe2000ff3e03f */
[----:B------:R-:W-:Y:S01]  /*126c0*/  MOV R13, RZ ;  /* 0x000000ff000d7202 */ /* 0x000fe20000000f00 */
[----:B------:R-:W-:Y:S01]  /*126d0*/  ULDC UR22, c[0x0][0x904] ;  /* 0x0002410000167ab9 */ /* 0x000fe20000000800 */
[----:B------:R-:W-:Y:S01]  /*126e0*/  UMOV UR23, 0xffffffff ;  /* 0xffffffff00177882 */ /* 0x000fe20000000000 */
[----:B------:R-:W-:-:S02]  /*126f0*/  UIADD3 UR12, UP2, UR14, -0x1, URZ ;  /* 0xffffffff0e0c7890 */ /* 0x000fc4000ff5e03f */
[----:B------:R-:W1:Y:S01]  /*12700*/  @P1 S2R R2, SR_CTAID.Y ;  /* 0x0000000000021919 */ /* 0x000e620000002600 */
[----:B------:R-:W-:Y:S02]  /*12710*/  USHF.L.U32 UR23, UR23, UR22, URZ ;  /* 0x0000001617177299 */ /* 0x000fe4000800063f */
[----:B------:R-:W-:Y:S02]  /*12720*/  UIMAD.WIDE.U32 UR28, UR20, UR19, URZ ;  /* 0x00000013141c72a5 */ /* 0x000fe4000f8e003f */
[----:B------:R-:W-:Y:S01]  /*12730*/  UIMAD UR21, UR21, UR19, URZ ;  /* 0x00000013151572a4 */ /* 0x000fe2000f8e023f */
[----:B------:R-:W-:Y:S01]  /*12740*/  ULDC UR18, c[0x0][0x8a8] ;  /* 0x00022a0000127ab9 */ /* 0x000fe20000000800 */
[----:B------:R-:W-:Y:S01]  /*12750*/  UMOV UR24, 0x1 ;  /* 0x0000000100187882 */ /* 0x000fe20000000000 */
[----:B------:R-:W-:Y:S02]  /*12760*/  UIADD3.X UR14, UR15, -0x1, URZ, UP2, !UPT ;  /* 0xffffffff0f0e7890 */ /* 0x000fe400097fe43f */
[----:B------:R-:W-:-:S02]  /*12770*/  UIADD3.X UR13, UR13, -0x1, URZ, UP1, !UPT ;  /* 0xffffffff0d0d7890 */ /* 0x000fc40008ffe43f */
[----:B------:R-:W-:Y:S02]  /*12780*/  ULOP3.LUT UR15, UR59, 0x2, URZ, 0xfc, !UPT ;  /* 0x000000023b0f7892 */ /* 0x000fe4000f8efc3f */
[----:B------:R-:W-:Y:S02]  /*12790*/  UIADD3 UR16, UR9, -0x1, URZ ;  /* 0xffffffff09107890 */ /* 0x000fe4000fffe03f */
[----:B------:R-:W-:Y:S02]  /*127a0*/  UIADD3 UR17, UR10, -0x1, URZ ;  /* 0xffffffff0a117890 */ /* 0x000fe4000fffe03f */
[----:B------:R-:W-:Y:S02]  /*127b0*/  UIADD3 UR18, UR18, -0x1, URZ ;  /* 0xffffffff12127890 */ /* 0x000fe4000fffe03f */
[----:B------:R-:W-:Y:S02]  /*127c0*/  USHF.L.U32 UR19, UR24, UR22, URZ ;  /* 0x0000001618137299 */ /* 0x000fe4000800063f */
[----:B------:R-:W-:-:S02]  /*127d0*/  ULOP3.LUT UR20, URZ, UR23, URZ, 0x33, !UPT ;  /* 0x000000173f147292 */ /* 0x000fc4000f8e333f */
[----:B------:R-:W-:Y:S01]  /*127e0*/  UIADD3 UR21, UR29, UR21, URZ ;  /* 0x000000151d157290 */ /* 0x000fe2000fffe03f */
[----:B-1----:R-:W-:-:S15]  /*127f0*/  @P1 R2UR UR57, R2 ;  /* 0x00000000023912ca */ /* 0x002fde00000e0000 */
.L_x_349:
[----:B------:R-:W1:Y:S01]  /*12800*/  LDC.64 R2, c[0x0][0x8f8] ;  /* 0x00023e00ff027b82 */ /* 0x000e620000000a00 */
[----:B------:R-:W-:Y:S01]  /*12810*/  UIADD3 UR8, UP1, UR8, UR28, URZ ;  /* 0x0000001c08087290 */ /* 0x000fe2000ff3e03f */
[----:B------:R-:W-:Y:S01]  /*12820*/  ISETP.NE.AND P2, PT, R15, RZ, PT ;  /* 0x000000ff0f00720c */ /* 0x000fe20003f45270 */
[----:B------:R-:W-:Y:S01]  /*12830*/  UMOV UR22, 0xffffffff ;  /* 0xffffffff00167882 */ /* 0x000fe20000000000 */
[----:B------:R-:W-:Y:S01]  /*12840*/  UMOV UR23, 0xffffffff ;  /* 0xffffffff00177882 */ /* 0x000fe20000000000 */
[----:B------:R-:W-:Y:S01]  /*12850*/  UIADD3.X UR7, UR7, UR21, URZ, UP1, !UPT ;  /* 0x0000001507077290 */ /* 0x000fe20008ffe43f */
[----:B------:R-:W-:Y:S01]  /*12860*/  MOV R19, RZ ;  /* 0x000000ff00137202 */ /* 0x000fe20000000f00 */
[----:B------:R-:W-:Y:S01]  /*12870*/  UMOV UR24, 0xffffffff ;  /* 0xffffffff00187882 */ /* 0x000fe20000000000 */
[----:B-1----:R-:W-:-:S03]  /*12880*/  ISETP.LE.U32.AND P1, PT, R2, UR8, PT ;  /* 0x0000000802007c0c */ /* 0x002fc6000bf23070 */
[----:B------:R-:W-:-:S05]  /*12890*/  IMAD.U32 R2, RZ, RZ, UR7 ;  /* 0x00000007ff027e24 */ /* 0x000fca000f8e00ff */
[----:B------:R-:W-:-:S13]  /*128a0*/  ISETP.GE.U32.AND.EX P1, PT, R2, R3, PT, P1 ;  /* 0x000000030200720c */ /* 0x000fda0003f26110 */
[----:B---345:R-:W-:Y:S05]  /*128b0*/  @P2 BRA P1, `(.L_x_329) ;  /* 0x0000001800442947 */ /* 0x038fea0000800000 */
[----:B------:R-:W-:-:S04]  /*128c0*/  IADD3 R2, P2, R6, UR5, RZ ;  /* 0x0000000506027c10 */ /* 0x000fc8000ff5e0ff */
[----:B------:R-:W-:Y:S02]  /*128d0*/  ISETP.GT.U32.AND P1, PT, R2, UR8, PT ;  /* 0x0000000802007c0c */ /* 0x000fe4000bf24070 */
[----:B------:R-:W-:-:S04]  /*128e0*/  IADD3.X R2, R7, UR6, RZ, P2, !PT ;  /* 0x0000000607027c10 */ /* 0x000fc800097fe4ff */
[----:B------:R-:W-:-:S13]  /*128f0*/  ISETP.GT.U32.AND.EX P1, PT, R2, UR7, PT, P1 ;  /* 0x0000000702007c0c */ /* 0x000fda000bf24110 */
[----:B------:R-:W-:Y:S05]  /*12900*/  @P1 BRA `(.L_x_330) ;  /* 0x0000001400241947 */ /* 0x000fea0003800000 */
[----:B------:R-:W-:Y:S01]  /*12910*/  VIADD R11, R21, UR4 ;  /* 0x00000004150b7c36 */ /* 0x000fe20008000000 */
[----:B------:R-:W-:Y:S01]  /*12920*/  ULDC UR22, c[0x0][0x910] ;  /* 0x0002440000167ab9 */ /* 0x000fe20000000800 */
[----:B------:R-:W-:Y:S01]  /*12930*/  MOV R23, R8 ;  /* 0x0000000800177202 */ /* 0x000fe20000000f00 */
[----:B------:R-:W-:Y:S02]  /*12940*/  IMAD.MOV.U32 R16, RZ, RZ, R0 ;  /* 0x000000ffff107224 */ /* 0x000fe400078e0000 */
[----:B------:R-:W-:-:S04]  /*12950*/  IADD3 R12, R11, 0x20, RZ ;  /* 0x000000200b0c7810 */ /* 0x000fc80007ffe0ff */
[----:B------:R-:W-:-:S13]  /*12960*/  ISETP.GE.AND P1, PT, R12, UR22, PT ;  /* 0x000000160c007c0c */ /* 0x000fda000bf26270 */
[----:B------:R-:W1:Y:S01]  /*12970*/  @!P1 LDC.64 R2, c[0x0][0x918] ;  /* 0x00024600ff029b82 */ /* 0x000e620000000a00 */
[----:B------:R-:W-:Y:S01]  /*12980*/  @!P1 VIADD R7, R11, 0x20 ;  /* 0x000000200b079836 */ /* 0x000fe20000000000 */
[----:B------:R-:W-:Y:S01]  /*12990*/  BSSY B0, `(.L_x_331) ;  /* 0x0000064000007945 */ /* 0x000fe20003800000 */
[----:B------:R-:W-:Y:S02]  /*129a0*/  MOV R6, 0x7fffffff ;  /* 0x7fffffff00067802 */ /* 0x000fe40000000f00 */
[----:B-1----:R-:W-:-:S05]  /*129b0*/  @!P1 IMAD.WIDE R2, R7, 0xc, R2 ;  /* 0x0000000c07029825 */ /* 0x002fca00078e0202 */
[----:B------:R1:W5:Y:S04]  /*129c0*/  @!P1 LDG.E R8, desc[UR38][R2.64] ;  /* 0x0000002602089981 */ /* 0x000368000c1e1900 */
[----:B------:R1:W5:Y:S01]  /*129d0*/  @!P1 LDG.E R0, desc[UR38][R2.64+0x4] ;  /* 0x0000042602009981 */ /* 0x000362000c1e1900 */
[----:B------:R-:W-:Y:S01]  /*129e0*/  ISETP.GE.AND P1, PT, R11, UR22, PT ;  /* 0x000000160b007c0c */ /* 0x000fe2000bf26270 */
[----:B------:R-:W-:-:S12]  /*129f0*/  IMAD.MOV.U32 R7, RZ, RZ, RZ ;  /* 0x000000ffff077224 */ /* 0x000fd800078e00ff */
[----:B-1----:R-:W-:Y:S05]  /*12a00*/  @P1 BRA `(.L_x_332) ;  /* 0x0000000400701947 */ /* 0x002fea0003800000 */
[----:B------:R-:W-:Y:S01]  /*12a10*/  IABS R7, R9 ;  /* 0x0000000900077213 */ /* 0x000fe20000000000 */
[----:B------:R-:W-:Y:S01]  /*12a20*/  ULDC UR23, c[0x0][0x8f0] ;  /* 0x00023c0000177ab9 */ /* 0x000fe20000000800 */
[----:B------:R-:W-:Y:S02]  /*12a30*/  IABS R6, R10 ;  /* 0x0000000a00067213 */ /* 0x000fe40000000000 */
[----:B------:R-:W1:Y:S01]  /*12a40*/  I2F.RP R3, R7 ;  /* 0x0000000700037306 */ /* 0x000e620000209400 */
[----:B------:R-:W-:Y:S02]  /*12a50*/  PLOP3.LUT P3, PT, PT, PT, UP0, 0x80, 0x0 ;  /* 0x000000000000781c */ /* 0x000fe40003f6f008 */
[C---:B------:R-:W-:Y:S02]  /*12a60*/  IADD3 R22, P2, R16.reuse, UR12, RZ ;  /* 0x0000000c10167c10 */ /* 0x040fe4000ff5e0ff */
[C---:B------:R-:W-:Y:S02]  /*12a70*/  IADD3 R20, P1, R23.reuse, UR11, RZ ;  /* 0x0000000b17147c10 */ /* 0x040fe4000ff3e0ff */
[----:B------:R-:W-:Y:S01]  /*12a80*/  LEA.HI.X.SX32 R25, R16, UR14, 0x1, P2 ;  /* 0x0000000e10197c11 */ /* 0x000fe200090f0eff */
[----:B------:R-:W3:Y:S01]  /*12a90*/  I2F.RP R2, R6 ;  /* 0x0000000600027306 */ /* 0x000ee20000209400 */
[----:B------:R-:W-:-:S07]  /*12aa0*/  LEA.HI.X.SX32 R27, R23, UR13, 0x1, P1 ;  /* 0x0000000d171b7c11 */ /* 0x000fce00088f0eff */
[----:B-1----:R-:W1:Y:S08]  /*12ab0*/  MUFU.RCP R3, R3 ;  /* 0x0000000300037308 */ /* 0x002e700000001000 */
[----:B---3--:R-:W3:Y:S01]  /*12ac0*/  MUFU.RCP R2, R2 ;  /* 0x0000000200027308 */ /* 0x008ee20000001000 */
[----:B-1----:R-:W-:-:S07]  /*12ad0*/  IADD3 R19, R3, 0xffffffe, RZ ;  /* 0x0ffffffe03137810 */ /* 0x002fce0007ffe0ff */
[----:B------:R-:W1:Y:S01]  /*12ae0*/  F2I.FTZ.U32.TRUNC.NTZ R19, R19 ;  /* 0x0000001300137305 */ /* 0x000e62000021f000 */
[----:B---3--:R-:W-:-:S07]  /*12af0*/  VIADD R17, R2, 0xffffffe ;  /* 0x0ffffffe02117836 */ /* 0x008fce0000000000 */
[----:B------:R-:W3:Y:S01]  /*12b00*/  F2I.FTZ.U32.TRUNC.NTZ R17, R17 ;  /* 0x0000001100117305 */ /* 0x000ee2000021f000 */
[----:B-1----:R-:W-:Y:S01]  /*12b10*/  IADD3 R18, RZ, -R19, RZ ;  /* 0x80000013ff127210 */ /* 0x002fe20007ffe0ff */
[----:B---3--:R-:W-:Y:S01]  /*12b20*/  IMAD.MOV R16, RZ, RZ, -R17 ;  /* 0x000000ffff107224 */ /* 0x008fe200078e0a11 */
[----:B------:R-:W-:Y:S06]  /*12b30*/  @!P3 BRA `(.L_x_333) ;  /* 0x000000000034b947 */ /* 0x000fec0003800000 */
[----:B------:R-:W-:Y:S01]  /*12b40*/  ULDC UR4, c[0x0][0x8dc] ;  /* 0x0002370000047ab9 */ /* 0x000fe20000000800 */
[----:B------:R-:W-:Y:S01]  /*12b50*/  ULDC.64 UR24, c[0x0][0x8d0] ;  /* 0x0002340000187ab9 */ /* 0x000fe20000000a00 */
[----:B------:R-:W-:-:S04]  /*12b60*/  IADD3 R3, P1, R20, UR4, RZ ;  /* 0x0000000414037c10 */ /* 0x000fc8000ff3e0ff */
[----:B------:R-:W-:-:S05]  /*12b70*/  IADD3.X R23, RZ, R27, RZ, P1, !PT ;  /* 0x0000001bff177210 */ /* 0x000fca0000ffe4ff */
[----:B------:R-:W-:-:S04]  /*12b80*/  IMAD.WIDE.U32 R4, R23, UR24, RZ ;  /* 0x0000001817047c25 */ /* 0x000fc8000f8e00ff */
[----:B------:R-:W-:-:S04]  /*12b90*/  IMAD.WIDE.U32 R4, P1, R3, UR25, R4 ;  /* 0x0000001903047c25 */ /* 0x000fc8000f820004 */
[----:B------:R-:W-:Y:S01]  /*12ba0*/  IMAD.WIDE.U32 R2, R3, UR24, RZ ;  /* 0x0000001803027c25 */ /* 0x000fe2000f8e00ff */
[----:B------:R-:W-:-:S04]  /*12bb0*/  MOV R2, R5 ;  /* 0x0000000500027202 */ /* 0x000fc80000000f00 */
[----:B------:R-:W-:Y:S01]  /*12bc0*/  IADD3 RZ, P2, R3, R4, RZ ;  /* 0x0000000403ff7210 */ /* 0x000fe20007f5e0ff */
[----:B------:R-:W-:-:S04]  /*12bd0*/  IMAD.X R3, RZ, RZ, RZ, P1 ;  /* 0x000000ffff037224 */ /* 0x000fc800008e06ff */
[----:B------:R-:W-:-:S04]  /*12be0*/  IMAD.WIDE.U32.X R2, R23, UR25, R2, P2 ;  /* 0x0000001917027c25 */ /* 0x000fc800090e0402 */
[----:B------:R-:W-:Y:S01]  /*12bf0*/  IMAD.MOV.U32 R20, RZ, RZ, R2 ;  /* 0x000000ffff147224 */ /* 0x000fe200078e0002 */
[----:B------:R-:W-:-:S07]  /*12c00*/  MOV R27, R3 ;  /* 0x00000003001b7202 */ /* 0x000fce0000000f00 */
.L_x_333:
[----:B------:R-:W-:Y:S05]  /*12c10*/  @!P0 BRA `(.L_x_334) ;  /* 0x0000000000348947 */ /* 0x000fea0003800000 */
[----:B------:R-:W-:Y:S01]  /*12c20*/  ULDC UR4, c[0x0][0x8f4] ;  /* 0x00023d0000047ab9 */ /* 0x000fe20000000800 */
[----:B------:R-:W-:Y:S01]  /*12c30*/  ULDC.64 UR24, c[0x0][0x8e8] ;  /* 0x00023a0000187ab9 */ /* 0x000fe20000000a00 */
[----:B------:R-:W-:-:S05]  /*12c40*/  IADD3 R3, P1, R22, UR4, RZ ;  /* 0x0000000416037c10 */ /* 0x000fca000ff3e0ff */
[----:B------:R-:W-:-:S04]  /*12c50*/  IMAD.X R23, RZ, RZ, R25, P1 ;  /* 0x000000ffff177224 */ /* 0x000fc800008e0619 */
[----:B------:R-:W-:-:S04]  /*12c60*/  IMAD.WIDE.U32 R4, R23, UR24, RZ ;  /* 0x0000001817047c25 */ /* 0x000fc8000f8e00ff */
[----:B------:R-:W-:-:S04]  /*12c70*/  IMAD.WIDE.U32 R4, P1, R3, UR25, R4 ;  /* 0x0000001903047c25 */ /* 0x000fc8000f820004 */
[----:B------:R-:W-:-:S04]  /*12c80*/  IMAD.WIDE.U32 R2, R3, UR24, RZ ;  /* 0x0000001803027c25 */ /* 0x000fc8000f8e00ff */
[----:B------:R-:W-:Y:S01]  /*12c90*/  IMAD.MOV.U32 R2, RZ, RZ, R5 ;  /* 0x000000ffff027224 */ /* 0x000fe200078e0005 */
[----:B------:R-:W-:Y:S02]  /*12ca0*/  IADD3 RZ, P2, R3, R4, RZ ;  /* 0x0000000403ff7210 */ /* 0x000fe40007f5e0ff */
[----:B------:R-:W-:-:S03]  /*12cb0*/  IADD3.X R3, RZ, RZ, RZ, P1, !PT ;  /* 0x000000ffff037210 */ /* 0x000fc60000ffe4ff */
[----:B------:R-:W-:-:S04]  /*12cc0*/  IMAD.WIDE.U32.X R2, R23, UR25, R2, P2 ;  /* 0x0000001917027c25 */ /* 0x000fc800090e0402 */
[----:B------:R-:W-:Y:S01]  /*12cd0*/  IMAD.MOV.U32 R25, RZ, RZ, R3 ;  /* 0x000000ffff197224 */ /* 0x000fe200078e0003 */
[----:B------:R-:W-:-:S07]  /*12ce0*/  MOV R22, R2 ;  /* 0x0000000200167202 */ /* 0x000fce0000000f00 */
.L_x_334:
[----:B------:R-:W-:Y:S01]  /*12cf0*/  MOV R2, RZ ;  /* 0x000000ff00027202 */ /* 0x000fe20000000f00 */
[----:B------:R-:W-:Y:S01]  /*12d00*/  IMAD R18, R18, R7, RZ ;  /* 0x0000000712127224 */ /* 0x000fe200078e02ff */
[----:B------:R-:W-:Y:S01]  /*12d10*/  SHF.R.U64 R22, R22, UR23, R25 ;  /* 0x0000001716167c19 */ /* 0x000fe20008001219 */
[----:B------:R-:W-:Y:S01]  /*12d20*/  IMAD.MOV.U32 R3, RZ, RZ, R19 ;  /* 0x000000ffff037224 */ /* 0x000fe200078e0013 */
[----:B------:R-:W-:Y:S01]  /*12d30*/  ULDC UR4, c[0x0][0x8d8] ;  /* 0x0002360000047ab9 */ /* 0x000fe20000000800 */
[----:B------:R-:W-:Y:S01]  /*12d40*/  IMAD R4, R16, R6, RZ ;  /* 0x0000000610047224 */ /* 0x000fe200078e02ff */
[----:B------:R-:W-:Y:S01]  /*12d50*/  SHF.R.U64 R20, R20, UR4, R27 ;  /* 0x0000000414147c19 */ /* 0x000fe2000800121b */
[----:B------:R-:W-:Y:S01]  /*12d60*/  IMAD.HI.U32 R19, R19, R18, R2 ;  /* 0x0000001213137227 */ /* 0x000fe200078e0002 */
[----:B------:R-:W-:Y:S02]  /*12d70*/  MOV R3, R17 ;  /* 0x0000001100037202 */ /* 0x000fe40000000f00 */
[----:B------:R-:W-:-:S02]  /*12d80*/  IADD3 R20, R20, UR16, RZ ;  /* 0x0000001014147c10 */ /* 0x000fc4000fffe0ff */
[----:B------:R-:W-:Y:S01]  /*12d90*/  IABS R16, R9 ;  /* 0x0000000900107213 */ /* 0x000fe20000000000 */
[----:B------:R-:W-:Y:S01]  /*12da0*/  IMAD.HI.U32 R2, R17, R4, R2 ;  /* 0x0000000411027227 */ /* 0x000fe200078e0002 */
[----:B------:R-:W-:Y:S02]  /*12db0*/  IABS R3, R10 ;  /* 0x0000000a00037213 */ /* 0x000fe40000000000 */
[----:B------:R-:W-:Y:S01]  /*12dc0*/  IABS R5, R20 ;  /* 0x0000001400057213 */ /* 0x000fe20000000000 */
[----:B------:R-:W-:Y:S01]  /*12dd0*/  VIADD R17, R22, UR17 ;  /* 0x0000001116117c36 */ /* 0x000fe20008000000 */
[----:B------:R-:W-:Y:S01]  /*12de0*/  PLOP3.LUT P5, PT, PT, PT, UP3, 0x80, 0x0 ;  /* 0x000000000000781c */ /* 0x000fe20003faf038 */
[----:B------:R-:W-:Y:S01]  /*12df0*/  IMAD.MOV R18, RZ, RZ, -R16 ;  /* 0x000000ffff127224 */ /* 0x000fe200078e0a10 */
[----:B------:R-:W-:Y:S01]  /*12e00*/  IADD3 R16, RZ, -R3, RZ ;  /* 0x80000003ff107210 */ /* 0x000fe20007ffe0ff */
[----:B------:R-:W-:Y:S01]  /*12e10*/  IMAD.HI.U32 R2, R2, R5, RZ ;  /* 0x0000000502027227 */ /* 0x000fe200078e00ff */
[----:B------:R-:W-:-:S05]  /*12e20*/  IABS R4, R17 ;  /* 0x0000001100047213 */ /* 0x000fca0000000000 */
[----:B------:R-:W-:-:S04]  /*12e30*/  IMAD.HI.U32 R3, R19, R4, RZ ;  /* 0x0000000413037227 */ /* 0x000fc800078e00ff */
[----:B------:R-:W-:Y:S02]  /*12e40*/  IMAD R4, R3, R18, R4 ;  /* 0x0000001203047224 */ /* 0x000fe400078e0204 */
[----:B------:R-:W-:-:S03]  /*12e50*/  IMAD R3, R2, R16, R5 ;  /* 0x0000001002037224 */ /* 0x000fc600078e0205 */
[----:B------:R-:W-:Y:S02]  /*12e60*/  ISETP.GT.U32.AND P2, PT, R7, R4, PT ;  /* 0x000000040700720c */ /* 0x000fe40003f44070 */
[----:B------:R-:W-:-:S11]  /*12e70*/  ISETP.GT.U32.AND P1, PT, R6, R3, PT ;  /* 0x000000030600720c */ /* 0x000fd60003f24070 */
[----:B------:R-:W-:Y:S01]  /*12e80*/  @!P2 IMAD.IADD R4, R4, 0x1, -R7 ;  /* 0x000000010404a824 */ /* 0x000fe200078e0a07 */
[----:B------:R-:W-:Y:S02]  /*12e90*/  ISETP.GE.AND P2, PT, R17, RZ, PT ;  /* 0x000000ff1100720c */ /* 0x000fe40003f46270 */
[----:B------:R-:W-:Y:S02]  /*12ea0*/  @!P1 IADD3 R3, R3, -R6, RZ ;  /* 0x8000000603039210 */ /* 0x000fe40007ffe0ff */
[----:B------:R-:W-:Y:S02]  /*12eb0*/  ISETP.GT.U32.AND P4, PT, R7, R4, PT ;  /* 0x000000040700720c */ /* 0x000fe40003f84070 */
[----:B------:R-:W-:Y:S02]  /*12ec0*/  ISETP.GT.U32.AND P3, PT, R6, R3, PT ;  /* 0x000000030600720c */ /* 0x000fe40003f64070 */
[----:B------:R-:W-:-:S09]  /*12ed0*/  ISETP.GE.AND P1, PT, R20, RZ, PT ;  /* 0x000000ff1400720c */ /* 0x000fd20003f26270 */
[----:B------:R-:W-:Y:S01]  /*12ee0*/  @!P4 IMAD.IADD R4, R4, 0x1, -R7 ;  /* 0x000000010404c824 */ /* 0x000fe200078e0a07 */
[----:B------:R-:W-:Y:S02]  /*12ef0*/  ISETP.NE.AND P4, PT, RZ, UR10, PT ;  /* 0x0000000aff007c0c */ /* 0x000fe4000bf85270 */
[----:B------:R-:W-:Y:S01]  /*12f00*/  @!P3 IADD3 R3, R3, -R6, RZ ;  /* 0x800000060303b210 */ /* 0x000fe20007ffe0ff */
[----:B------:R-:W-:Y:S01]  /*12f10*/  @!P2 IMAD.MOV R4, RZ, RZ, -R4 ;  /* 0x000000ffff04a224 */ /* 0x000fe200078e0a04 */
[----:B------:R-:W-:Y:S02]  /*12f20*/  ISETP.NE.AND P3, PT, RZ, UR9, PT ;  /* 0x00000009ff007c0c */ /* 0x000fe4000bf65270 */
[----:B------:R-:W-:-:S07]  /*12f30*/  @!P1 IADD3 R3, -R3, RZ, RZ ;  /* 0x000000ff03039210 */ /* 0x000fce0007ffe1ff */
[----:B------:R-:W-:-:S04]  /*12f40*/  @!P4 LOP3.LUT R4, RZ, UR10, RZ, 0x33, !PT ;  /* 0x0000000aff04cc12 */ /* 0x000fc8000f8e33ff */
[----:B------:R-:W-:Y:S01]  /*12f50*/  @!P3 LOP3.LUT R3, RZ, UR9, RZ, 0x33, !PT ;  /* 0x00000009ff03bc12 */ /* 0x000fe2000f8e33ff */
[----:B------:R-:W-:-:S03]  /*12f60*/  IMAD.IADD R4, R17, 0x1, -R4 ;  /* 0x0000000111047824 */ /* 0x000fc600078e0a04 */
[----:B------:R-:W-:-:S04]  /*12f70*/  IADD3 R3, R20, -R3, RZ ;  /* 0x8000000314037210 */ /* 0x000fc80007ffe0ff */
[----:B------:R-:W-:Y:S01]  /*12f80*/  SEL R2, R4, R3, !P5 ;  /* 0x0000000304027207 */ /* 0x000fe20006800000 */
[----:B------:R-:W-:-:S03]  /*12f90*/  IMAD R6, R3, R4, RZ ;  /* 0x0000000403067224 */ /* 0x000fc600078e02ff */
[--C-:B------:R-:W-:Y:S01]  /*12fa0*/  SHF.R.S32.HI R5, RZ, 0x1f, R2.reuse ;  /* 0x0000001fff057819 */ /* 0x100fe20000011402 */
[----:B------:R-:W-:Y:S01]  /*12fb0*/  IMAD.MOV.U32 R4, RZ, RZ, R2 ;  /* 0x000000ffff047224 */ /* 0x000fe200078e0002 */
[----:B------:R-:W-:-:S07]  /*12fc0*/  SHF.R.S32.HI R7, RZ, 0x1f, R6 ;  /* 0x0000001fff077819 */ /* 0x000fce0000011406 */
.L_x_332:
[----:B--2---:R-:W-:Y:S05]  /*12fd0*/  BSYNC B0 ;  /* 0x0000000000007941 */ /* 0x004fea0003800000 */
.L_x_331:
[----:B------:R-:W1:Y:S01]  /*12fe0*/  SHFL.UP PT, R3, R6, 0x1, RZ ;  /* 0x0420000006037989 */ /* 0x000e6200000e00ff */
[----:B------:R-:W-:-:S03]  /*12ff0*/  ISETP.NE.AND P1, PT, R21, RZ, PT ;  /* 0x000000ff1500720c */ /* 0x000fc60003f25270 */
[----:B------:R-:W2:Y:S01]  /*13000*/  SHFL.UP PT, R2, R7, 0x1, RZ ;  /* 0x0420000007027989 */ /* 0x000ea200000e00ff */
[----:B-1----:R-:W-:Y:S02]  /*13010*/  SEL R3, R3, RZ, P1 ;  /* 0x000000ff03037207 */ /* 0x002fe40000800000 */
[----:B--2---:R-:W-:Y:S02]  /*13020*/  SEL R2, R2, RZ, P1 ;  /* 0x000000ff02027207 */ /* 0x004fe40000800000 */
[----:B------:R-:W-:-:S04]  /*13030*/  IADD3 R18, P2, R3, R6, RZ ;  /* 0x0000000603127210 */ /* 0x000fc80007f5e0ff */
[----:B------:R-:W-:Y:S01]  /*13040*/  IADD3.X R19, R2, R7, RZ, P2, !PT ;  /* 0x0000000702137210 */ /* 0x000fe200017fe4ff */
[----:B------:R-:W1:Y:S01]  /*13050*/  SHFL.UP PT, R3, R18, 0x2, RZ ;  /* 0x0440000012037989 */ /* 0x000e6200000e00ff */
[----:B------:R-:W-:-:S03]  /*13060*/  ISETP.GE.U32.AND P2, PT, R21, 0x2, PT ;  /* 0x000000021500780c */ /* 0x000fc60003f46070 */
[----:B------:R-:W2:Y:S01]  /*13070*/  SHFL.UP PT, R2, R19, 0x2, RZ ;  /* 0x0440000013027989 */ /* 0x000ea200000e00ff */
[----:B-1----:R-:W-:-:S04]  /*13080*/  SEL R3, R3, RZ, P2 ;  /* 0x000000ff03037207 */ /* 0x002fc80001000000 */
[----:B------:R-:W-:Y:S02]  /*13090*/  IADD3 R16, P3, R3, R18, RZ ;  /* 0x0000001203107210 */ /* 0x000fe40007f7e0ff */
[----:B--2---:R-:W-:-:S03]  /*130a0*/  SEL R2, R2, RZ, P2 ;  /* 0x000000ff02027207 */ /* 0x004fc60001000000 */
[----:B------:R-:W1:Y:S02]  /*130b0*/  SHFL.UP PT, R3, R16, 0x4, RZ ;  /* 0x0480000010037989 */ /* 0x000e6400000e00ff */
[----:B------:R-:W-:Y:S01]  /*130c0*/  IMAD.X R17, R2, 0x1, R19, P3 ;  /* 0x0000000102117824 */ /* 0x000fe200018e0613 */
[----:B------:R-:W-:-:S04]  /*130d0*/  ISETP.GE.U32.AND P3, PT, R21, 0x4, PT ;  /* 0x000000041500780c */ /* 0x000fc80003f66070 */
[----:B------:R-:W2:Y:S01]  /*130e0*/  SHFL.UP PT, R2, R17, 0x4, RZ ;  /* 0x0480000011027989 */ /* 0x000ea200000e00ff */
[----:B-1----:R-:W-:-:S04]  /*130f0*/  SEL R3, R3, RZ, P3 ;  /* 0x000000ff03037207 */ /* 0x002fc80001800000 */
[----:B------:R-:W-:Y:S02]  /*13100*/  IADD3 R18, P4, R3, R16, RZ ;  /* 0x0000001003127210 */ /* 0x000fe40007f9e0ff */
[----:B--2---:R-:W-:-:S03]  /*13110*/  SEL R2, R2, RZ, P3 ;  /* 0x000000ff02027207 */ /* 0x004fc60001800000 */
[----:B------:R-:W1:Y:S01]  /*13120*/  SHFL.UP PT, R3, R18, 0x8, RZ ;  /* 0x0500000012037989 */ /* 0x000e6200000e00ff */
[----:B------:R-:W-:Y:S02]  /*13130*/  IADD3.X R19, R2, R17, RZ, P4, !PT ;  /* 0x0000001102137210 */ /* 0x000fe400027fe4ff */
        /* <DEDUP_REMOVED lines=11> */
[----:B--2---:R-:W-:-:S04]  /*131f0*/  SEL R2, R2, RZ, P5 ;  /* 0x000000ff02027207 */ /* 0x004fc80002800000 */
[----:B------:R-:W-:Y:S02]  /*13200*/  IADD3.X R18, R2, R17, RZ, P6, !PT ;  /* 0x0000001102127210 */ /* 0x000fe400037fe4ff */
[----:B------:R-:W-:-:S04]  /*13210*/  IADD3 R2, P6, R19, UR5, RZ ;  /* 0x0000000513027c10 */ /* 0x000fc8000ffde0ff */
[----:B------:R-:W-:Y:S02]  /*13220*/  IADD3.X R3, R18, UR6, RZ, P6, !PT ;  /* 0x0000000612037c10 */ /* 0x000fe4000b7fe4ff */
[----:B------:R-:W-:-:S04]  /*13230*/  ISETP.GT.U32.AND P6, PT, R2, UR8, PT ;  /* 0x0000000802007c0c */ /* 0x000fc8000bfc4070 */
[----:B------:R-:W-:-:S13]  /*13240*/  ISETP.GT.U32.AND.EX P6, PT, R3, UR7, PT, P6 ;  /* 0x0000000703007c0c */ /* 0x000fda000bfc4160 */
[----:B------:R-:W-:-:S04]  /*13250*/  VOTE.ANY R16, PT, P6 ;  /* 0x0000000000107806 */ /* 0x000fc800030e0100 */
[----:B------:R-:W-:-:S13]  /*13260*/  ISETP.NE.AND P6, PT, R16, RZ, PT ;  /* 0x000000ff1000720c */ /* 0x000fda0003fc5270 */
[----:B------:R-:W-:Y:S05]  /*13270*/  @P6 BRA `(.L_x_335) ;  /* 0x0000000800786947 */ /* 0x000fea0003800000 */
[----:B------:R-:W-:Y:S01]  /*13280*/  IMAD.MOV.U32 R19, RZ, RZ, R2 ;  /* 0x000000ffff137224 */ /* 0x000fe200078e0002 */
[----:B------:R-:W-:Y:S01]  /*13290*/  MOV R20, R3 ;  /* 0x0000000300147202 */ /* 0x000fe20000000f00 */
[----:B------:R-:W-:Y:S01]  /*132a0*/  ULDC UR22, c[0x0][0x910] ;  /* 0x0002440000167ab9 */ /* 0x000fe20000000800 */
[----:B------:R-:W-:Y:S01]  /*132b0*/  ULDC UR23, c[0x0][0x8f4] ;  /* 0x00023d0000177ab9 */ /* 0x000fe20000000800 */
[----:B------:R-:W-:Y:S01]  /*132c0*/  ULDC UR4, c[0x0][0x8dc] ;  /* 0x0002370000047ab9 */ /* 0x000fe20000000800 */
[----:B------:R-:W-:Y:S01]  /*132d0*/  ULDC UR30, c[0x0][0x8d8] ;  /* 0x00023600001e7ab9 */ /* 0x000fe20000000800 */
[----:B------:R-:W-:Y:S01]  /*132e0*/  ULDC UR31, c[0x0][0x8f0] ;  /* 0x00023c00001f7ab9 */ /* 0x000fe20000000800 */
[----:B------:R-:W-:Y:S01]  /*132f0*/  ULDC.64 UR24, c[0x0][0x8d0] ;  /* 0x0002340000187ab9 */ /* 0x000fe20000000a00 */
[----:B------:R-:W-:-:S05]  /*13300*/  ULDC.64 UR26, c[0x0][0x8e8] ;  /* 0x00023a00001a7ab9 */ /* 0x000fca0000000a00 */
.L_x_340:
[----:B------:R-:W-:Y:S01]  /*13310*/  IMAD.MOV.U32 R11, RZ, RZ, R12 ;  /* 0x000000ffff0b7224 */ /* 0x000fe200078e000c */
[----:B------:R-:W-:Y:S01]  /*13320*/  IADD3 R12, R12, 0x20, RZ ;  /* 0x000000200c0c7810 */ /* 0x000fe20007ffe0ff */
[----:B-----5:R-:W-:Y:S01]  /*13330*/  IMAD.MOV.U32 R17, RZ, RZ, R0 ;  /* 0x000000ffff117224 */ /* 0x020fe200078e0000 */
[----:B------:R-:W-:Y:S02]  /*13340*/  MOV R16, R8 ;  /* 0x0000000800107202 */ /* 0x000fe40000000f00 */
[----:B------:R-:W-:-:S13]  /*13350*/  ISETP.GE.AND P6, PT, R12, UR22, PT ;  /* 0x000000160c007c0c */ /* 0x000fda000bfc6270 */
[----:B------:R-:W1:Y:S01]  /*13360*/  @!P6 LDC.64 R2, c[0x0][0x918] ;  /* 0x00024600ff02eb82 */ /* 0x000e620000000a00 */
[----:B------:R-:W2:Y:S01]  /*13370*/  SHFL.IDX PT, R20, R20, 0x1f, 0x1f ;  /* 0x03e01f0014147f89 */ /* 0x000ea200000e0000 */
[----:B------:R-:W-:-:S03]  /*13380*/  @!P6 VIADD R7, R11, 0x20 ;  /* 0x000000200b07e836 */ /* 0x000fc60000000000 */
[----:B------:R-:W3:Y:S01]  /*13390*/  SHFL.IDX PT, R19, R19, 0x1f, 0x1f ;  /* 0x03e01f0013137f89 */ /* 0x000ee200000e0000 */
[----:B------:R-:W-:Y:S01]  /*133a0*/  BSSY B0, `(.L_x_336) ;  /* 0x0000064000007945 */ /* 0x000fe20003800000 */
[----:B-1----:R-:W-:-:S05]  /*133b0*/  @!P6 IMAD.WIDE R2, R7, 0xc, R2 ;  /* 0x0000000c0702e825 */ /* 0x002fca00078e0202 */
[----:B------:R1:W5:Y:S04]  /*133c0*/  @!P6 LDG.E R8, desc[UR38][R2.64] ;  /* 0x000000260208e981 */ /* 0x000368000c1e1900 */
[----:B------:R1:W5:Y:S01]  /*133d0*/  @!P6 LDG.E R0, desc[UR38][R2.64+0x4] ;  /* 0x000004260200e981 */ /* 0x000362000c1e1900 */
[----:B------:R-:W-:Y:S01]  /*133e0*/  ISETP.GE.AND P6, PT, R11, UR22, PT ;  /* 0x000000160b007c0c */ /* 0x000fe2000bfc6270 */
[----:B------:R-:W-:Y:S01]  /*133f0*/  IMAD.MOV.U32 R7, RZ, RZ, RZ ;  /* 0x000000ffff077224 */ /* 0x000fe200078e00ff */
[----:B--2---:R-:W-:Y:S02]  /*13400*/  R2UR UR6, R20 ;  /* 0x00000000140672ca */ /* 0x004fe400000e0000 */
[----:B---3--:R-:W-:Y:S02]  /*13410*/  R2UR UR5, R19 ;  /* 0x00000000130572ca */ /* 0x008fe400000e0000 */
[----:B------:R-:W-:-:S07]  /*13420*/  MOV R6, 0x7fffffff ;  /* 0x7fffffff00067802 */ /* 0x000fce0000000f00 */
[----:B-1----:R-:W-:Y:S06]  /*13430*/  @P6 BRA `(.L_x_337) ;  /* 0x0000000400686947 */ /* 0x002fec0003800000 */
[----:B------:R-:W-:-:S04]  /*13440*/  IADD3 R18, P6, R16, UR11, RZ ;  /* 0x0000000b10127c10 */ /* 0x000fc8000ffde0ff */
[----:B------:R-:W-:Y:S02]  /*13450*/  LEA.HI.X.SX32 R23, R16, UR13, 0x1, P6 ;  /* 0x0000000d10177c11 */ /* 0x000fe4000b0f0eff */
[----:B------:R-:W-:Y:S02]  /*13460*/  IABS R16, R9 ;  /* 0x0000000900107213 */ /* 0x000fe40000000000 */
[C---:B------:R-:W-:Y:S02]  /*13470*/  IADD3 R20, P6, R17.reuse, UR12, RZ ;  /* 0x0000000c11147c10 */ /* 0x040fe4000ffde0ff */
[----:B------:R-:W1:Y:S02]  /*13480*/  I2F.RP R2, R16 ;  /* 0x0000001000027306 */ /* 0x000e640000209400 */
[----:B------:R-:W-:Y:S02]  /*13490*/  LEA.HI.X.SX32 R25, R17, UR14, 0x1, P6 ;  /* 0x0000000e11197c11 */ /* 0x000fe4000b0f0eff */
[----:B------:R-:W-:-:S04]  /*134a0*/  PLOP3.LUT P6, PT, PT, PT, UP0, 0x80, 0x0 ;  /* 0x000000000000781c */ /* 0x000fc80003fcf008 */
[----:B-1----:R-:W1:Y:S02]  /*134b0*/  MUFU.RCP R2, R2 ;  /* 0x0000000200027308 */ /* 0x002e640000001000 */
[----:B-1----:R-:W-:-:S06]  /*134c0*/  IADD3 R17, R2, 0xffffffe, RZ ;  /* 0x0ffffffe02117810 */ /* 0x002fcc0007ffe0ff */
[----:B------:R-:W1:Y:S02]  /*134d0*/  F2I.FTZ.U32.TRUNC.NTZ R17, R17 ;  /* 0x0000001100117305 */ /* 0x000e64000021f000 */
[----:B-1----:R-:W-:Y:S01]  /*134e0*/  IMAD.MOV R19, RZ, RZ, -R17 ;  /* 0x000000ffff137224 */ /* 0x002fe200078e0a11 */
[----:B------:R-:W-:Y:S06]  /*134f0*/  @!P6 BRA `(.L_x_338) ;  /* 0x00000000002ce947 */ /* 0x000fec0003800000 */
[----:B------:R-:W-:-:S04]  /*13500*/  IADD3 R7, P6, R18, UR4, RZ ;  /* 0x0000000412077c10 */ /* 0x000fc8000ffde0ff */
[----:B------:R-:W-:-:S05]  /*13510*/  IADD3.X R23, RZ, R23, RZ, P6, !PT ;  /* 0x00000017ff177210 */ /* 0x000fca00037fe4ff */
[----:B------:R-:W-:-:S04]  /*13520*/  IMAD.WIDE.U32 R4, R23, UR24, RZ ;  /* 0x0000001817047c25 */ /* 0x000fc8000f8e00ff */
[----:B------:R-:W-:-:S04]  /*13530*/  IMAD.WIDE.U32 R4, P6, R7, UR25, R4 ;  /* 0x0000001907047c25 */ /* 0x000fc8000f8c0004 */
[----:B------:R-:W-:Y:S01]  /*13540*/  IMAD.WIDE.U32 R6, R7, UR24, RZ ;  /* 0x0000001807067c25 */ /* 0x000fe2000f8e00ff */
[----:B------:R-:W-:-:S03]  /*13550*/  MOV R2, R5 ;  /* 0x0000000500027202 */ /* 0x000fc60000000f00 */
[----:B------:R-:W-:Y:S01]  /*13560*/  IMAD.X R3, RZ, RZ, RZ, P6 ;  /* 0x000000ffff037224 */ /* 0x000fe200030e06ff */
[----:B------:R-:W-:-:S05]  /*13570*/  IADD3 RZ, P6, R7, R4, RZ ;  /* 0x0000000407ff7210 */ /* 0x000fca0007fde0ff */
[----:B------:R-:W-:-:S04]  /*13580*/  IMAD.WIDE.U32.X R2, R23, UR25, R2, P6 ;  /* 0x0000001917027c25 */ /* 0x000fc8000b0e0402 */
[----:B------:R-:W-:Y:S01]  /*13590*/  IMAD.MOV.U32 R18, RZ, RZ, R2 ;  /* 0x000000ffff127224 */ /* 0x000fe200078e0002 */
[----:B------:R-:W-:-:S07]  /*135a0*/  MOV R23, R3 ;  /* 0x0000000300177202 */ /* 0x000fce0000000f00 */
.L_x_338:
        /* <DEDUP_REMOVED lines=12> */
.L_x_339:
[----:B------:R-:W-:Y:S01]  /*13670*/  IABS R2, R9 ;  /* 0x0000000900027213 */ /* 0x000fe20000000000 */
[----:B------:R-:W-:Y:S01]  /*13680*/  IMAD R5, R19, R16, RZ ;  /* 0x0000001013057224 */ /* 0x000fe200078e02ff */
[----:B------:R-:W-:Y:S01]  /*13690*/  SHF.R.U64 R4, R20, UR31, R25 ;  /* 0x0000001f14047c19 */ /* 0x000fe20008001219 */
[----:B------:R-:W-:Y:S01]  /*136a0*/  IMAD.MOV.U32 R3, RZ, RZ, R17 ;  /* 0x000000ffff037224 */ /* 0x000fe200078e0011 */
[----:B------:R-:W-:Y:S01]  /*136b0*/  SHF.R.U64 R18, R18, UR30, R23 ;  /* 0x0000001e12127c19 */ /* 0x000fe20008001217 */
[----:B------:R-:W-:Y:S01]  /*136c0*/  IMAD.MOV R7, RZ, RZ, -R2 ;  /* 0x000000ffff077224 */ /* 0x000fe200078e0a02 */
[----:B------:R-:W-:Y:S02]  /*136d0*/  IADD3 R4, R4, UR17, RZ ;  /* 0x0000001104047c10 */ /* 0x000fe4000fffe0ff */
[----:B------:R-:W-:Y:S02]  /*136e0*/  MOV R2, RZ ;  /* 0x000000ff00027202 */ /* 0x000fe40000000f00 */
[----:B------:R-:W-:-:S03]  /*136f0*/  IABS R6, R4 ;  /* 0x0000000400067213 */ /* 0x000fc60000000000 */
[----:B------:R-:W-:Y:S01]  /*13700*/  IMAD.HI.U32 R2, R17, R5, R2 ;  /* 0x0000000511027227 */ /* 0x000fe200078e0002 */
[----:B------:R-:W-:Y:S02]  /*13710*/  IABS R17, R10 ;  /* 0x0000000a00117213 */ /* 0x000fe40000000000 */
[----:B------:R-:W-:Y:S01]  /*13720*/  MOV R5, R6 ;  /* 0x0000000600057202 */ /* 0x000fe20000000f00 */
[----:B------:R-:W-:Y:S01]  /*13730*/  IMAD.MOV.U32 R3, RZ, RZ, R7 ;  /* 0x000000ffff037224 */ /* 0x000fe200078e0007 */
[----:B------:R-:W1:Y:S01]  /*13740*/  I2F.RP R6, R17 ;  /* 0x0000001100067306 */ /* 0x000e620000209400 */
[----:B------:R-:W-:Y:S02]  /*13750*/  VIADD R7, R18, UR16 ;  /* 0x0000001012077c36 */ /* 0x000fe40008000000 */
[----:B------:R-:W-:-:S03]  /*13760*/  IMAD.HI.U32 R2, R2, R5, RZ ;  /* 0x0000000502027227 */ /* 0x000fc600078e00ff */
[----:B------:R-:W-:Y:S01]  /*13770*/  IABS R18, R7 ;  /* 0x0000000700127213 */ /* 0x000fe20000000000 */
[----:B------:R-:W-:-:S05]  /*13780*/  IMAD R5, R2, R3, R5 ;  /* 0x0000000302057224 */ /* 0x000fca00078e0205 */
[----:B------:R-:W-:Y:S01]  /*13790*/  ISETP.GT.U32.AND P6, PT, R16, R5, PT ;  /* 0x000000051000720c */ /* 0x000fe20003fc4070 */
[----:B-1----:R-:W1:-:S12]  /*137a0*/  MUFU.RCP R6, R6 ;  /* 0x0000000600067308 */ /* 0x002e580000001000 */
[----:B------:R-:W-:Y:S01]  /*137b0*/  @!P6 IADD3 R5, R5, -R16, RZ ;  /* 0x800000100505e210 */ /* 0x000fe20007ffe0ff */
[----:B-1----:R-:W-:-:S04]  /*137c0*/  VIADD R2, R6, 0xffffffe ;  /* 0x0ffffffe06027836 */ /* 0x002fc80000000000 */
[----:B------:R1:W2:Y:S02]  /*137d0*/  F2I.FTZ.U32.TRUNC.NTZ R3, R2 ;  /* 0x0000000200037305 */ /* 0x0002a4000021f000 */
[----:B-1----:R-:W-:Y:S02]  /*137e0*/  MOV R2, RZ ;  /* 0x000000ff00027202 */ /* 0x002fe40000000f00 */
[----:B--2---:R-:W-:-:S05]  /*137f0*/  IADD3 R20, RZ, -R3, RZ ;  /* 0x80000003ff147210 */ /* 0x004fca0007ffe0ff */
[----:B------:R-:W-:Y:S01]  /*13800*/  IMAD R19, R20, R17, RZ ;  /* 0x0000001114137224 */ /* 0x000fe200078e02ff */
[----:B------:R-:W-:-:S03]  /*13810*/  IABS R20, R10 ;  /* 0x0000000a00147213 */ /* 0x000fc60000000000 */
[----:B------:R-:W-:Y:S01]  /*13820*/  IMAD.HI.U32 R6, R3, R19, R2 ;  /* 0x0000001303067227 */ /* 0x000fe200078e0002 */
[----:B------:R-:W-:-:S03]  /*13830*/  MOV R3, R18 ;  /* 0x0000001200037202 */ /* 0x000fc60000000f00 */
[----:B------:R-:W-:Y:S02]  /*13840*/  IMAD.MOV R20, RZ, RZ, -R20 ;  /* 0x000000ffff147224 */ /* 0x000fe400078e0a14 */
[----:B------:R-:W-:-:S04]  /*13850*/  IMAD.HI.U32 R2, R6, R3, RZ ;  /* 0x0000000306027227 */ /* 0x000fc800078e00ff */
[----:B------:R-:W-:-:S04]  /*13860*/  IMAD.MOV.U32 R18, RZ, RZ, R20 ;  /* 0x000000ffff127224 */ /* 0x000fc800078e0014 */
[----:B------:R-:W-:-:S05]  /*13870*/  IMAD R2, R2, R18, R3 ;  /* 0x0000001202027224 */ /* 0x000fca00078e0203 */
[----:B------:R-:W-:-:S13]  /*13880*/  ISETP.GT.U32.AND P6, PT, R17, R2, PT ;  /* 0x000000021100720c */ /* 0x000fda0003fc4070 */
[----:B------:R-:W-:Y:S02]  /*13890*/  @!P6 IADD3 R2, R2, -R17, RZ ;  /* 0x800000110202e210 */ /* 0x000fe40007ffe0ff */
[----:B------:R-:W-:-:S13]  /*138a0*/  ISETP.GT.U32.AND P6, PT, R16, R5, PT ;  /* 0x000000051000720c */ /* 0x000fda0003fc4070 */
[----:B------:R-:W-:Y:S01]  /*138b0*/  @!P6 IMAD.IADD R5, R5, 0x1, -R16 ;  /* 0x000000010505e824 */ /* 0x000fe200078e0a10 */
[----:B------:R-:W-:-:S03]  /*138c0*/  ISETP.GT.U32.AND P6, PT, R17, R2, PT ;  /* 0x000000021100720c */ /* 0x000fc60003fc4070 */
[----:B------:R-:W-:-:S10]  /*138d0*/  IMAD.MOV.U32 R3, RZ, RZ, R5 ;  /* 0x000000ffff037224 */ /* 0x000fd400078e0005 */
[----:B------:R-:W-:Y:S02]  /*138e0*/  @!P6 IADD3 R2, R2, -R17, RZ ;  /* 0x800000110202e210 */ /* 0x000fe40007ffe0ff */
[----:B------:R-:W-:-:S13]  /*138f0*/  ISETP.GE.AND P6, PT, R4, RZ, PT ;  /* 0x000000ff0400720c */ /* 0x000fda0003fc6270 */
[----:B------:R-:W-:Y:S02]  /*13900*/  @!P6 IADD3 R3, -R3, RZ, RZ ;  /* 0x000000ff0303e210 */ /* 0x000fe40007ffe1ff */
        /* <DEDUP_REMOVED lines=11> */
[----:B------:R-:W-:Y:S02]  /*139c0*/  SHF.R.S32.HI R5, RZ, 0x1f, R4 ;  /* 0x0000001fff057819 */ /* 0x000fe40000011404 */
[----:B------:R-:W-:-:S07]  /*139d0*/  SHF.R.S32.HI R7, RZ, 0x1f, R6 ;  /* 0x0000001fff077819 */ /* 0x000fce0000011406 */
.L_x_337:
[----:B------:R-:W-:Y:S05]  /*139e0*/  BSYNC B0 ;  /* 0x0000000000007941 */ /* 0x000fea0003800000 */
.L_x_336:
[----:B------:R-:W1:Y:S04]  /*139f0*/  SHFL.UP PT, R3, R6, 0x1, RZ ;  /* 0x0420000006037989 */ /* 0x000e6800000e00ff */
[----:B------:R-:W2:Y:S01]  /*13a00*/  SHFL.UP PT, R2, R7, 0x1, RZ ;  /* 0x0420000007027989 */ /* 0x000ea200000e00ff */
[----:B-1----:R-:W-:Y:S02]  /*13a10*/  SEL R3, R3, RZ, P1 ;  /* 0x000000ff03037207 */ /* 0x002fe40000800000 */
[----:B--2---:R-:W-:Y:S02]  /*13a20*/  SEL R2, R2, RZ, P1 ;  /* 0x000000ff02027207 */ /* 0x004fe40000800000 */
[----:B------:R-:W-:-:S04]  /*13a30*/  IADD3 R18, P6, R3, R6, RZ ;  /* 0x0000000603127210 */ /* 0x000fc80007fde0ff */
[----:B------:R-:W-:Y:S01]  /*13a40*/  IADD3.X R17, R2, R7, RZ, P6, !PT ;  /* 0x0000000702117210 */ /* 0x000fe200037fe4ff */
[----:B------:R-:W1:Y:S04]  /*13a50*/  SHFL.UP PT, R3, R18, 0x2, RZ ;  /* 0x0440000012037989 */ /* 0x000e6800000e00ff */
[----:B------:R-:W2:Y:S01]  /*13a60*/  SHFL.UP PT, R2, R17, 0x2, RZ ;  /* 0x0440000011027989 */ /* 0x000ea200000e00ff */
[----:B-1----:R-:W-:Y:S02]  /*13a70*/  SEL R3, R3, RZ, P2 ;  /* 0x000000ff03037207 */ /* 0x002fe40001000000 */
[----:B--2---:R-:W-:Y:S02]  /*13a80*/  SEL R2, R2, RZ, P2 ;  /* 0x000000ff02027207 */ /* 0x004fe40001000000 */
[----:B------:R-:W-:-:S05]  /*13a90*/  IADD3 R16, P6, R3, R18, RZ ;  /* 0x0000001203107210 */ /* 0x000fca0007fde0ff */
[----:B------:R-:W-:Y:S01]  /*13aa0*/  IMAD.X R23, R2, 0x1, R17, P6 ;  /* 0x0000000102177824 */ /* 0x000fe200030e0611 */
        /* <DEDUP_REMOVED lines=17> */
[----:B------:R-:W-:Y:S02]  /*13bc0*/  IADD3.X R3, R16, R17, RZ, P6, !PT ;  /* 0x0000001110037210 */ /* 0x000fe400037fe4ff */
[----:B------:R-:W-:-:S04]  /*13bd0*/  IADD3 R19, P6, R2, UR5, RZ ;  /* 0x0000000502137c10 */ /* 0x000fc8000ffde0ff */
[----:B------:R-:W-:Y:S02]  /*13be0*/  IADD3.X R20, R3, UR6, RZ, P6, !PT ;  /* 0x0000000603147c10 */ /* 0x000fe4000b7fe4ff */
[----:B------:R-:W-:-:S04]  /*13bf0*/  ISETP.GT.U32.AND P6, PT, R19, UR8, PT ;  /* 0x0000000813007c0c */ /* 0x000fc8000bfc4070 */
[----:B------:R-:W-:-:S13]  /*13c00*/  ISETP.GT.U32.AND.EX P6, PT, R20, UR7, PT, P6 ;  /* 0x0000000714007c0c */ /* 0x000fda000bfc4160 */
[----:B------:R-:W-:-:S04]  /*13c10*/  VOTE.ANY R16, PT, P6 ;  /* 0x0000000000107806 */ /* 0x000fc800030e0100 */
[----:B------:R-:W-:-:S13]  /*13c20*/  ISETP.NE.AND P6, PT, R16, RZ, PT ;  /* 0x000000ff1000720c */ /* 0x000fda0003fc5270 */
[----:B------:R-:W-:Y:S05]  /*13c30*/  @!P6 BRA `(.L_x_340) ;  /* 0xfffffff400b4e947 */ /* 0x000fea000383ffff */
[----:B------:R-:W-:Y:S01]  /*13c40*/  IMAD.MOV.U32 R19, RZ, RZ, R2 ;  /* 0x000000ffff137224 */ /* 0x000fe200078e0002 */
[----:B------:R-:W-:-:S07]  /*13c50*/  MOV R18, R3 ;  /* 0x0000000300127202 */ /* 0x000fce0000000f00 */
.L_x_335:
[----:B------:R-:W1:Y:S08]  /*13c60*/  BREV R16, R16 ;  /* 0x0000001000107301 */ /* 0x000e700000000000 */
[----:B-1----:R-:W1:Y:S02]  /*13c70*/  FLO.U32.SH R17, R16 ;  /* 0x0000001000117300 */ /* 0x002e6400000e0400 */
[----:B-1----:R-:W1:Y:S02]  /*13c80*/  SHFL.IDX PT, R11, R11, R17, 0x1f ;  /* 0x00001f110b0b7589 */ /* 0x002e6400000e0000 */
[----:B-1----:R-:W-:-:S13]  /*13c90*/  R2UR UR4, R11 ;  /* 0x000000000b0472ca */ /* 0x002fda00000e0000 */
[----:B------:R-:W-:-:S05]  /*13ca0*/  VIADD R23, R21, UR4 ;  /* 0x0000000415177c36 */ /* 0x000fca0008000000 */
[----:B------:R-:W-:-:S13]  /*13cb0*/  ISETP.GE.AND P1, PT, R23, UR22, PT ;  /* 0x0000001617007c0c */ /* 0x000fda000bf26270 */
[----:B------:R-:W1:Y:S02]  /*13cc0*/  @!P1 LDC.64 R2, c[0x0][0x918] ;  /* 0x00024600ff029b82 */ /* 0x000e640000000a00 */
[----:B-1----:R-:W-:-:S05]  /*13cd0*/  @!P1 IMAD.WIDE R2, R23, 0xc, R2 ;  /* 0x0000000c17029825 */ /* 0x002fca00078e0202 */
[----:B-----5:R1:W5:Y:S04]  /*13ce0*/  @!P1 LDG.E R8, desc[UR38][R2.64] ;  /* 0x0000002602089981 */ /* 0x020368000c1e1900 */
[----:B------:R1:W5:Y:S01]  /*13cf0*/  @!P1 LDG.E R0, desc[UR38][R2.64+0x4] ;  /* 0x0000042602009981 */ /* 0x000362000c1e1900 */
[----:B------:R-:W-:-:S03]  /*13d00*/  IADD3 R12, P1, P2, R19, UR5, -R6 ;  /* 0x00000005130c7c10 */ /* 0x000fc6000fa3e806 */
[----:B------:R-:W-:Y:S01]  /*13d10*/  SHFL.IDX PT, R6, R6, R17, 0x1f ;  /* 0x00001f1106067589 */ /* 0x000fe200000e0000 */
[----:B------:R-:W-:-:S03]  /*13d20*/  IADD3.X R18, R18, UR6, ~R7, P1, P2 ;  /* 0x0000000612127c10 */ /* 0x000fc60008fe4c07 */
[----:B------:R-:W2:Y:S04]  /*13d30*/  SHFL.IDX PT, R12, R12, R17, 0x1f ;  /* 0x00001f110c0c7589 */ /* 0x000ea800000e0000 */
[----:B------:R-:W3:Y:S04]  /*13d40*/  SHFL.IDX PT, R18, R18, R17, 0x1f ;  /* 0x00001f1112127589 */ /* 0x000ee800000e0000 */
[----:B------:R1:W4:Y:S04]  /*13d50*/  SHFL.IDX PT, R7, R7, R17, 0x1f ;  /* 0x00001f1107077589 */ /* 0x00032800000e0000 */
[----:B------:R1:W1:Y:S04]  /*13d60*/  SHFL.IDX PT, R5, R5, R17, 0x1f ;  /* 0x00001f1105057589 */ /* 0x00026800000e0000 */
[----:B------:R1:W1:Y:S01]  /*13d70*/  SHFL.IDX PT, R4, R4, R17, 0x1f ;  /* 0x00001f1104047589 */ /* 0x00026200000e0000 */
[----:B--2---:R-:W-:-:S02]  /*13d80*/  R2UR UR5, R12 ;  /* 0x000000000c0572ca */ /* 0x004fc400000e0000 */
[----:B---3--:R-:W-:-:S15]  /*13d90*/  R2UR UR6, R18 ;  /* 0x00000000120672ca */ /* 0x008fde00000e0000 */
.L_x_330:
[----:B-1----:R-:W1:Y:S01]  /*13da0*/  LDC R2, c[0x0][0x910] ;  /* 0x00024400ff027b82 */ /* 0x002e620000000800 */
[----:B------:R-:W-:Y:S01]  /*13db0*/  UMOV UR22, 0xffffffff ;  /* 0xffffffff00167882 */ /* 0x000fe20000000000 */
[----:B------:R-:W-:Y:S01]  /*13dc0*/  UMOV UR23, 0xffffffff ;  /* 0xffffffff00177882 */ /* 0x000fe20000000000 */
[----:B------:R-:W-:Y:S01]  /*13dd0*/  UMOV UR24, 0xffffffff ;  /* 0xffffffff00187882 */ /* 0x000fe20000000000 */
[----:B------:R-:W-:Y:S02]  /*13de0*/  MOV R19, RZ ;  /* 0x000000ff00137202 */ /* 0x000fe40000000f00 */
[----:B-1----:R-:W-:-:S13]  /*13df0*/  ISETP.LE.AND P1, PT, R2, UR4, PT ;  /* 0x0000000402007c0c */ /* 0x002fda000bf23270 */
[----:B------:R-:W-:Y:S05]  /*13e00*/  @P1 BRA `(.L_x_329) ;  /* 0x0000000000f01947 */ /* 0x000fea0003800000 */
[C---:B------:R-:W-:Y:S01]  /*13e10*/  R2UR UR22, R4.reuse ;  /* 0x00000000041672ca */ /* 0x040fe200000e0000 */
[----:B------:R-:W-:Y:S01]  /*13e20*/  UIADD3 UR24, UP1, -UR5, UR8, URZ ;  /* 0x0000000805187290 */ /* 0x000fe2000ff3e13f */
[----:B------:R-:W-:Y:S01]  /*13e30*/  R2UR UR23, R5 ;  /* 0x00000000051772ca */ /* 0x000fe200000e0000 */
[----:B------:R-:W-:Y:S01]  /*13e40*/  ULDC UR30, c[0x0][0x8c0] ;  /* 0x00023000001e7ab9 */ /* 0x000fe20000000800 */
[----:B------:R-:W-:Y:S01]  /*13e50*/  ULDC UR32, c[0x0][0x8b0] ;  /* 0x00022c0000207ab9 */ /* 0x000fe20000000800 */
[----:B------:R-:W-:Y:S01]  /*13e60*/  ULDC UR33, c[0x0][0x904] ;  /* 0x0002410000217ab9 */ /* 0x000fe20000000800 */
[----:B------:R-:W-:-:S03]  /*13e70*/  SHF.R.U64 R2, R4, UR32, R5 ;  /* 0x0000002004027c19 */ /* 0x000fc60008001205 */
[----:B------:R-:W-:-:S04]  /*13e80*/  UIADD3.X UR22, ~UR6, UR7, URZ, UP1, !UPT ;  /* 0x0000000706167290 */ /* 0x000fc80008ffe53f */
[----:B------:R-:W-:Y:S02]  /*13e90*/  USHF.R.U32.HI UR31, URZ, UR30, UR22 ;  /* 0x0000001e3f1f7299 */ /* 0x000fe40008011616 */
[----:B------:R-:W-:Y:S02]  /*13ea0*/  USHF.R.U32.HI UR27, URZ, UR32, UR23 ;  /* 0x000000203f1b7299 */ /* 0x000fe40008011617 */
[----:B------:R-:W-:Y:S02]  /*13eb0*/  USHF.R.U32.HI UR25, URZ, UR32, UR31 ;  /* 0x000000203f197299 */ /* 0x000fe4000801161f */
[----:B------:R-:W-:Y:S01]  /*13ec0*/  USHF.R.U64 UR22, UR24, UR30, UR22 ;  /* 0x0000001e18167299 */ /* 0x000fe20008001216 */
[----:B------:R-:W-:Y:S01]  /*13ed0*/  R2UR UR24, R2 ;  /* 0x00000000021872ca */ /* 0x000fe200000e0000 */
[----:B------:R-:W-:Y:S02]  /*13ee0*/  USHF.R.U32.HI UR26, URZ, UR33, UR25 ;  /* 0x000000213f1a7299 */ /* 0x000fe40008011619 */
[----:B------:R-:W-:-:S02]  /*13ef0*/  USHF.R.U64 UR23, UR22, UR32, UR31 ;  /* 0x0000002016177299 */ /* 0x000fc4000800121f */
[----:B------:R-:W-:Y:S02]  /*13f00*/  ULOP3.LUT UR30, UR26, UR27, URZ, 0xfc, !UPT ;  /* 0x0000001b1a1e7292 */ /* 0x000fe4000f8efc3f */
[----:B------:R-:W-:-:S04]  /*13f10*/  USHF.R.U64 UR25, UR23, UR33, UR25 ;  /* 0x0000002117197299 */ /* 0x000fc80008001219 */
[----:B------:R-:W-:-:S13]  /*13f20*/  ISETP.NE.U32.AND P1, PT, RZ, UR30, PT ;  /* 0x0000001eff007c0c */ /* 0x000fda000bf25070 */
[----:B------:R-:W-:Y:S05]  /*13f30*/  @!P1 BRA `(.L_x_341) ;  /* 0x0000000000189947 */ /* 0x000fea0003800000 */
[----:B------:R-:W-:-:S07]  /*13f40*/  MOV R12, 0x13f60 ;  /* 0x00013f60000c7802 */ /* 0x000fce0000000f00 */
[----:B--2-45:R-:W-:Y:S05]  /*13f50*/  CALL.REL.NOINC `(.L_x_342) ;  /* 0x0000002400a47944 */ /* 0x034fea0003c00000 */
[----:B------:R-:W-:-:S04]  /*13f60*/  UIADD3 UR26, -UR27, URZ, URZ ;  /* 0x0000003f1b1a7290 */ /* 0x000fc8000fffe13f */
[----:B------:R-:W-:-:S03]  /*13f70*/  UIMAD UR25, UR24, UR26, UR25 ;  /* 0x0000001a181972a4 */ /* 0x000fc6000f8e0219 */
[----:B------:R-:W-:Y:S01]  /*13f80*/  UMOV UR24, UR27 ;  /* 0x0000001b00187c82 */ /* 0x000fe20008000000 */
[----:B------:R-:W-:Y:S08]  /*13f90*/  BRA `(.L_x_343) ;  /* 0x0000000000587947 */ /* 0x000ff00003800000 */
.L_x_341:
[----:B------:R-:W1:Y:S01]  /*13fa0*/  I2F.U32.RP R2, UR24 ;  /* 0x0000001800027d06 */ /* 0x000e620008209000 */
[----:B------:R-:W-:Y:S01]  /*13fb0*/  UMOV UR26, URZ ;  /* 0x0000003f001a7c82 */ /* 0x000fe20008000000 */
[----:B------:R-:W-:-:S06]  /*13fc0*/  UISETP.NE.U32.AND UP4, UPT, UR24, URZ, UPT ;  /* 0x0000003f1800728c */ /* 0x000fcc000bf85070 */
[----:B-1----:R-:W1:Y:S02]  /*13fd0*/  MUFU.RCP R2, R2 ;  /* 0x0000000200027308 */ /* 0x002e640000001000 */
[----:B-1----:R-:W-:-:S06]  /*13fe0*/  VIADD R3, R2, 0xffffffe ;  /* 0x0ffffffe02037836 */ /* 0x002fcc0000000000 */
[----:B------:R-:W1:Y:S02]  /*13ff0*/  F2I.FTZ.U32.TRUNC.NTZ R3, R3 ;  /* 0x0000000300037305 */ /* 0x000e64000021f000 */
[----:B-1----:R-:W-:-:S13]  /*14000*/  R2UR UR27, R3 ;  /* 0x00000000031b72ca */ /* 0x002fda00000e0000 */
[----:B------:R-:W-:-:S04]  /*14010*/  UIADD3 UR30, URZ, -UR27, URZ ;  /* 0x8000001b3f1e7290 */ /* 0x000fc8000fffe03f */
[----:B------:R-:W-:-:S04]  /*14020*/  UIMAD UR30, UR30, UR24, URZ ;  /* 0x000000181e1e72a4 */ /* 0x000fc8000f8e023f */
[----:B------:R-:W-:-:S04]  /*14030*/  UIMAD.WIDE.U32 UR26, UR27, UR30, UR26 ;  /* 0x0000001e1b1a72a5 */ /* 0x000fc8000f8e001a */
[----:B------:R-:W-:-:S04]  /*14040*/  UIMAD.WIDE.U32 UR26, UR27, UR25, URZ ;  /* 0x000000191b1a72a5 */ /* 0x000fc8000f8e003f */
[----:B------:R-:W-:-:S04]  /*14050*/  UIADD3 UR26, -UR27, URZ, URZ ;  /* 0x0000003f1b1a7290 */ /* 0x000fc8000fffe13f */
[----:B------:R-:W-:-:S04]  /*14060*/  UIMAD UR26, UR24, UR26, UR25 ;  /* 0x0000001a181a72a4 */ /* 0x000fc8000f8e0219 */
[----:B------:R-:W-:-:S11]  /*14070*/  UISETP.GE.U32.AND UP1, UPT, UR26, UR24, UPT ;  /* 0x000000181a00728c */ /* 0x000fd6000bf26070 */
[----:B------:R-:W-:Y:S02]  /*14080*/  @UP1 UIADD3 UR26, UR26, -UR24, URZ ;  /* 0x800000181a1a1290 */ /* 0x000fe4000fffe03f */
[----:B------:R-:W-:Y:S02]  /*14090*/  @UP1 UIADD3 UR27, UR27, 0x1, URZ ;  /* 0x000000011b1b1890 */ /* 0x000fe4000fffe03f */
[----:B------:R-:W-:-:S11]  /*140a0*/  UISETP.GE.U32.AND UP2, UPT, UR26, UR24, UPT ;  /* 0x000000181a00728c */ /* 0x000fd6000bf46070 */
[----:B------:R-:W-:Y:S02]  /*140b0*/  @UP2 UIADD3 UR27, UR27, 0x1, URZ ;  /* 0x000000011b1b2890 */ /* 0x000fe4000fffe03f */
[----:B------:R-:W-:-:S04]  /*140c0*/  @!UP4 ULOP3.LUT UR27, URZ, UR24, URZ, 0x33, !UPT ;  /* 0x000000183f1bc292 */ /* 0x000fc8000f8e333f */
[----:B------:R-:W-:-:S04]  /*140d0*/  UIADD3 UR26, -UR27, URZ, URZ ;  /* 0x0000003f1b1a7290 */ /* 0x000fc8000fffe13f */
[----:B------:R-:W-:-:S03]  /*140e0*/  UIMAD UR25, UR24, UR26, UR25 ;  /* 0x0000001a181972a4 */ /* 0x000fc6000f8e0219 */
[----:B------:R-:W-:-:S09]  /*140f0*/  UMOV UR24, UR27 ;  /* 0x0000001b00187c82 */ /* 0x000fd20008000000 */
.L_x_343:
[----:B------:R-:W-:Y:S01]  /*14100*/  ULOP3.LUT UR23, UR23, UR20, URZ, 0xc0, !UPT ;  /* 0x0000001417177292 */ /* 0x000fe2000f8ec03f */
[----:B------:R-:W-:Y:S01]  /*14110*/  MOV R19, 0x1 ;  /* 0x0000000100137802 */ /* 0x000fe20000000f00 */
[----:B------:R-:W-:Y:S02]  /*14120*/  ULOP3.LUT UR22, UR22, UR18, URZ, 0xc0, !UPT ;  /* 0x0000001216167292 */ /* 0x000fe4000f8ec03f */
[----:B------:R-:W-:Y:S01]  /*14130*/  UIMAD UR23, UR19, UR24, UR23 ;  /* 0x00000018131772a4 */ /* 0x000fe2000f8e0217 */
[----:B------:R-:W-:Y:S01]  /*14140*/  ULDC UR27, c[0x0][0x8a8] ;  /* 0x00022a00001b7ab9 */ /* 0x000fe20000000800 */
[----:B------:R-:W-:Y:S01]  /*14150*/  ULDC UR26, c[0x0][0x8b8] ;  /* 0x00022e00001a7ab9 */ /* 0x000fe20000000800 */
[----:B------:R-:W-:Y:S02]  /*14160*/  UIMAD UR25, UR25, UR27, UR22 ;  /* 0x0000001b191972a4 */ /* 0x000fe4000f8e0216 */
[----:B------:R-:W-:Y:S01]  /*14170*/  UIMAD UR23, UR23, UR26, UR57 ;  /* 0x0000001a171772a4 */ /* 0x000fe2000f8e0239 */
[----:B------:R-:W-:Y:S01]  /*14180*/  @UP3 UMOV UR24, UR4 ;  /* 0x0000000400183c82 */ /* 0x000fe20008000000 */
[----:B------:R-:W-:-:S03]  /*14190*/  @!UP3 UMOV UR24, UR4 ;  /* 0x000000040018bc82 */ /* 0x000fc60008000000 */
[----:B------:R-:W-:Y:S02]  /*141a0*/  @UP3 UMOV UR22, UR25 ;  /* 0x0000001900163c82 */ /* 0x000fe40008000000 */
[----:B------:R-:W-:Y:S01]  /*141b0*/  @!UP3 UMOV UR22, UR23 ;  /* 0x000000170016bc82 */ /* 0x000fe20008000000 */
[----:B------:R-:W-:-:S05]  /*141c0*/  @!UP3 UMOV UR23, UR25 ;  /* 0x000000190017bc82 */ /* 0x000fca0008000000 */
.L_x_329:
[----:B------:R-:W-:-:S06]  /*141d0*/  UISETP.NE.AND UP1, UPT, UR15, 0x3, UPT ;  /* 0x000000030f00788c */ /* 0x000fcc000bf25270 */
[----:B------:R-:W-:-:S13]  /*141e0*/  PLOP3.LUT P1, PT, PT, PT, UP1, 0x80, 0x0 ;  /* 0x000000000000781c */ /* 0x000fda0003f2f018 */
[----:B------:R-:W-:Y:S05]  /*141f0*/  @!P1 BRA `(.L_x_344) ;  /* 0x0000000000049947 */ /* 0x000fea0003800000 */
[----:B--2---:R-:W-:Y:S01]  /*14200*/  BPT.TRAP 0x1 ;  /* 0x000000040000795c */ /* 0x004fe20000300000 */
.L_x_344:
[----:B------:R-:W1:Y:S01]  /*14210*/  S2R R3, SR_CgaCtaId ;  /* 0x0000000000037919 */ /* 0x000e620000008800 */
[----:B------:R-:W-:-:S04]  /*14220*/  MOV R2, 0x400 ;  /* 0x0000040000027802 */ /* 0x000fc80000000f00 */
[----:B-1----:R-:W-:Y:S02]  /*14230*/  LEA R2, R3, R2, 0x18 ;  /* 0x0000000203027211 */ /* 0x002fe400078ec0ff */
[----:B------:R-:W-:-:S03]  /*14240*/  SHF.L.U32 R3, R14, 0x1f, RZ ;  /* 0x0000001f0e037819 */ /* 0x000fc600000006ff */
[----:B------:R-:W-:-:S04]  /*14250*/  IMAD R12, R13, 0x8, R2 ;  /* 0x000000080d0c7824 */ /* 0x000fc800078e0202 */
[----:B------:R-:W1:Y:S02]  /*14260*/  SYNCS.PHASECHK.TRANS64.TRYWAIT P2, [R12+URZ+0x34440], R3 ;  /* 0x034440030c0075a7 */ /* 0x000e64000804017f */
[----:B-1----:R-:W-:Y:S05]  /*14270*/  @!P2 BRA `(.L_x_345) ;  /* 0x0000001c0040a947 */ /* 0x002fea0003800000 */
.L_x_432:
[----:B------:R-:W-:Y:S01]  /*14280*/  ELECT P2, URZ, PT ;  /* 0x00000000003f782f */ /* 0x000fe20003840000 */
[----:B------:R-:W-:-:S12]  /*14290*/  BSSY B0, `(.L_x_346) ;  /* 0x0000010000007945 */ /* 0x000fd80003800000 */
[----:B------:R-:W-:Y:S05]  /*142a0*/  @!P2 BRA `(.L_x_347) ;  /* 0x000000000038a947 */ /* 0x000fea0003800000 */
[----:B-1----:R-:W-:Y:S01]  /*142b0*/  LEA R3, R13, R2, 0x4 ;  /* 0x000000020d037211 */ /* 0x002fe200078e20ff */
[----:B------:R-:W-:Y:S01]  /*142c0*/  IMAD.U32 R18, RZ, RZ, UR24 ;  /* 0x00000018ff127e24 */ /* 0x000fe2000f8e00ff */
[----:B------:R-:W-:Y:S01]  /*142d0*/  MOV R17, UR23 ;  /* 0x0000001700117c02 */ /* 0x000fe20008000f00 */
[----:B------:R-:W-:-:S05]  /*142e0*/  IMAD.U32 R16, RZ, RZ, UR22 ;  /* 0x00000016ff107e24 */ /* 0x000fca000f8e00ff */
[----:B------:R1:W-:Y:S01]  /*142f0*/  STS.128 [R3+0x34570], R16 ;  /* 0x0345701003007388 */ /* 0x0003e20000000c00 */
[----:B------:R-:W-:Y:S01]  /*14300*/  @!PT LDS RZ, [RZ] ;  /* 0x00000000fffff984 */ /* 0x000fe20000000800 */
[----:B------:R-:W-:Y:S01]  /*14310*/  @!PT LDS RZ, [RZ] ;  /* 0x00000000fffff984 */ /* 0x000fe20000000800 */
[----:B------:R-:W-:Y:S01]  /*14320*/  @!PT LDS RZ, [RZ] ;  /* 0x00000000fffff984 */ /* 0x000fe20000000800 */
[----:B------:R-:W-:Y:S01]  /*14330*/  @!PT LDS RZ, [RZ] ;  /* 0x00000000fffff984 */ /* 0x000fe20000000800 */
[----:B------:R3:W-:Y:S06]  /*14340*/  MEMBAR.ALL.CTA ;  /* 0x0000000000007992 */ /* 0x0007ec0000008000 */
[----:B---3--:R-:W3:Y:S01]  /*14350*/  FENCE.VIEW.ASYNC.S ;  /* 0x00000000000073c6 */ /* 0x008ee20000000000 */
[----:B------:R-:W-:Y:S05]  /*14360*/  @!P1 BRA `(.L_x_348) ;  /* 0x0000000000049947 */ /* 0x000fea0003800000 */
[----:B--2---:R-:W-:Y:S01]  /*14370*/  BPT.TRAP 0x1 ;  /* 0x000000040000795c */ /* 0x004fe20000300000 */
.L_x_348:
[----:B---3--:R3:W-:Y:S02]  /*14380*/  SYNCS.ARRIVE.TRANS64.A1T0 RZ, [R12+URZ+0x34400], RZ ;  /* 0x034400ff0cff79a7 */ /* 0x0087e4000810003f */
.L_x_347:
[----:B--2---:R-:W-:Y:S05]  /*14390*/  BSYNC B0 ;  /* 0x0000000000007941 */ /* 0x004fea0003800000 */
.L_x_346:
[----:B------:R-:W-:Y:S02]  /*143a0*/  ISETP.NE.AND P3, PT, R19, RZ, PT ;  /* 0x000000ff1300720c */ /* 0x000fe40003f65270 */
[----:B------:R-:W-:-:S04]  /*143b0*/  IADD3 R13, R13, 0x1, RZ ;  /* 0x000000010d0d7810 */ /* 0x000fc80007ffe0ff */
[----:B------:R-:W-:-:S04]  /*143c0*/  ISETP.NE.AND P2, PT, R13, 0x8, PT ;  /* 0x000000080d00780c */ /* 0x000fc80003f45270 */
[----:B-1----:R-:W-:Y:S02]  /*143d0*/  SEL R3, RZ, 0x1, P2 ;  /* 0x00000001ff037807 */ /* 0x002fe40001000000 */
[----:B------:R-:W-:Y:S02]  /*143e0*/  SEL R13, R13, RZ, P2 ;  /* 0x000000ff0d0d7207 */ /* 0x000fe40001000000 */
[----:B------:R-:W-:Y:S01]  /*143f0*/  LOP3.LUT R14, R14, R3, RZ, 0x3c, !PT ;  /* 0x000000030e0e7212 */ /* 0x000fe200078e3cff */
[----:B------:R-:W-:Y:S06]  /*14400*/  @P3 BRA `(.L_x_349) ;  /* 0xffffffe000fc3947 */ /* 0x000fec000383ffff */
[----:B------:R-:W-:Y:S05]  /*14410*/  @!P1 BRA `(.L_x_350) ;  /* 0x0000000000049947 */ /* 0x000fea0003800000 */
[----:B------:R-:W-:Y:S01]  /*14420*/  BPT.TRAP 0x1 ;  /* 0x000000040000795c */ /* 0x000fe20000300000 */
.L_x_350:
[----:B------:R-:W-:Y:S01]  /*14430*/  IMAD R3, R13, 0x8, R2 ;  /* 0x000000080d037824 */ /* 0x000fe200078e0202 */
[----:B-----5:R-:W-:-:S04]  /*14440*/  SHF.L.U32 R0, R14, 0x1f, RZ ;  /* 0x0000001f0e007819 */ /* 0x020fc800000006ff */
[----:B------:R-:W1:Y:S02]  /*14450*/  SYNCS.PHASECHK.TRANS64.TRYWAIT P0, [R3+URZ+0x34440], R0 ;  /* 0x03444000030075a7 */ /* 0x000e64000800017f */
[----:B-1----:R-:W-:Y:S05]  /*14460*/  @!P0 BRA `(.L_x_351) ;  /* 0x0000001800d88947 */ /* 0x002fea0003800000 */
.L_x_433:
[----:B------:R-:W-:Y:S05]  /*14470*/  @!P1 BRA `(.L_x_352) ;  /* 0x0000000000049947 */ /* 0x000fea0003800000 */
[----:B------:R-:W-:Y:S01]  /*14480*/  BPT.TRAP 0x1 ;  /* 0x000000040000795c */ /* 0x000fe20000300000 */
.L_x_352:
[----:B------:R-:W-:-:S04]  /*14490*/  IADD3 R13, R13, 0x1, RZ ;  /* 0x000000010d0d7810 */ /* 0x000fc80007ffe0ff */
[----:B------:R-:W-:-:S04]  /*144a0*/  ISETP.NE.AND P0, PT, R13, 0x8, PT ;  /* 0x000000080d00780c */ /* 0x000fc80003f05270 */
[----:B-1----:R-:W-:Y:S02]  /*144b0*/  SEL R3, RZ, 0x1, P0 ;  /* 0x00000001ff037807 */ /* 0x002fe40000000000 */
[----:B------:R-:W-:Y:S02]  /*144c0*/  SEL R13, R13, RZ, P0 ;  /* 0x000000ff0d0d7207 */ /* 0x000fe40000000000 */
[----:B------:R-:W-:-:S03]  /*144d0*/  LOP3.LUT R14, R14, R3, RZ, 0x3c, !PT ;  /* 0x000000030e0e7212 */ /* 0x000fc600078e3cff */
[----:B------:R-:W-:Y:S01]  /*144e0*/  IMAD R3, R13, 0x8, R2 ;  /* 0x000000080d037824 */ /* 0x000fe200078e0202 */
[----:B------:R-:W-:-:S04]  /*144f0*/  SHF.L.U32 R0, R14, 0x1f, RZ ;  /* 0x0000001f0e007819 */ /* 0x000fc800000006ff */
[----:B------:R-:W1:Y:S02]  /*14500*/  SYNCS.PHASECHK.TRANS64.TRYWAIT P0, [R3+URZ+0x34440], R0 ;  /* 0x03444000030075a7 */ /* 0x000e64000800017f */
[----:B-1----:R-:W-:Y:S05]  /*14510*/  @!P0 BRA `(.L_x_353) ;  /* 0x0000001800c08947 */ /* 0x002fea0003800000 */
.L_x_434:
[----:B------:R-:W-:Y:S05]  /*14520*/  @!P1 BRA `(.L_x_354) ;  /* 0x0000000000049947 */ /* 0x000fea0003800000 */
[----:B------:R-:W-:Y:S01]  /*14530*/  BPT.TRAP 0x1 ;  /* 0x000000040000795c */ /* 0x000fe20000300000 */
.L_x_354:
[----:B-1----:R-:W-:-:S04]  /*14540*/  IADD3 R0, R13, 0x1, RZ ;  /* 0x000000010d007810 */ /* 0x002fc80007ffe0ff */
[----:B------:R-:W-:-:S04]  /*14550*/  ISETP.NE.AND P0, PT, R0, 0x8, PT ;  /* 0x000000080000780c */ /* 0x000fc80003f05270 */
[----:B------:R-:W-:Y:S02]  /*14560*/  SEL R3, RZ, 0x1, P0 ;  /* 0x00000001ff037807 */ /* 0x000fe40000000000 */
[----:B------:R-:W-:Y:S02]  /*14570*/  SEL R5, R0, RZ, P0 ;  /* 0x000000ff00057207 */ /* 0x000fe40000000000 */
[----:B------:R-:W-:-:S03]  /*14580*/  LOP3.LUT R14, R14, R3, RZ, 0x3c, !PT ;  /* 0x000000030e0e7212 */ /* 0x000fc600078e3cff */
[----:B------:R-:W-:Y:S01]  /*14590*/  IMAD R3, R5, 0x8, R2 ;  /* 0x0000000805037824 */ /* 0x000fe200078e0202 */
[----:B------:R-:W-:-:S04]  /*145a0*/  SHF.L.U32 R0, R14, 0x1f, RZ ;  /* 0x0000001f0e007819 */ /* 0x000fc800000006ff */
[----:B------:R-:W1:Y:S02]  /*145b0*/  SYNCS.PHASECHK.TRANS64.TRYWAIT P0, [R3+URZ+0x34440], R0 ;  /* 0x03444000030075a7 */ /* 0x000e64000800017f */
[----:B-1----:R-:W-:Y:S05]  /*145c0*/  @!P0 BRA `(.L_x_355) ;  /* 0x0000001800a88947 */ /* 0x002fea0003800000 */
.L_x_435:
[----:B------:R-:W-:Y:S05]  /*145d0*/  @!P1 BRA `(.L_x_356) ;  /* 0x0000000000049947 */ /* 0x000fea0003800000 */
[----:B------:R-:W-:Y:S01]  /*145e0*/  BPT.TRAP 0x1 ;  /* 0x000000040000795c */ /* 0x000fe20000300000 */
.L_x_356:
        /* <DEDUP_REMOVED lines=9> */
.L_x_436:
[----:B------:R-:W-:Y:S05]  /*14680*/  @!P1 BRA `(.L_x_358) ;  /* 0x0000000000049947 */ /* 0x000fea0003800000 */
[----:B------:R-:W-:Y:S01]  /*14690*/  BPT.TRAP 0x1 ;  /* 0x000000040000795c */ /* 0x000fe20000300000 */
.L_x_358:
        /* <DEDUP_REMOVED lines=9> */
.L_x_437:
[----:B------:R-:W-:Y:S05]  /*14730*/  @!P1 BRA `(.L_x_360) ;  /* 0x0000000000049947 */ /* 0x000fea0003800000 */
[----:B------:R-:W-:Y:S01]  /*14740*/  BPT.TRAP 0x1 ;  /* 0x000000040000795c */ /* 0x000fe20000300000 */
.L_x_360:
        /* <DEDUP_REMOVED lines=9> */
.L_x_438:
[----:B------:R-:W-:Y:S05]  /*147e0*/  @!P1 BRA `(.L_x_362) ;  /* 0x0000000000049947 */ /* 0x000fea0003800000 */
[----:B------:R-:W-:Y:S01]  /*147f0*/  BPT.TRAP 0x1 ;  /* 0x000000040000795c */ /* 0x000fe20000300000 */
.L_x_362:
[----:B-1----:R-:W-:-:S04]  /*14800*/  IADD3 R0, R5, 0x1, RZ ;  /* 0x0000000105007810 */ /* 0x002fc80007ffe0ff */
[----:B------:R-:W-:-:S04]  /*14810*/  ISETP.NE.AND P0, PT, R0, 0x8, PT ;  /* 0x000000080000780c */ /* 0x000fc80003f05270 */
[----:B------:R-:W-:Y:S02]  /*14820*/  SEL R3, RZ, 0x1, P0 ;  /* 0x00000001ff037807 */ /* 0x000fe40000000000 */
[----:B------:R-:W-:Y:S02]  /*14830*/  SEL R5, R0, RZ, P0 ;  /* 0x000000ff00057207 */ /* 0x000fe40000000000 */
[----:B----4-:R-:W-:-:S03]  /*14840*/  LOP3.LUT R7, R14, R3, RZ, 0x3c, !PT ;  /* 0x000000030e077212 */ /* 0x010fc600078e3cff */
[----:B------:R-:W-:Y:S01]  /*14850*/  IMAD R3, R5, 0x8, R2 ;  /* 0x0000000805037824 */ /* 0x000fe200078e0202 */
[----:B------:R-:W-:-:S04]  /*14860*/  SHF.L.U32 R0, R7, 0x1f, RZ ;  /* 0x0000001f07007819 */ /* 0x000fc800000006ff */
[----:B------:R-:W1:Y:S02]  /*14870*/  SYNCS.PHASECHK.TRANS64.TRYWAIT P0, [R3+URZ+0x34440], R0 ;  /* 0x03444000030075a7 */ /* 0x000e64000800017f */
[----:B-1----:R-:W-:Y:S05]  /*14880*/  @!P0 BRA `(.L_x_363) ;  /* 0x0000001800488947 */ /* 0x002fea0003800000 */
.L_x_439:
[----:B------:R-:W-:Y:S05]  /*14890*/  @!P1 BRA `(.L_x_364) ;  /* 0x0000000000049947 */ /* 0x000fea0003800000 */
[----:B------:R-:W-:Y:S01]  /*148a0*/  BPT.TRAP 0x1 ;  /* 0x000000040000795c */ /* 0x000fe20000300000 */
.L_x_364:
[----:B-1----:R-:W-:-:S04]  /*148b0*/  IADD3 R0, R5, 0x1, RZ ;  /* 0x0000000105007810 */ /* 0x002fc80007ffe0ff */
[----:B------:R-:W-:-:S04]  /*148c0*/  ISETP.NE.AND P0, PT, R0, 0x8, PT ;  /* 0x000000080000780c */ /* 0x000fc80003f05270 */
[----:B------:R-:W-:Y:S02]  /*148d0*/  SEL R4, RZ, 0x1, P0 ;  /* 0x00000001ff047807 */ /* 0x000fe40000000000 */
[----:B------:R-:W-:Y:S02]  /*148e0*/  SEL R3, R0, RZ, P0 ;  /* 0x000000ff00037207 */ /* 0x000fe40000000000 */
[----:B------:R-:W-:-:S03]  /*148f0*/  LOP3.LUT R0, R7, R4, RZ, 0x3c, !PT ;  /* 0x0000000407007212 */ /* 0x000fc600078e3cff */
[----:B------:R-:W-:Y:S01]  /*14900*/  IMAD R3, R3, 0x8, R2 ;  /* 0x0000000803037824 */ /* 0x000fe200078e0202 */
[----:B------:R-:W-:-:S07]  /*14910*/  SHF.L.U32 R0, R0, 0x1f, RZ ;  /* 0x0000001f00007819 */ /* 0x000fce00000006ff */
.L_x_365:
[----:B-1----:R1:W2:Y:S02]  /*14920*/  SYNCS.PHASECHK.TRANS64.TRYWAIT P0, [R3+URZ+0x34440], R0 ;  /* 0x03444000030075a7 */ /* 0x0022a4000800017f */
[----:B--2---:R-:W-:Y:S05]  /*14930*/  @!P0 NANOSLEEP.SYNCS 0x989680 ;  /* 0x009896800000895d */ /* 0x004fea0003900000 */
[----:B------:R-:W2:Y:S02]  /*14940*/  @!P0 SYNCS.PHASECHK.TRANS64 P0, [R3+URZ+0x34440], R0 ;  /* 0x03444000030085a7 */ /* 0x000ea4000800007f */
[----:B--2---:R-:W-:Y:S05]  /*14950*/  @P0 EXIT ;  /* 0x000000000000094d */ /* 0x004fea0003800000 */
[----:B------:R-:W-:Y:S05]  /*14960*/  BRA `(.L_x_365) ;  /* 0xfffffffc00ec7947 */ /* 0x000fea000383ffff */
.L_x_26:
[----:B-1----:R-:W-:-:S04]  /*14970*/  MOV R13, UR11 ;  /* 0x0000000b000d7c02 */ /* 0x002fc80008000f00 */
[----:B------:R1:W2:Y:S03]  /*14980*/  SYNCS.PHASECHK.TRANS64.TRYWAIT P1, [R13+URZ+0x34400], R12 ;  /* 0x0344000c0d0075a7 */ /* 0x0002a6000802017f */
[----:B--2---:R-:W-:Y:S05]  /*14990*/  @!P1 NANOSLEEP.SYNCS 0x989680 ;  /* 0x009896800000995d */ /* 0x004fea0003900000 */
[----:B------:R-:W2:Y:S02]  /*149a0*/  @!P1 SYNCS.PHASECHK.TRANS64 P1, [R13+URZ+0x34400], R12 ;  /* 0x0344000c0d0095a7 */ /* 0x000ea4000802007f */
[----:B--2---:R-:W-:Y:S05]  /*149b0*/  @!P1 BRA `(.L_x_26) ;  /* 0xfffffffc00ec9947 */ /* 0x004fea000383ffff */
[----:B------:R-:W-:Y:S05]  /*149c0*/  BRA `(.L_x_366) ;  /* 0xfffffee800047947 */ /* 0x000fea000383ffff */
.L_x_38:
[----:B------:R-:W-:-:S06]  /*149d0*/  UIADD3 UR4, UR47, UR51, URZ ;  /* 0x000000332f047290 */ /* 0x000fcc000fffe03f */
[----:B-1----:R-:W-:-:S04]  /*149e0*/  IMAD.U32 R0, RZ, RZ, UR4 ;  /* 0x00000004ff007e24 */ /* 0x002fc8000f8e00ff */
[----:B------:R1:W2:Y:S03]  /*149f0*/  SYNCS.PHASECHK.TRANS64.TRYWAIT P0, [R0+URZ], R11 ;  /* 0x0000000b000075a7 */ /* 0x0002a6000800017f */
[----:B--2---:R-:W-:Y:S05]  /*14a00*/  @!P0 NANOSLEEP.SYNCS 0x989680 ;  /* 0x009896800000895d */ /* 0x004fea0003900000 */
[----:B------:R-:W2:Y:S02]  /*14a10*/  @!P0 SYNCS.PHASECHK.TRANS64 P0, [R0+URZ], R11 ;  /* 0x0000000b000085a7 */ /* 0x000ea4000800007f */
[----:B--2---:R-:W-:Y:S05]  /*14a20*/  @!P0 BRA `(.L_x_38) ;  /* 0xfffffffc00e88947 */ /* 0x004fea000383ffff */
[----:B------:R-:W-:Y:S05]  /*14a30*/  BRA `(.L_x_367) ;  /* 0xfffffef400347947 */ /* 0x000fea000383ffff */
.L_x_43:
[----:B---3--:R-:W-:-:S04]  /*14a40*/  MOV R3, UR4 ;  /* 0x0000000400037c02 */ /* 0x008fc80008000f00 */
[----:B------:R3:W4:Y:S03]  /*14a50*/  SYNCS.PHASECHK.TRANS64.TRYWAIT P0, [R3+URZ+0x34480], R0 ;  /* 0x03448000030075a7 */ /* 0x000726000800017f */
[----:B----4-:R-:W-:Y:S05]  /*14a60*/  @!P0 NANOSLEEP.SYNCS 0x989680 ;  /* 0x009896800000895d */ /* 0x010fea0003900000 */
[----:B------:R-:W4:Y:S02]  /*14a70*/  @!P0 SYNCS.PHASECHK.TRANS64 P0, [R3+URZ+0x34480], R0 ;  /* 0x03448000030085a7 */ /* 0x000f24000800007f */
[----:B----4-:R-:W-:Y:S05]  /*14a80*/  @!P0 BRA `(.L_x_43) ;  /* 0xfffffffc00ec8947 */ /* 0x010fea000383ffff */
[----:B------:R-:W-:Y:S05]  /*14a90*/  BRA `(.L_x_42) ;  /* 0xfffffefc00ec7947 */ /* 0x000fea000383ffff */
.L_x_48:
[----:B---3--:R-:W-:-:S04]  /*14aa0*/  IMAD.U32 R9, RZ, RZ, UR4 ;  /* 0x00000004ff097e24 */ /* 0x008fc8000f8e00ff */
[----:B------:R3:W4:Y:S03]  /*14ab0*/  SYNCS.PHASECHK.TRANS64.TRYWAIT P0, [R9+URZ+0x34480], R4 ;  /* 0x03448004090075a7 */ /* 0x000726000800017f */
[----:B----4-:R-:W-:Y:S05]  /*14ac0*/  @!P0 NANOSLEEP.SYNCS 0x989680 ;  /* 0x009896800000895d */ /* 0x010fea0003900000 */
[----:B------:R-:W4:Y:S02]  /*14ad0*/  @!P0 SYNCS.PHASECHK.TRANS64 P0, [R9+URZ+0x34480], R4 ;  /* 0x03448004090085a7 */ /* 0x000f24000800007f */
[----:B----4-:R-:W-:Y:S05]  /*14ae0*/  @!P0 BRA `(.L_x_48) ;  /* 0xfffffffc00ec8947 */ /* 0x010fea000383ffff */
[----:B------:R-:W-:Y:S05]  /*14af0*/  BRA `(.L_x_47) ;  /* 0xffffff10007c7947 */ /* 0x000fea000383ffff */
.L_x_54:
[----:B------:R-:W-:-:S06]  /*14b00*/  UIADD3 UR4, UR47, UR51, URZ ;  /* 0x000000332f047290 */ /* 0x000fcc000fffe03f */
[----:B-1----:R-:W-:-:S04]  /*14b10*/  MOV R2, UR4 ;  /* 0x0000000400027c02 */ /* 0x002fc80008000f00 */
[----:B------:R1:W3:Y:S03]  /*14b20*/  SYNCS.PHASECHK.TRANS64.TRYWAIT P0, [R2+URZ+0x10], R0 ;  /* 0x00001000020075a7 */ /* 0x0002e6000800017f */
[----:B---3--:R-:W-:Y:S05]  /*14b30*/  @!P0 NANOSLEEP.SYNCS 0x989680 ;  /* 0x009896800000895d */ /* 0x008fea0003900000 */
[----:B------:R-:W3:Y:S02]  /*14b40*/  @!P0 SYNCS.PHASECHK.TRANS64 P0, [R2+URZ+0x10], R0 ;  /* 0x00001000020085a7 */ /* 0x000ee4000800007f */
[----:B---3--:R-:W-:Y:S05]  /*14b50*/  @!P0 BRA `(.L_x_54) ;  /* 0xfffffffc00e88947 */ /* 0x008fea000383ffff */
[----:B------:R-:W-:Y:S05]  /*14b60*/  BRA `(.L_x_368) ;  /* 0xffffff2800947947 */ /* 0x000fea000383ffff */
.L_x_66:
[----:B------:R-:W-:-:S07]  /*14b70*/  IMAD.MOV.U32 R15, RZ, RZ, -0x1 ;  /* 0xffffffffff0f7424 */ /* 0x000fce00078e00ff */
[----:B-123-5:R-:W-:Y:S05]  /*14b80*/  WARPSYNC.COLLECTIVE R15, `(.L_x_369) ;  /* 0x000000000f0c7348 */ /* 0x02efea0003c00000 */
[----:B------:R-:W-:Y:S02]  /*14b90*/  ELECT P6, UR62, PT ;  /* 0x00000000003e782f */ /* 0x000fe400038c0000 */
[----:B------:R-:W-:Y:S01]  /*14ba0*/  MOV R14, UR62 ;  /* 0x0000003e000e7c02 */ /* 0x000fe20008000f00 */
[----:B-123-5:R-:W-:Y:S10]  /*14bb0*/  ENDCOLLECTIVE ;  /* 0x000000000000791b */ /* 0x02eff40003800000 */
.L_x_369:
[----:B------:R-:W-:Y:S05]  /*14bc0*/  BRA `(.L_x_370) ;  /* 0xffffff30001c7947 */ /* 0x000fea000383ffff */
.L_x_68:
[----:B-1----:R-:W-:-:S04]  /*14bd0*/  MOV R4, UR50 ;  /* 0x0000003200047c02 */ /* 0x002fc80008000f00 */
[----:B------:R1:W3:Y:S03]  /*14be0*/  SYNCS.PHASECHK.TRANS64.TRYWAIT P2, [R4+URZ+0x34500], R223 ;  /* 0x034500df040075a7 */ /* 0x0002e6000804017f */
[----:B---3--:R-:W-:Y:S05]  /*14bf0*/  @!P2 NANOSLEEP.SYNCS 0x989680 ;  /* 0x009896800000a95d */ /* 0x008fea0003900000 */
[----:B------:R-:W3:Y:S02]  /*14c00*/  @!P2 SYNCS.PHASECHK.TRANS64 P2, [R4+URZ+0x34500], R223 ;  /* 0x034500df0400a5a7 */ /* 0x000ee4000804007f */
[----:B---3--:R-:W-:Y:S05]  /*14c10*/  @!P2 BRA `(.L_x_68) ;  /* 0xfffffffc00eca947 */ /* 0x008fea000383ffff */
[----:B------:R-:W-:Y:S05]  /*14c20*/  BRA `(.L_x_371) ;  /* 0xffffff30002c7947 */ /* 0x000fea000383ffff */
.L_x_74:
[----:B-1----:R-:W-:-:S04]  /*14c30*/  IMAD.U32 R12, RZ, RZ, UR50 ;  /* 0x00000032ff0c7e24 */ /* 0x002fc8000f8e00ff */
[----:B------:R1:W2:Y:S03]  /*14c40*/  SYNCS.PHASECHK.TRANS64.TRYWAIT P3, [R12+URZ+0x34508], R223 ;  /* 0x034508df0c0075a7 */ /* 0x0002a6000806017f */
[----:B--2---:R-:W-:Y:S05]  /*14c50*/  @!P3 NANOSLEEP.SYNCS 0x989680 ;  /* 0x009896800000b95d */ /* 0x004fea0003900000 */
[----:B------:R-:W2:Y:S02]  /*14c60*/  @!P3 SYNCS.PHASECHK.TRANS64 P3, [R12+URZ+0x34508], R223 ;  /* 0x034508df0c00b5a7 */ /* 0x000ea4000806007f */
[----:B--2---:R-:W-:Y:S05]  /*14c70*/  @!P3 BRA `(.L_x_74) ;  /* 0xfffffffc00ecb947 */ /* 0x004fea000383ffff */
[----:B------:R-:W-:Y:S05]  /*14c80*/  BRA `(.L_x_372) ;  /* 0xffffff3400cc7947 */ /* 0x000fea000383ffff */
.L_x_79:
[----:B-1----:R-:W-:-:S04]  /*14c90*/  MOV R12, UR50 ;  /* 0x00000032000c7c02 */ /* 0x002fc80008000f00 */
[----:B------:R1:W2:Y:S03]  /*14ca0*/  SYNCS.PHASECHK.TRANS64.TRYWAIT P3, [R12+URZ+0x34510], R223 ;  /* 0x034510df0c0075a7 */ /* 0x0002a6000806017f */
[----:B--2---:R-:W-:Y:S05]  /*14cb0*/  @!P3 NANOSLEEP.SYNCS 0x989680 ;  /* 0x009896800000b95d */ /* 0x004fea0003900000 */
[----:B------:R-:W2:Y:S02]  /*14cc0*/  @!P3 SYNCS.PHASECHK.TRANS64 P3, [R12+URZ+0x34510], R223 ;  /* 0x034510df0c00b5a7 */ /* 0x000ea4000806007f */
[----:B--2---:R-:W-:Y:S05]  /*14cd0*/  @!P3 BRA `(.L_x_79) ;  /* 0xfffffffc00ecb947 */ /* 0x004fea000383ffff */
[----:B------:R-:W-:Y:S05]  /*14ce0*/  BRA `(.L_x_373) ;  /* 0xffffff3c00147947 */ /* 0x000fea000383ffff */
.L_x_84:
[----:B-1----:R-:W-:-:S04]  /*14cf0*/  IMAD.U32 R12, RZ, RZ, UR50 ;  /* 0x00000032ff0c7e24 */ /* 0x002fc8000f8e00ff */
[----:B------:R1:W2:Y:S03]  /*14d00*/  SYNCS.PHASECHK.TRANS64.TRYWAIT P3, [R12+URZ+0x34518], R223 ;  /* 0x034518df0c0075a7 */ /* 0x0002a6000806017f */
[----:B--2---:R-:W-:Y:S05]  /*14d10*/  @!P3 NANOSLEEP.SYNCS 0x989680 ;  /* 0x009896800000b95d */ /* 0x004fea0003900000 */
[----:B------:R-:W2:Y:S02]  /*14d20*/  @!P3 SYNCS.PHASECHK.TRANS64 P3, [R12+URZ+0x34518], R223 ;  /* 0x034518df0c00b5a7 */ /* 0x000ea4000806007f */
[----:B--2---:R-:W-:Y:S05]  /*14d30*/  @!P3 BRA `(.L_x_84) ;  /* 0xfffffffc00ecb947 */ /* 0x004fea000383ffff */
[----:B------:R-:W-:Y:S05]  /*14d40*/  BRA `(.L_x_374) ;  /* 0xffffff40005c7947 */ /* 0x000fea000383ffff */
.L_x_89:
[----:B-1----:R-:W-:-:S04]  /*14d50*/  MOV R13, UR50 ;  /* 0x00000032000d7c02 */ /* 0x002fc80008000f00 */
[----:B------:R1:W2:Y:S03]  /*14d60*/  SYNCS.PHASECHK.TRANS64.TRYWAIT P3, [R13+URZ+0x34500], R20 ;  /* 0x034500140d0075a7 */ /* 0x0002a6000806017f */
[----:B--2---:R-:W-:Y:S05]  /*14d70*/  @!P3 NANOSLEEP.SYNCS 0x989680 ;  /* 0x009896800000b95d */ /* 0x004fea0003900000 */
[----:B------:R-:W2:Y:S02]  /*14d80*/  @!P3 SYNCS.PHASECHK.TRANS64 P3, [R13+URZ+0x34500], R20 ;  /* 0x034500140d00b5a7 */ /* 0x000ea4000806007f */
[----:B--2---:R-:W-:Y:S05]  /*14d90*/  @!P3 BRA `(.L_x_89) ;  /* 0xfffffffc00ecb947 */ /* 0x004fea000383ffff */
[----:B------:R-:W-:Y:S05]  /*14da0*/  BRA `(.L_x_375) ;  /* 0xffffff4400ac7947 */ /* 0x000fea000383ffff */
.L_x_94:
[----:B-1----:R-:W-:-:S04]  /*14db0*/  IMAD.U32 R13, RZ, RZ, UR50 ;  /* 0x00000032ff0d7e24 */ /* 0x002fc8000f8e00ff */
[----:B------:R1:W2:Y:S03]  /*14dc0*/  SYNCS.PHASECHK.TRANS64.TRYWAIT P3, [R13+URZ+0x34508], R20 ;  /* 0x034508140d0075a7 */ /* 0x0002a6000806017f */
[----:B--2---:R-:W-:Y:S05]  /*14dd0*/  @!P3 NANOSLEEP.SYNCS 0x989680 ;  /* 0x009896800000b95d */ /* 0x004fea0003900000 */
[----:B------:R-:W2:Y:S02]  /*14de0*/  @!P3 SYNCS.PHASECHK.TRANS64 P3, [R13+URZ+0x34508], R20 ;  /* 0x034508140d00b5a7 */ /* 0x000ea4000806007f */
[----:B--2---:R-:W-:Y:S05]  /*14df0*/  @!P3 BRA `(.L_x_94) ;  /* 0xfffffffc00ecb947 */ /* 0x004fea000383ffff */
[----:B------:R-:W-:Y:S05]  /*14e00*/  BRA `(.L_x_376) ;  /* 0xffffff4c00347947 */ /* 0x000fea000383ffff */
.L_x_99:
[----:B-1----:R-:W-:-:S04]  /*14e10*/  MOV R13, UR50 ;  /* 0x00000032000d7c02 */ /* 0x002fc80008000f00 */
[----:B------:R1:W2:Y:S03]  /*14e20*/  SYNCS.PHASECHK.TRANS64.TRYWAIT P3, [R13+URZ+0x34510], R20 ;  /* 0x034510140d0075a7 */ /* 0x0002a6000806017f */
[----:B--2---:R-:W-:Y:S05]  /*14e30*/  @!P3 NANOSLEEP.SYNCS 0x989680 ;  /* 0x009896800000b95d */ /* 0x004fea0003900000 */
[----:B------:R-:W2:Y:S02]  /*14e40*/  @!P3 SYNCS.PHASECHK.TRANS64 P3, [R13+URZ+0x34510], R20 ;  /* 0x034510140d00b5a7 */ /* 0x000ea4000806007f */
[----:B--2---:R-:W-:Y:S05]  /*14e50*/  @!P3 BRA `(.L_x_99) ;  /* 0xfffffffc00ecb947 */ /* 0x004fea000383ffff */
[----:B------:R-:W-:Y:S05]  /*14e60*/  BRA `(.L_x_377) ;  /* 0xffffff5000747947 */ /* 0x000fea000383ffff */
.L_x_104:
[----:B-1----:R-:W-:-:S04]  /*14e70*/  IMAD.U32 R13, RZ, RZ, UR50 ;  /* 0x00000032ff0d7e24 */ /* 0x002fc8000f8e00ff */
[----:B------:R1:W2:Y:S03]  /*14e80*/  SYNCS.PHASECHK.TRANS64.TRYWAIT P3, [R13+URZ+0x34518], R20 ;  /* 0x034518140d0075a7 */ /* 0x0002a6000806017f */
[----:B--2---:R-:W-:Y:S05]  /*14e90*/  @!P3 NANOSLEEP.SYNCS 0x989680 ;  /* 0x009896800000b95d */ /* 0x004fea0003900000 */
[----:B------:R-:W2:Y:S02]  /*14ea0*/  @!P3 SYNCS.PHASECHK.TRANS64 P3, [R13+URZ+0x34518], R20 ;  /* 0x034518140d00b5a7 */ /* 0x000ea4000806007f */
[----:B--2---:R-:W-:Y:S05]  /*14eb0*/  @!P3 BRA `(.L_x_104) ;  /* 0xfffffffc00ecb947 */ /* 0x004fea000383ffff */
[----:B------:R-:W-:Y:S05]  /*14ec0*/  BRA `(.L_x_378) ;  /* 0xffffff5400b47947 */ /* 0x000fea000383ffff */
.L_x_109:
[----:B-1----:R-:W-:-:S04]  /*14ed0*/  MOV R12, UR50 ;  /* 0x00000032000c7c02 */ /* 0x002fc80008000f00 */
[----:B------:R1:W2:Y:S03]  /*14ee0*/  SYNCS.PHASECHK.TRANS64.TRYWAIT P3, [R12+URZ+0x34500], R223 ;  /* 0x034500df0c0075a7 */ /* 0x0002a6000806017f */
[----:B--2---:R-:W-:Y:S05]  /*14ef0*/  @!P3 NANOSLEEP.SYNCS 0x989680 ;  /* 0x009896800000b95d */ /* 0x004fea0003900000 */
[----:B------:R-:W2:Y:S02]  /*14f00*/  @!P3 SYNCS.PHASECHK.TRANS64 P3, [R12+URZ+0x34500], R223 ;  /* 0x034500df0c00b5a7 */ /* 0x000ea4000806007f */
[----:B--2---:R-:W-:Y:S05]  /*14f10*/  @!P3 BRA `(.L_x_109) ;  /* 0xfffffffc00ecb947 */ /* 0x004fea000383ffff */
[----:B------:R-:W-:Y:S05]  /*14f20*/  BRA `(.L_x_379) ;  /* 0xffffff5800f47947 */ /* 0x000fea000383ffff */
.L_x_114:
[----:B-1----:R-:W-:-:S04]  /*14f30*/  IMAD.U32 R12, RZ, RZ, UR50 ;  /* 0x00000032ff0c7e24 */ /* 0x002fc8000f8e00ff */
[----:B------:R1:W2:Y:S03]  /*14f40*/  SYNCS.PHASECHK.TRANS64.TRYWAIT P3, [R12+URZ+0x34508], R223 ;  /* 0x034508df0c0075a7 */ /* 0x0002a6000806017f */
[----:B--2---:R-:W-:Y:S05]  /*14f50*/  @!P3 NANOSLEEP.SYNCS 0x989680 ;  /* 0x009896800000b95d */ /* 0x004fea0003900000 */
[----:B------:R-:W2:Y:S02]  /*14f60*/  @!P3 SYNCS.PHASECHK.TRANS64 P3, [R12+URZ+0x34508], R223 ;  /* 0x034508df0c00b5a7 */ /* 0x000ea4000806007f */
[----:B--2---:R-:W-:Y:S05]  /*14f70*/  @!P3 BRA `(.L_x_114) ;  /* 0xfffffffc00ecb947 */ /* 0x004fea000383ffff */
[----:B------:R-:W-:Y:S05]  /*14f80*/  BRA `(.L_x_380) ;  /* 0xffffff6000747947 */ /* 0x000fea000383ffff */
.L_x_119:
[----:B-1----:R-:W-:-:S04]  /*14f90*/  MOV R12, UR50 ;  /* 0x00000032000c7c02 */ /* 0x002fc80008000f00 */
[----:B------:R1:W2:Y:S03]  /*14fa0*/  SYNCS.PHASECHK.TRANS64.TRYWAIT P3, [R12+URZ+0x34510], R223 ;  /* 0x034510df0c0075a7 */ /* 0x0002a6000806017f */
[----:B--2---:R-:W-:Y:S05]  /*14fb0*/  @!P3 NANOSLEEP.SYNCS 0x989680 ;  /* 0x009896800000b95d */ /* 0x004fea0003900000 */
[----:B------:R-:W2:Y:S02]  /*14fc0*/  @!P3 SYNCS.PHASECHK.TRANS64 P3, [R12+URZ+0x34510], R223 ;  /* 0x034510df0c00b5a7 */ /* 0x000ea4000806007f */
[----:B--2---:R-:W-:Y:S05]  /*14fd0*/  @!P3 BRA `(.L_x_119) ;  /* 0xfffffffc00ecb947 */ /* 0x004fea000383ffff */
[----:B------:R-:W-:Y:S05]  /*14fe0*/  BRA `(.L_x_381) ;  /* 0xffffff6400b47947 */ /* 0x000fea000383ffff */
.L_x_124:
[----:B-1----:R-:W-:-:S04]  /*14ff0*/  IMAD.U32 R12, RZ, RZ, UR50 ;  /* 0x00000032ff0c7e24 */ /* 0x002fc8000f8e00ff */
[----:B------:R1:W2:Y:S03]  /*15000*/  SYNCS.PHASECHK.TRANS64.TRYWAIT P3, [R12+URZ+0x34518], R223 ;  /* 0x034518df0c0075a7 */ /* 0x0002a6000806017f */
[----:B--2---:R-:W-:Y:S05]  /*15010*/  @!P3 NANOSLEEP.SYNCS 0x989680 ;  /* 0x009896800000b95d */ /* 0x004fea0003900000 */
[----:B------:R-:W2:Y:S02]  /*15020*/  @!P3 SYNCS.PHASECHK.TRANS64 P3, [R12+URZ+0x34518], R223 ;  /* 0x034518df0c00b5a7 */ /* 0x000ea4000806007f */
[----:B--2---:R-:W-:Y:S05]  /*15030*/  @!P3 BRA `(.L_x_124) ;  /* 0xfffffffc00ecb947 */ /* 0x004fea000383ffff */
[----:B------:R-:W-:Y:S05]  /*15040*/  BRA `(.L_x_382) ;  /* 0xffffff6800f47947 */ /* 0x000fea000383ffff */
.L_x_129:
[----:B-1----:R-:W-:-:S04]  /*15050*/  MOV R13, UR50 ;  /* 0x00000032000d7c02 */ /* 0x002fc80008000f00 */
[----:B------:R1:W2:Y:S03]  /*15060*/  SYNCS.PHASECHK.TRANS64.TRYWAIT P3, [R13+URZ+0x34500], R20 ;  /* 0x034500140d0075a7 */ /* 0x0002a6000806017f */
[----:B--2---:R-:W-:Y:S05]  /*15070*/  @!P3 NANOSLEEP.SYNCS 0x989680 ;  /* 0x009896800000b95d */ /* 0x004fea0003900000 */
[----:B------:R-:W2:Y:S02]  /*15080*/  @!P3 SYNCS.PHASECHK.TRANS64 P3, [R13+URZ+0x34500], R20 ;  /* 0x034500140d00b5a7 */ /* 0x000ea4000806007f */
[----:B--2---:R-:W-:Y:S05]  /*15090*/  @!P3 BRA `(.L_x_129) ;  /* 0xfffffffc00ecb947 */ /* 0x004fea000383ffff */
[----:B------:R-:W-:Y:S05]  /*150a0*/  BRA `(.L_x_383) ;  /* 0xffffff7000347947 */ /* 0x000fea000383ffff */
.L_x_134:
[----:B-1----:R-:W-:-:S04]  /*150b0*/  IMAD.U32 R13, RZ, RZ, UR50 ;  /* 0x00000032ff0d7e24 */ /* 0x002fc8000f8e00ff */
[----:B------:R1:W2:Y:S03]  /*150c0*/  SYNCS.PHASECHK.TRANS64.TRYWAIT P3, [R13+URZ+0x34508], R20 ;  /* 0x034508140d0075a7 */ /* 0x0002a6000806017f */
[----:B--2---:R-:W-:Y:S05]  /*150d0*/  @!P3 NANOSLEEP.SYNCS 0x989680 ;  /* 0x009896800000b95d */ /* 0x004fea0003900000 */
[----:B------:R-:W2:Y:S02]  /*150e0*/  @!P3 SYNCS.PHASECHK.TRANS64 P3, [R13+URZ+0x34508], R20 ;  /* 0x034508140d00b5a7 */ /* 0x000ea4000806007f */
[----:B--2---:R-:W-:Y:S05]  /*150f0*/  @!P3 BRA `(.L_x_134) ;  /* 0xfffffffc00ecb947 */ /* 0x004fea000383ffff */
[----:B------:R-:W-:Y:S05]  /*15100*/  BRA `(.L_x_384) ;  /* 0xffffff7400b47947 */ /* 0x000fea000383ffff */
.L_x_139:
[----:B-1----:R-:W-:-:S04]  /*15110*/  MOV R13, UR50 ;  /* 0x00000032000d7c02 */ /* 0x002fc80008000f00 */
[----:B------:R1:W2:Y:S03]  /*15120*/  SYNCS.PHASECHK.TRANS64.TRYWAIT P3, [R13+URZ+0x34510], R20 ;  /* 0x034510140d0075a7 */ /* 0x0002a6000806017f */
[----:B--2---:R-:W-:Y:S05]  /*15130*/  @!P3 NANOSLEEP.SYNCS 0x989680 ;  /* 0x009896800000b95d */ /* 0x004fea0003900000 */
[----:B------:R-:W2:Y:S02]  /*15140*/  @!P3 SYNCS.PHASECHK.TRANS64 P3, [R13+URZ+0x34510], R20 ;  /* 0x034510140d00b5a7 */ /* 0x000ea4000806007f */
[----:B--2---:R-:W-:Y:S05]  /*15150*/  @!P3 BRA `(.L_x_139) ;  /* 0xfffffffc00ecb947 */ /* 0x004fea000383ffff */
[----:B------:R-:W-:Y:S05]  /*15160*/  BRA `(.L_x_385) ;  /* 0xffffff7800f47947 */ /* 0x000fea000383ffff */
.L_x_144:
[----:B-1----:R-:W-:-:S04]  /*15170*/  IMAD.U32 R13, RZ, RZ, UR50 ;  /* 0x00000032ff0d7e24 */ /* 0x002fc8000f8e00ff */
[----:B------:R1:W2:Y:S03]  /*15180*/  SYNCS.PHASECHK.TRANS64.TRYWAIT P3, [R13+URZ+0x34518], R20 ;  /* 0x034518140d0075a7 */ /* 0x0002a6000806017f */
[----:B--2---:R-:W-:Y:S05]  /*15190*/  @!P3 NANOSLEEP.SYNCS 0x989680 ;  /* 0x009896800000b95d */ /* 0x004fea0003900000 */
[----:B------:R-:W2:Y:S02]  /*151a0*/  @!P3 SYNCS.PHASECHK.TRANS64 P3, [R13+URZ+0x34518], R20 ;  /* 0x034518140d00b5a7 */ /* 0x000ea4000806007f */
[----:B--2---:R-:W-:Y:S05]  /*151b0*/  @!P3 BRA `(.L_x_144) ;  /* 0xfffffffc00ecb947 */ /* 0x004fea000383ffff */
[----:B------:R-:W-:Y:S05]  /*151c0*/  BRA `(.L_x_386) ;  /* 0xffffff8000347947 */ /* 0x000fea000383ffff */
.L_x_149:
[----:B-1----:R-:W-:-:S04]  /*151d0*/  MOV R3, UR4 ;  /* 0x0000000400037c02 */ /* 0x002fc80008000f00 */
[----:B------:R1:W2:Y:S03]  /*151e0*/  SYNCS.PHASECHK.TRANS64.TRYWAIT P2, [R3+URZ+0x34400], R0 ;  /* 0x03440000030075a7 */ /* 0x0002a6000804017f */
[----:B--2---:R-:W-:Y:S05]  /*151f0*/  @!P2 NANOSLEEP.SYNCS 0x989680 ;  /* 0x009896800000a95d */ /* 0x004fea0003900000 */
[----:B------:R-:W2:Y:S02]  /*15200*/  @!P2 SYNCS.PHASECHK.TRANS64 P2, [R3+URZ+0x34400], R0 ;  /* 0x034400000300a5a7 */ /* 0x000ea4000804007f */
[----:B--2---:R-:W-:Y:S05]  /*15210*/  @!P2 BRA `(.L_x_149) ;  /* 0xfffffffc00eca947 */ /* 0x004fea000383ffff */
[----:B------:R-:W-:Y:S05]  /*15220*/  BRA `(.L_x_387) ;  /* 0xffffff8400907947 */ /* 0x000fea000383ffff */
.L_x_153:
[----:B--2---:R-:W-:-:S04]  /*15230*/  IMAD.U32 R3, RZ, RZ, UR4 ;  /* 0x00000004ff037e24 */ /* 0x004fc8000f8e00ff */
[----:B------:R2:W3:Y:S03]  /*15240*/  SYNCS.PHASECHK.TRANS64.TRYWAIT P2, [R3+URZ+0x34400], R2 ;  /* 0x03440002030075a7 */ /* 0x0004e6000804017f */
[----:B---3--:R-:W-:Y:S05]  /*15250*/  @!P2 NANOSLEEP.SYNCS 0x989680 ;  /* 0x009896800000a95d */ /* 0x008fea0003900000 */
[----:B------:R-:W3:Y:S02]  /*15260*/  @!P2 SYNCS.PHASECHK.TRANS64 P2, [R3+URZ+0x34400], R2 ;  /* 0x034400020300a5a7 */ /* 0x000ee4000804007f */
[----:B---3--:R-:W-:Y:S05]  /*15270*/  @!P2 BRA `(.L_x_153) ;  /* 0xfffffffc00eca947 */ /* 0x008fea000383ffff */
[----:B------:R-:W-:Y:S05]  /*15280*/  BRA `(.L_x_388) ;  /* 0xffffff8800387947 */ /* 0x000fea000383ffff */
.L_x_171:
[----:B-1----:R-:W-:-:S04]  /*15290*/  MOV R3, UR6 ;  /* 0x0000000600037c02 */ /* 0x002fc80008000f00 */
[----:B------:R1:W2:Y:S03]  /*152a0*/  SYNCS.PHASECHK.TRANS64.TRYWAIT P0, [R3+URZ+0x34548], R0 ;  /* 0x03454800030075a7 */ /* 0x0002a6000800017f */
[----:B--2---:R-:W-:Y:S05]  /*152b0*/  @!P0 NANOSLEEP.SYNCS 0x989680 ;  /* 0x009896800000895d */ /* 0x004fea0003900000 */
[----:B------:R-:W2:Y:S02]  /*152c0*/  @!P0 SYNCS.PHASECHK.TRANS64 P0, [R3+URZ+0x34548], R0 ;  /* 0x03454800030085a7 */ /* 0x000ea4000800007f */
[----:B--2---:R-:W-:Y:S05]  /*152d0*/  @!P0 BRA `(.L_x_171) ;  /* 0xfffffffc00ec8947 */ /* 0x004fea000383ffff */
[----:B------:R-:W-:Y:S05]  /*152e0*/  BRA `(.L_x_389) ;  /* 0xffffff9400907947 */ /* 0x000fea000383ffff */
.L_x_173:
[----:B-1----:R-:W-:-:S04]  /*152f0*/  IMAD.U32 R6, RZ, RZ, UR7 ;  /* 0x00000007ff067e24 */ /* 0x002fc8000f8e00ff */
[----:B------:R1:W2:Y:S03]  /*15300*/  SYNCS.PHASECHK.TRANS64.TRYWAIT P0, [R6+URZ+0x34400], R3 ;  /* 0x03440003060075a7 */ /* 0x0002a6000800017f */
[----:B--2---:R-:W-:Y:S05]  /*15310*/  @!P0 NANOSLEEP.SYNCS 0x989680 ;  /* 0x009896800000895d */ /* 0x004fea0003900000 */
[----:B------:R-:W2:Y:S02]  /*15320*/  @!P0 SYNCS.PHASECHK.TRANS64 P0, [R6+URZ+0x34400], R3 ;  /* 0x03440003060085a7 */ /* 0x000ea4000800007f */
[----:B--2---:R-:W-:Y:S05]  /*15330*/  @!P0 BRA `(.L_x_173) ;  /* 0xfffffffc00ec8947 */ /* 0x004fea000383ffff */
[----:B------:R-:W-:Y:S05]  /*15340*/  BRA `(.L_x_390) ;  /* 0xffffff9400bc7947 */ /* 0x000fea000383ffff */
.L_x_179:
[----:B--2---:R-:W-:-:S04]  /*15350*/  MOV R3, UR6 ;  /* 0x0000000600037c02 */ /* 0x004fc80008000f00 */
[----:B------:R2:W3:Y:S03]  /*15360*/  SYNCS.PHASECHK.TRANS64.TRYWAIT P1, [R3+URZ+0x34520], R8 ;  /* 0x03452008030075a7 */ /* 0x0004e6000802017f */
[----:B---3--:R-:W-:Y:S05]  /*15370*/  @!P1 NANOSLEEP.SYNCS 0x989680 ;  /* 0x009896800000995d */ /* 0x008fea0003900000 */
[----:B------:R-:W3:Y:S02]  /*15380*/  @!P1 SYNCS.PHASECHK.TRANS64 P1, [R3+URZ+0x34520], R8 ;  /* 0x03452008030095a7 */ /* 0x000ee4000802007f */
[----:B---3--:R-:W-:Y:S05]  /*15390*/  @!P1 BRA `(.L_x_179) ;  /* 0xfffffffc00ec9947 */ /* 0x008fea000383ffff */
[----:B------:R-:W-:Y:S05]  /*153a0*/  BRA `(.L_x_391) ;  /* 0xffffff9800687947 */ /* 0x000fea000383ffff */
.L_x_185:
[----:B--2---:R-:W-:-:S04]  /*153b0*/  IMAD.U32 R3, RZ, RZ, UR6 ;  /* 0x00000006ff037e24 */ /* 0x004fc8000f8e00ff */
[----:B------:R2:W4:Y:S03]  /*153c0*/  SYNCS.PHASECHK.TRANS64.TRYWAIT P1, [R3+URZ+0x34528], R8 ;  /* 0x03452808030075a7 */ /* 0x000526000802017f */
[----:B----4-:R-:W-:Y:S05]  /*153d0*/  @!P1 NANOSLEEP.SYNCS 0x989680 ;  /* 0x009896800000995d */ /* 0x010fea0003900000 */
[----:B------:R-:W4:Y:S02]  /*153e0*/  @!P1 SYNCS.PHASECHK.TRANS64 P1, [R3+URZ+0x34528], R8 ;  /* 0x03452808030095a7 */ /* 0x000f24000802007f */
[----:B----4-:R-:W-:Y:S05]  /*153f0*/  @!P1 BRA `(.L_x_185) ;  /* 0xfffffffc00ec9947 */ /* 0x010fea000383ffff */
[----:B------:R-:W-:Y:S05]  /*15400*/  BRA `(.L_x_392) ;  /* 0xffffff9800a47947 */ /* 0x000fea000383ffff */
.L_x_191:
[----:B-12---:R-:W-:-:S04]  /*15410*/  MOV R3, UR6 ;  /* 0x0000000600037c02 */ /* 0x006fc80008000f00 */
[----:B------:R1:W2:Y:S03]  /*15420*/  SYNCS.PHASECHK.TRANS64.TRYWAIT P1, [R3+URZ+0x34530], R8 ;  /* 0x03453008030075a7 */ /* 0x0002a6000802017f */
[----:B--2---:R-:W-:Y:S05]  /*15430*/  @!P1 NANOSLEEP.SYNCS 0x989680 ;  /* 0x009896800000995d */ /* 0x004fea0003900000 */
[----:B------:R-:W2:Y:S02]  /*15440*/  @!P1 SYNCS.PHASECHK.TRANS64 P1, [R3+URZ+0x34530], R8 ;  /* 0x03453008030095a7 */ /* 0x000ea4000802007f */
[----:B--2---:R-:W-:Y:S05]  /*15450*/  @!P1 BRA `(.L_x_191) ;  /* 0xfffffffc00ec9947 */ /* 0x004fea000383ffff */
[----:B------:R-:W-:Y:S05]  /*15460*/  BRA `(.L_x_393) ;  /* 0xffffff9800e87947 */ /* 0x000fea000383ffff */
.L_x_197:
[----:B-12---:R-:W-:-:S04]  /*15470*/  IMAD.U32 R3, RZ, RZ, UR6 ;  /* 0x00000006ff037e24 */ /* 0x006fc8000f8e00ff */
[----:B------:R1:W2:Y:S03]  /*15480*/  SYNCS.PHASECHK.TRANS64.TRYWAIT P1, [R3+URZ+0x34538], R8 ;  /* 0x03453808030075a7 */ /* 0x0002a6000802017f */
[----:B--2---:R-:W-:Y:S05]  /*15490*/  @!P1 NANOSLEEP.SYNCS 0x989680 ;  /* 0x009896800000995d */ /* 0x004fea0003900000 */
[----:B------:R-:W2:Y:S02]  /*154a0*/  @!P1 SYNCS.PHASECHK.TRANS64 P1, [R3+URZ+0x34538], R8 ;  /* 0x03453808030095a7 */ /* 0x000ea4000802007f */
[----:B--2---:R-:W-:Y:S05]  /*154b0*/  @!P1 BRA `(.L_x_197) ;  /* 0xfffffffc00ec9947 */ /* 0x004fea000383ffff */
[----:B------:R-:W-:Y:S05]  /*154c0*/  BRA `(.L_x_394) ;  /* 0xffffff9c002c7947 */ /* 0x000fea000383ffff */
.L_x_203:
[----:B-12---:R-:W-:-:S04]  /*154d0*/  MOV R3, UR6 ;  /* 0x0000000600037c02 */ /* 0x006fc80008000f00 */
[----:B------:R1:W2:Y:S03]  /*154e0*/  SYNCS.PHASECHK.TRANS64.TRYWAIT P1, [R3+URZ+0x34520], R2 ;  /* 0x03452002030075a7 */ /* 0x0002a6000802017f */
[----:B--2---:R-:W-:Y:S05]  /*154f0*/  @!P1 NANOSLEEP.SYNCS 0x989680 ;  /* 0x009896800000995d */ /* 0x004fea0003900000 */
[----:B------:R-:W2:Y:S02]  /*15500*/  @!P1 SYNCS.PHASECHK.TRANS64 P1, [R3+URZ+0x34520], R2 ;  /* 0x03452002030095a7 */ /* 0x000ea4000802007f */
[----:B--2---:R-:W-:Y:S05]  /*15510*/  @!P1 BRA `(.L_x_203) ;  /* 0xfffffffc00ec9947 */ /* 0x004fea000383ffff */
[----:B------:R-:W-:Y:S05]  /*15520*/  BRA `(.L_x_395) ;  /* 0xffffff9c00787947 */ /* 0x000fea000383ffff */
.L_x_209:
[----:B-123--:R-:W-:-:S04]  /*15530*/  IMAD.U32 R3, RZ, RZ, UR6 ;  /* 0x00000006ff037e24 */ /* 0x00efc8000f8e00ff */
[----:B------:R1:W2:Y:S03]  /*15540*/  SYNCS.PHASECHK.TRANS64.TRYWAIT P1, [R3+URZ+0x34528], R2 ;  /* 0x03452802030075a7 */ /* 0x0002a6000802017f */
[----:B--2---:R-:W-:Y:S05]  /*15550*/  @!P1 NANOSLEEP.SYNCS 0x989680 ;  /* 0x009896800000995d */ /* 0x004fea0003900000 */
[----:B------:R-:W2:Y:S02]  /*15560*/  @!P1 SYNCS.PHASECHK.TRANS64 P1, [R3+URZ+0x34528], R2 ;  /* 0x03452802030095a7 */ /* 0x000ea4000802007f */
[----:B--2---:R-:W-:Y:S05]  /*15570*/  @!P1 BRA `(.L_x_209) ;  /* 0xfffffffc00ec9947 */ /* 0x004fea000383ffff */
[----:B------:R-:W-:Y:S05]  /*15580*/  BRA `(.L_x_396) ;  /* 0xffffff9c00ac7947 */ /* 0x000fea000383ffff */
.L_x_215:
[----:B-1234-:R-:W-:-:S04]  /*15590*/  MOV R3, UR6 ;  /* 0x0000000600037c02 */ /* 0x01efc80008000f00 */
[----:B------:R1:W2:Y:S03]  /*155a0*/  SYNCS.PHASECHK.TRANS64.TRYWAIT P1, [R3+URZ+0x34530], R2 ;  /* 0x03453002030075a7 */ /* 0x0002a6000802017f */
[----:B--2---:R-:W-:Y:S05]  /*155b0*/  @!P1 NANOSLEEP.SYNCS 0x989680 ;  /* 0x009896800000995d */ /* 0x004fea0003900000 */
[----:B------:R-:W2:Y:S02]  /*155c0*/  @!P1 SYNCS.PHASECHK.TRANS64 P1, [R3+URZ+0x34530], R2 ;  /* 0x03453002030095a7 */ /* 0x000ea4000802007f */
[----:B--2---:R-:W-:Y:S05]  /*155d0*/  @!P1 BRA `(.L_x_215) ;  /* 0xfffffffc00ec9947 */ /* 0x004fea000383ffff */
[----:B------:R-:W-:Y:S05]  /*155e0*/  BRA `(.L_x_397) ;  /* 0xffffff9c00e47947 */ /* 0x000fea000383ffff */
.L_x_221:
[----:B-1234-:R-:W-:-:S04]  /*155f0*/  IMAD.U32 R3, RZ, RZ, UR6 ;  /* 0x00000006ff037e24 */ /* 0x01efc8000f8e00ff */
[----:B------:R1:W2:Y:S03]  /*15600*/  SYNCS.PHASECHK.TRANS64.TRYWAIT P1, [R3+URZ+0x34538], R2 ;  /* 0x03453802030075a7 */ /* 0x0002a6000802017f */
[----:B--2---:R-:W-:Y:S05]  /*15610*/  @!P1 NANOSLEEP.SYNCS 0x989680 ;  /* 0x009896800000995d */ /* 0x004fea0003900000 */
[----:B------:R-:W2:Y:S02]  /*15620*/  @!P1 SYNCS.PHASECHK.TRANS64 P1, [R3+URZ+0x34538], R2 ;  /* 0x03453802030095a7 */ /* 0x000ea4000802007f */
[----:B--2---:R-:W-:Y:S05]  /*15630*/  @!P1 BRA `(.L_x_221) ;  /* 0xfffffffc00ec9947 */ /* 0x004fea000383ffff */
[----:B------:R-:W-:Y:S05]  /*15640*/  BRA `(.L_x_398) ;  /* 0xffffffa0001c7947 */ /* 0x000fea000383ffff */
.L_x_227:
[----:B-1234-:R-:W-:-:S04]  /*15650*/  MOV R3, UR6 ;  /* 0x0000000600037c02 */ /* 0x01efc80008000f00 */
[----:B------:R1:W2:Y:S03]  /*15660*/  SYNCS.PHASECHK.TRANS64.TRYWAIT P1, [R3+URZ+0x34520], R8 ;  /* 0x03452008030075a7 */ /* 0x0002a6000802017f */
[----:B--2---:R-:W-:Y:S05]  /*15670*/  @!P1 NANOSLEEP.SYNCS 0x989680 ;  /* 0x009896800000995d */ /* 0x004fea0003900000 */
[----:B------:R-:W2:Y:S02]  /*15680*/  @!P1 SYNCS.PHASECHK.TRANS64 P1, [R3+URZ+0x34520], R8 ;  /* 0x03452008030095a7 */ /* 0x000ea4000802007f */
[----:B--2---:R-:W-:Y:S05]  /*15690*/  @!P1 BRA `(.L_x_227) ;  /* 0xfffffffc00ec9947 */ /* 0x004fea000383ffff */
[----:B------:R-:W-:Y:S05]  /*156a0*/  BRA `(.L_x_399) ;  /* 0xffffffa000587947 */ /* 0x000fea000383ffff */
.L_x_233:
[----:B-1234-:R-:W-:-:S04]  /*156b0*/  IMAD.U32 R3, RZ, RZ, UR6 ;  /* 0x00000006ff037e24 */ /* 0x01efc8000f8e00ff */
[----:B------:R1:W2:Y:S03]  /*156c0*/  SYNCS.PHASECHK.TRANS64.TRYWAIT P1, [R3+URZ+0x34528], R8 ;  /* 0x03452808030075a7 */ /* 0x0002a6000802017f */
[----:B--2---:R-:W-:Y:S05]  /*156d0*/  @!P1 NANOSLEEP.SYNCS 0x989680 ;  /* 0x009896800000995d */ /* 0x004fea0003900000 */
[----:B------:R-:W2:Y:S02]  /*156e0*/  @!P1 SYNCS.PHASECHK.TRANS64 P1, [R3+URZ+0x34528], R8 ;  /* 0x03452808030095a7 */ /* 0x000ea4000802007f */
[----:B--2---:R-:W-:Y:S05]  /*156f0*/  @!P1 BRA `(.L_x_233) ;  /* 0xfffffffc00ec9947 */ /* 0x004fea000383ffff */
[----:B------:R-:W-:Y:S05]  /*15700*/  BRA `(.L_x_400) ;  /* 0xffffffa0008c7947 */ /* 0x000fea000383ffff */
.L_x_239:
[----:B-1234-:R-:W-:-:S04]  /*15710*/  MOV R3, UR6 ;  /* 0x0000000600037c02 */ /* 0x01efc80008000f00 */
[----:B------:R1:W2:Y:S03]  /*15720*/  SYNCS.PHASECHK.TRANS64.TRYWAIT P1, [R3+URZ+0x34530], R8 ;  /* 0x03453008030075a7 */ /* 0x0002a6000802017f */
[----:B--2---:R-:W-:Y:S05]  /*15730*/  @!P1 NANOSLEEP.SYNCS 0x989680 ;  /* 0x009896800000995d */ /* 0x004fea0003900000 */
[----:B------:R-:W2:Y:S02]  /*15740*/  @!P1 SYNCS.PHASECHK.TRANS64 P1, [R3+URZ+0x34530], R8 ;  /* 0x03453008030095a7 */ /* 0x000ea4000802007f */
[----:B--2---:R-:W-:Y:S05]  /*15750*/  @!P1 BRA `(.L_x_239) ;  /* 0xfffffffc00ec9947 */ /* 0x004fea000383ffff */
[----:B------:R-:W-:Y:S05]  /*15760*/  BRA `(.L_x_401) ;  /* 0xffffffa000c47947 */ /* 0x000fea000383ffff */
.L_x_245:
[----:B-1234-:R-:W-:-:S04]  /*15770*/  IMAD.U32 R3, RZ, RZ, UR6 ;  /* 0x00000006ff037e24 */ /* 0x01efc8000f8e00ff */
[----:B------:R1:W2:Y:S03]  /*15780*/  SYNCS.PHASECHK.TRANS64.TRYWAIT P1, [R3+URZ+0x34538], R8 ;  /* 0x03453808030075a7 */ /* 0x0002a6000802017f */
[----:B--2---:R-:W-:Y:S05]  /*15790*/  @!P1 NANOSLEEP.SYNCS 0x989680 ;  /* 0x009896800000995d */ /* 0x004fea0003900000 */
[----:B------:R-:W2:Y:S02]  /*157a0*/  @!P1 SYNCS.PHASECHK.TRANS64 P1, [R3+URZ+0x34538], R8 ;  /* 0x03453808030095a7 */ /* 0x000ea4000802007f */
[----:B--2---:R-:W-:Y:S05]  /*157b0*/  @!P1 BRA `(.L_x_245) ;  /* 0xfffffffc00ec9947 */ /* 0x004fea000383ffff */
[----:B------:R-:W-:Y:S05]  /*157c0*/  BRA `(.L_x_402) ;  /* 0xffffffa000fc7947 */ /* 0x000fea000383ffff */
.L_x_251:
[----:B-1234-:R-:W-:-:S04]  /*157d0*/  MOV R3, UR6 ;  /* 0x0000000600037c02 */ /* 0x01efc80008000f00 */
[----:B------:R1:W2:Y:S03]  /*157e0*/  SYNCS.PHASECHK.TRANS64.TRYWAIT P1, [R3+URZ+0x34520], R2 ;  /* 0x03452002030075a7 */ /* 0x0002a6000802017f */
[----:B--2---:R-:W-:Y:S05]  /*157f0*/  @!P1 NANOSLEEP.SYNCS 0x989680 ;  /* 0x009896800000995d */ /* 0x004fea0003900000 */
[----:B------:R-:W2:Y:S02]  /*15800*/  @!P1 SYNCS.PHASECHK.TRANS64 P1, [R3+URZ+0x34520], R2 ;  /* 0x03452002030095a7 */ /* 0x000ea4000802007f */
[----:B--2---:R-:W-:Y:S05]  /*15810*/  @!P1 BRA `(.L_x_251) ;  /* 0xfffffffc00ec9947 */ /* 0x004fea000383ffff */
[----:B------:R-:W-:Y:S05]  /*15820*/  BRA `(.L_x_403) ;  /* 0xffffffa400387947 */ /* 0x000fea000383ffff */
.L_x_257:
[----:B-1234-:R-:W-:-:S04]  /*15830*/  IMAD.U32 R3, RZ, RZ, UR6 ;  /* 0x00000006ff037e24 */ /* 0x01efc8000f8e00ff */
[----:B------:R1:W2:Y:S03]  /*15840*/  SYNCS.PHASECHK.TRANS64.TRYWAIT P1, [R3+URZ+0x34528], R2 ;  /* 0x03452802030075a7 */ /* 0x0002a6000802017f */
[----:B--2---:R-:W-:Y:S05]  /*15850*/  @!P1 NANOSLEEP.SYNCS 0x989680 ;  /* 0x009896800000995d */ /* 0x004fea0003900000 */
[----:B------:R-:W2:Y:S02]  /*15860*/  @!P1 SYNCS.PHASECHK.TRANS64 P1, [R3+URZ+0x34528], R2 ;  /* 0x03452802030095a7 */ /* 0x000ea4000802007f */
[----:B--2---:R-:W-:Y:S05]  /*15870*/  @!P1 BRA `(.L_x_257) ;  /* 0xfffffffc00ec9947 */ /* 0x004fea000383ffff */
[----:B------:R-:W-:Y:S05]  /*15880*/  BRA `(.L_x_404) ;  /* 0xffffffa4006c7947 */ /* 0x000fea000383ffff */
.L_x_263:
[----:B-1234-:R-:W-:-:S04]  /*15890*/  MOV R3, UR6 ;  /* 0x0000000600037c02 */ /* 0x01efc80008000f00 */
[----:B------:R1:W2:Y:S03]  /*158a0*/  SYNCS.PHASECHK.TRANS64.TRYWAIT P1, [R3+URZ+0x34530], R2 ;  /* 0x03453002030075a7 */ /* 0x0002a6000802017f */
[----:B--2---:R-:W-:Y:S05]  /*158b0*/  @!P1 NANOSLEEP.SYNCS 0x989680 ;  /* 0x009896800000995d */ /* 0x004fea0003900000 */
[----:B------:R-:W2:Y:S02]  /*158c0*/  @!P1 SYNCS.PHASECHK.TRANS64 P1, [R3+URZ+0x34530], R2 ;  /* 0x03453002030095a7 */ /* 0x000ea4000802007f */
[----:B--2---:R-:W-:Y:S05]  /*158d0*/  @!P1 BRA `(.L_x_263) ;  /* 0xfffffffc00ec9947 */ /* 0x004fea000383ffff */
[----:B------:R-:W-:Y:S05]  /*158e0*/  BRA `(.L_x_405) ;  /* 0xffffffa400a87947 */ /* 0x000fea000383ffff */
.L_x_269:
[----:B-1234-:R-:W-:-:S04]  /*158f0*/  IMAD.U32 R3, RZ, RZ, UR6 ;  /* 0x00000006ff037e24 */ /* 0x01efc8000f8e00ff */
[----:B------:R1:W2:Y:S03]  /*15900*/  SYNCS.PHASECHK.TRANS64.TRYWAIT P1, [R3+URZ+0x34538], R2 ;  /* 0x03453802030075a7 */ /* 0x0002a6000802017f */
[----:B--2---:R-:W-:Y:S05]  /*15910*/  @!P1 NANOSLEEP.SYNCS 0x989680 ;  /* 0x009896800000995d */ /* 0x004fea0003900000 */
[----:B------:R-:W2:Y:S02]  /*15920*/  @!P1 SYNCS.PHASECHK.TRANS64 P1, [R3+URZ+0x34538], R2 ;  /* 0x03453802030095a7 */ /* 0x000ea4000802007f */
[----:B--2---:R-:W-:Y:S05]  /*15930*/  @!P1 BRA `(.L_x_269) ;  /* 0xfffffffc00ec9947 */ /* 0x004fea000383ffff */
[----:B------:R-:W-:Y:S05]  /*15940*/  BRA `(.L_x_406) ;  /* 0xffffffa400e47947 */ /* 0x000fea000383ffff */
.L_x_284:
[----:B-1----:R-:W-:-:S04]  /*15950*/  MOV R3, UR6 ;  /* 0x0000000600037c02 */ /* 0x002fc80008000f00 */
[----:B------:R1:W2:Y:S03]  /*15960*/  SYNCS.PHASECHK.TRANS64.TRYWAIT P0, [R3+URZ+0x34520], R8 ;  /* 0x03452008030075a7 */ /* 0x0002a6000800017f */
[----:B--2---:R-:W-:Y:S05]  /*15970*/  @!P0 NANOSLEEP.SYNCS 0x989680 ;  /* 0x009896800000895d */ /* 0x004fea0003900000 */
[----:B------:R-:W2:Y:S02]  /*15980*/  @!P0 SYNCS.PHASECHK.TRANS64 P0, [R3+URZ+0x34520], R8 ;  /* 0x03452008030085a7 */ /* 0x000ea4000800007f */
[----:B--2---:R-:W-:Y:S05]  /*15990*/  @!P0 BRA `(.L_x_284) ;  /* 0xfffffffc00ec8947 */ /* 0x004fea000383ffff */
[----:B------:R-:W-:Y:S05]  /*159a0*/  BRA `(.L_x_407) ;  /* 0xffffffac00747947 */ /* 0x000fea000383ffff */
.L_x_286:
[----:B-1----:R-:W-:-:S04]  /*159b0*/  IMAD.U32 R3, RZ, RZ, UR6 ;  /* 0x00000006ff037e24 */ /* 0x002fc8000f8e00ff */
[----:B------:R1:W2:Y:S03]  /*159c0*/  SYNCS.PHASECHK.TRANS64.TRYWAIT P0, [R3+URZ+0x34528], R8 ;  /* 0x03452808030075a7 */ /* 0x0002a6000800017f */
[----:B--2---:R-:W-:Y:S05]  /*159d0*/  @!P0 NANOSLEEP.SYNCS 0x989680 ;  /* 0x009896800000895d */ /* 0x004fea0003900000 */
[----:B------:R-:W2:Y:S02]  /*159e0*/  @!P0 SYNCS.PHASECHK.TRANS64 P0, [R3+URZ+0x34528], R8 ;  /* 0x03452808030085a7 */ /* 0x000ea4000800007f */
[----:B--2---:R-:W-:Y:S05]  /*159f0*/  @!P0 BRA `(.L_x_286) ;  /* 0xfffffffc00ec8947 */ /* 0x004fea000383ffff */
[----:B------:R-:W-:Y:S05]  /*15a00*/  BRA `(.L_x_408) ;  /* 0xffffffac006c7947 */ /* 0x000fea000383ffff */
.L_x_288:
[----:B-1----:R-:W-:-:S04]  /*15a10*/  MOV R3, UR6 ;  /* 0x0000000600037c02 */ /* 0x002fc80008000f00 */
[----:B------:R1:W2:Y:S03]  /*15a20*/  SYNCS.PHASECHK.TRANS64.TRYWAIT P0, [R3+URZ+0x34530], R8 ;  /* 0x03453008030075a7 */ /* 0x0002a6000800017f */
[----:B--2---:R-:W-:Y:S05]  /*15a30*/  @!P0 NANOSLEEP.SYNCS 0x989680 ;  /* 0x009896800000895d */ /* 0x004fea0003900000 */
[----:B------:R-:W2:Y:S02]  /*15a40*/  @!P0 SYNCS.PHASECHK.TRANS64 P0, [R3+URZ+0x34530], R8 ;  /* 0x03453008030085a7 */ /* 0x000ea4000800007f */
[----:B--2---:R-:W-:Y:S05]  /*15a50*/  @!P0 BRA `(.L_x_288) ;  /* 0xfffffffc00ec8947 */ /* 0x004fea000383ffff */
[----:B------:R-:W-:Y:S05]  /*15a60*/  BRA `(.L_x_409) ;  /* 0xffffffac00647947 */ /* 0x000fea000383ffff */
.L_x_300:
[----:B------:R-:W-:Y:S01]  /*15a70*/  BSSY B1, `(.L_x_410) ;  /* 0x0000006000017945 */ /* 0x000fe20003800000 */
[----:B------:R-:W-:-:S07]  /*15a80*/  IMAD.MOV.U32 R15, RZ, RZ, -0x1 ;  /* 0xffffffffff0f7424 */ /* 0x000fce00078e00ff */
[----:B------:R-:W-:Y:S05]  /*15a90*/  WARPSYNC.COLLECTIVE R15, `(.L_x_411) ;  /* 0x000000000f0c7348 */ /* 0x000fea0003c00000 */
[----:B------:R-:W-:Y:S02]  /*15aa0*/  ELECT P6, UR62, PT ;  /* 0x00000000003e782f */ /* 0x000fe400038c0000 */
[----:B------:R-:W-:Y:S01]  /*15ab0*/  MOV R14, UR62 ;  /* 0x0000003e000e7c02 */ /* 0x000fe20008000f00 */
[----:B------:R-:W-:Y:S10]  /*15ac0*/  ENDCOLLECTIVE ;  /* 0x000000000000791b */ /* 0x000ff40003800000 */
.L_x_411:
[----:B------:R-:W-:Y:S05]  /*15ad0*/  BSYNC B1 ;  /* 0x0000000000017941 */ /* 0x000fea0003800000 */
.L_x_410:
[----:B------:R-:W-:Y:S05]  /*15ae0*/  BRA `(.L_x_412) ;  /* 0xffffffb8005c7947 */ /* 0x000fea000383ffff */
.L_x_303:
[----:B-1----:R1:W3:Y:S02]  /*15af0*/  SYNCS.PHASECHK.TRANS64.TRYWAIT P0, [R8+URZ+0x344c0], R5 ;  /* 0x0344c005080075a7 */ /* 0x0022e4000800017f */
[----:B---3--:R-:W-:Y:S05]  /*15b00*/  @!P0 NANOSLEEP.SYNCS 0x989680 ;  /* 0x009896800000895d */ /* 0x008fea0003900000 */
[----:B------:R-:W3:Y:S02]  /*15b10*/  @!P0 SYNCS.PHASECHK.TRANS64 P0, [R8+URZ+0x344c0], R5 ;  /* 0x0344c005080085a7 */ /* 0x000ee4000800007f */
[----:B---3--:R-:W-:Y:S05]  /*15b20*/  @!P0 BRA `(.L_x_303) ;  /* 0xfffffffc00f08947 */ /* 0x008fea000383ffff */
[----:B------:R-:W-:Y:S05]  /*15b30*/  BRA `(.L_x_413) ;  /* 0xffffffb800887947 */ /* 0x000fea000383ffff */
.L_x_308:
[----:B--2---:R2:W3:Y:S02]  /*15b40*/  SYNCS.PHASECHK.TRANS64.TRYWAIT P0, [R3+URZ+0x34400], R2 ;  /* 0x03440002030075a7 */ /* 0x0044e4000800017f */
[----:B---3--:R-:W-:Y:S05]  /*15b50*/  @!P0 NANOSLEEP.SYNCS 0x989680 ;  /* 0x009896800000895d */ /* 0x008fea0003900000 */
[----:B------:R-:W3:Y:S02]  /*15b60*/  @!P0 SYNCS.PHASECHK.TRANS64 P0, [R3+URZ+0x34400], R2 ;  /* 0x03440002030085a7 */ /* 0x000ee4000800007f */
[----:B---3--:R-:W-:Y:S05]  /*15b70*/  @!P0 BRA `(.L_x_308) ;  /* 0xfffffffc00f08947 */ /* 0x008fea000383ffff */
[----:B------:R-:W-:Y:S05]  /*15b80*/  BRA `(.L_x_414) ;  /* 0xffffffbc00547947 */ /* 0x000fea000383ffff */
.L_x_311:
[----:B------:R-:W-:Y:S01]  /*15b90*/  BSSY B1, `(.L_x_415) ;  /* 0x0000006000017945 */ /* 0x000fe20003800000 */
[----:B------:R-:W-:-:S07]  /*15ba0*/  MOV R15, 0xffffffff ;  /* 0xffffffff000f7802 */ /* 0x000fce0000000f00 */
[----:B-1---5:R-:W-:Y:S05]  /*15bb0*/  WARPSYNC.COLLECTIVE R15, `(.L_x_416) ;  /* 0x000000000f0c7348 */ /* 0x022fea0003c00000 */
[----:B------:R-:W-:Y:S02]  /*15bc0*/  ELECT P6, UR62, PT ;  /* 0x00000000003e782f */ /* 0x000fe400038c0000 */
[----:B------:R-:W-:Y:S01]  /*15bd0*/  MOV R14, UR62 ;  /* 0x0000003e000e7c02 */ /* 0x000fe20008000f00 */
[----:B-1---5:R-:W-:Y:S10]  /*15be0*/  ENDCOLLECTIVE ;  /* 0x000000000000791b */ /* 0x022ff40003800000 */
.L_x_416:
[----:B------:R-:W-:Y:S05]  /*15bf0*/  BSYNC B1 ;  /* 0x0000000000017941 */ /* 0x000fea0003800000 */
.L_x_415:
[----:B------:R-:W-:Y:S05]  /*15c00*/  BRA `(.L_x_417) ;  /* 0xffffffbc009c7947 */ /* 0x000fea000383ffff */
.L_x_314:
[----:B------:R-:W-:Y:S01]  /*15c10*/  BSSY B1, `(.L_x_418) ;  /* 0x0000005000017945 */ /* 0x000fe20003800000 */
[----:B--2---:R-:W-:-:S07]  /*15c20*/  IMAD.MOV.U32 R15, RZ, RZ, -0x1 ;  /* 0xffffffffff0f7424 */ /* 0x004fce00078e00ff */
[----:B-1---5:R-:W-:Y:S05]  /*15c30*/  WARPSYNC.COLLECTIVE R15, `(.L_x_419) ;  /* 0x000000000f087348 */ /* 0x022fea0003c00000 */
[----:B------:R-:W-:Y:S01]  /*15c40*/  NOP ;  /* 0x0000000000007918 */ /* 0x000fe20000000000 */
[----:B-1---5:R-:W-:Y:S01]  /*15c50*/  ENDCOLLECTIVE ;  /* 0x000000000000791b */ /* 0x022fe20003800000 */
.L_x_419:
[----:B------:R-:W-:Y:S05]  /*15c60*/  BSYNC B1 ;  /* 0x0000000000017941 */ /* 0x000fea0003800000 */
.L_x_418:
[----:B------:R-:W-:-:S07]  /*15c70*/  MOV R15, 0xffffffff ;  /* 0xffffffff000f7802 */ /* 0x000fce0000000f00 */
[----:B------:R-:W-:Y:S05]  /*15c80*/  WARPSYNC.COLLECTIVE R15, `(.L_x_420) ;  /* 0x000000000f0c7348 */ /* 0x000fea0003c00000 */
[----:B------:R-:W-:Y:S02]  /*15c90*/  ELECT P6, UR62, PT ;  /* 0x00000000003e782f */ /* 0x000fe400038c0000 */
[----:B------:R-:W-:Y:S01]  /*15ca0*/  MOV R14, UR62 ;  /* 0x0000003e000e7c02 */ /* 0x000fe20008000f00 */
[----:B------:R-:W-:Y:S10]  /*15cb0*/  ENDCOLLECTIVE ;  /* 0x000000000000791b */ /* 0x000ff40003800000 */
.L_x_420:
[----:B------:R-:W-:Y:S05]  /*15cc0*/  BRA `(.L_x_421) ;  /* 0xffffffc000a47947 */ /* 0x000fea000383ffff */
.L_x_317:
[----:B------:R-:W-:Y:S01]  /*15cd0*/  BSSY B0, `(.L_x_422) ;  /* 0x0000006000007945 */ /* 0x000fe20003800000 */
[----:B------:R-:W-:-:S07]  /*15ce0*/  IMAD.MOV.U32 R15, RZ, RZ, -0x1 ;  /* 0xffffffffff0f7424 */ /* 0x000fce00078e00ff */
[----:B-1---5:R-:W-:Y:S05]  /*15cf0*/  WARPSYNC.COLLECTIVE R15, `(.L_x_423) ;  /* 0x000000000f0c7348 */ /* 0x022fea0003c00000 */
[----:B-----5:R-:W-:Y:S02]  /*15d00*/  ELECT P6, UR62, PT ;  /* 0x00000000003e782f */ /* 0x020fe400038c0000 */
[----:B------:R-:W-:Y:S01]  /*15d10*/  MOV R14, UR62 ;  /* 0x0000003e000e7c02 */ /* 0x000fe20008000f00 */
[----:B-1----:R-:W-:Y:S10]  /*15d20*/  ENDCOLLECTIVE ;  /* 0x000000000000791b */ /* 0x002ff40003800000 */
.L_x_423:
[----:B------:R-:W-:Y:S05]  /*15d30*/  BSYNC B0 ;  /* 0x0000000000007941 */ /* 0x000fea0003800000 */
.L_x_422:
[----:B------:R-:W-:Y:S05]  /*15d40*/  BRA `(.L_x_424) ;  /* 0xffffffc000fc7947 */ /* 0x000fea000383ffff */
.L_x_321:
[----:B-1----:R1:W2:Y:S02]  /*15d50*/  SYNCS.PHASECHK.TRANS64.TRYWAIT P0, [R7+URZ], R2 ;  /* 0x00000002070075a7 */ /* 0x0022a4000800017f */
[----:B--2---:R-:W-:Y:S05]  /*15d60*/  @!P0 NANOSLEEP.SYNCS 0x989680 ;  /* 0x009896800000895d */ /* 0x004fea0003900000 */
[----:B------:R-:W2:Y:S02]  /*15d70*/  @!P0 SYNCS.PHASECHK.TRANS64 P0, [R7+URZ], R2 ;  /* 0x00000002070085a7 */ /* 0x000ea4000800007f */
[----:B--2---:R-:W-:Y:S05]  /*15d80*/  @!P0 BRA `(.L_x_321) ;  /* 0xfffffffc00f08947 */ /* 0x004fea000383ffff */
[----:B------:R-:W-:Y:S05]  /*15d90*/  BRA `(.L_x_425) ;  /* 0xffffffc400387947 */ /* 0x000fea000383ffff */
.L_x_322:
[----:B-1----:R1:W2:Y:S02]  /*15da0*/  SYNCS.PHASECHK.TRANS64.TRYWAIT P0, [R9+URZ], R4 ;  /* 0x00000004090075a7 */ /* 0x0022a4000800017f */
[----:B--2---:R-:W-:Y:S05]  /*15db0*/  @!P0 NANOSLEEP.SYNCS 0x989680 ;  /* 0x009896800000895d */ /* 0x004fea0003900000 */
[----:B------:R-:W2:Y:S02]  /*15dc0*/  @!P0 SYNCS.PHASECHK.TRANS64 P0, [R9+URZ], R4 ;  /* 0x00000004090085a7 */ /* 0x000ea4000800007f */
[----:B--2---:R-:W-:Y:S05]  /*15dd0*/  @!P0 BRA `(.L_x_322) ;  /* 0xfffffffc00f08947 */ /* 0x004fea000383ffff */
[----:B------:R-:W-:Y:S05]  /*15de0*/  BRA `(.L_x_426) ;  /* 0xffffffc400487947 */ /* 0x000fea000383ffff */
.L_x_323:
[----:B-1----:R1:W2:Y:S02]  /*15df0*/  SYNCS.PHASECHK.TRANS64.TRYWAIT P0, [R6+URZ], R5 ;  /* 0x00000005060075a7 */ /* 0x0022a4000800017f */
[----:B--2---:R-:W-:Y:S05]  /*15e00*/  @!P0 NANOSLEEP.SYNCS 0x989680 ;  /* 0x009896800000895d */ /* 0x004fea0003900000 */
[----:B------:R-:W2:Y:S02]  /*15e10*/  @!P0 SYNCS.PHASECHK.TRANS64 P0, [R6+URZ], R5 ;  /* 0x00000005060085a7 */ /* 0x000ea4000800007f */
[----:B--2---:R-:W-:Y:S05]  /*15e20*/  @!P0 BRA `(.L_x_323) ;  /* 0xfffffffc00f08947 */ /* 0x004fea000383ffff */
[----:B------:R-:W-:Y:S05]  /*15e30*/  BRA `(.L_x_427) ;  /* 0xffffffc400587947 */ /* 0x000fea000383ffff */
.L_x_324:
[----:B-1----:R1:W2:Y:S02]  /*15e40*/  SYNCS.PHASECHK.TRANS64.TRYWAIT P0, [R9+URZ], R4 ;  /* 0x00000004090075a7 */ /* 0x0022a4000800017f */
[----:B--2---:R-:W-:Y:S05]  /*15e50*/  @!P0 NANOSLEEP.SYNCS 0x989680 ;  /* 0x009896800000895d */ /* 0x004fea0003900000 */
[----:B------:R-:W2:Y:S02]  /*15e60*/  @!P0 SYNCS.PHASECHK.TRANS64 P0, [R9+URZ], R4 ;  /* 0x00000004090085a7 */ /* 0x000ea4000800007f */
[----:B--2---:R-:W-:Y:S05]  /*15e70*/  @!P0 BRA `(.L_x_324) ;  /* 0xfffffffc00f08947 */ /* 0x004fea000383ffff */
[----:B------:R-:W-:Y:S05]  /*15e80*/  BRA `(.L_x_428) ;  /* 0xffffffc400687947 */ /* 0x000fea000383ffff */
.L_x_325:
[----:B-1----:R1:W2:Y:S02]  /*15e90*/  SYNCS.PHASECHK.TRANS64.TRYWAIT P0, [R6+URZ], R5 ;  /* 0x00000005060075a7 */ /* 0x0022a4000800017f */
[----:B--2---:R-:W-:Y:S05]  /*15ea0*/  @!P0 NANOSLEEP.SYNCS 0x989680 ;  /* 0x009896800000895d */ /* 0x004fea0003900000 */
[----:B------:R-:W2:Y:S02]  /*15eb0*/  @!P0 SYNCS.PHASECHK.TRANS64 P0, [R6+URZ], R5 ;  /* 0x00000005060085a7 */ /* 0x000ea4000800007f */
[----:B--2---:R-:W-:Y:S05]  /*15ec0*/  @!P0 BRA `(.L_x_325) ;  /* 0xfffffffc00f08947 */ /* 0x004fea000383ffff */
[----:B------:R-:W-:Y:S05]  /*15ed0*/  BRA `(.L_x_429) ;  /* 0xffffffc400787947 */ /* 0x000fea000383ffff */
.L_x_326:
[----:B-1----:R1:W2:Y:S02]  /*15ee0*/  SYNCS.PHASECHK.TRANS64.TRYWAIT P0, [R9+URZ], R4 ;  /* 0x00000004090075a7 */ /* 0x0022a4000800017f */
[----:B--2---:R-:W-:Y:S05]  /*15ef0*/  @!P0 NANOSLEEP.SYNCS 0x989680 ;  /* 0x009896800000895d */ /* 0x004fea0003900000 */
[----:B------:R-:W2:Y:S02]  /*15f00*/  @!P0 SYNCS.PHASECHK.TRANS64 P0, [R9+URZ], R4 ;  /* 0x00000004090085a7 */ /* 0x000ea4000800007f */
[----:B--2---:R-:W-:Y:S05]  /*15f10*/  @!P0 BRA `(.L_x_326) ;  /* 0xfffffffc00f08947 */ /* 0x004fea000383ffff */
[----:B------:R-:W-:Y:S05]  /*15f20*/  BRA `(.L_x_430) ;  /* 0xffffffc400887947 */ /* 0x000fea000383ffff */
.L_x_327:
[----:B--2---:R2:W3:Y:S02]  /*15f30*/  SYNCS.PHASECHK.TRANS64.TRYWAIT P0, [R6+URZ], R5 ;  /* 0x00000005060075a7 */ /* 0x0044e4000800017f */
[----:B---3--:R-:W-:Y:S05]  /*15f40*/  @!P0 NANOSLEEP.SYNCS 0x989680 ;  /* 0x009896800000895d */ /* 0x008fea0003900000 */
[----:B------:R-:W3:Y:S02]  /*15f50*/  @!P0 SYNCS.PHASECHK.TRANS64 P0, [R6+URZ], R5 ;  /* 0x00000005060085a7 */ /* 0x000ee4000800007f */
[----:B---3--:R-:W-:Y:S05]  /*15f60*/  @!P0 BRA `(.L_x_327) ;  /* 0xfffffffc00f08947 */ /* 0x008fea000383ffff */
[----:B------:R-:W-:Y:S05]  /*15f70*/  BRA `(.L_x_431) ;  /* 0xffffffc400907947 */ /* 0x000fea000383ffff */
.L_x_345:
[----:B-1----:R1:W3:Y:S02]  /*15f80*/  SYNCS.PHASECHK.TRANS64.TRYWAIT P2, [R12+URZ+0x34440], R3 ;  /* 0x034440030c0075a7 */ /* 0x0022e4000804017f */
[----:B---3--:R-:W-:Y:S05]  /*15f90*/  @!P2 NANOSLEEP.SYNCS 0x989680 ;  /* 0x009896800000a95d */ /* 0x008fea0003900000 */
[----:B------:R-:W3:Y:S02]  /*15fa0*/  @!P2 SYNCS.PHASECHK.TRANS64 P2, [R12+URZ+0x34440], R3 ;  /* 0x034440030c00a5a7 */ /* 0x000ee4000804007f */
[----:B---3--:R-:W-:Y:S05]  /*15fb0*/  @!P2 BRA `(.L_x_345) ;  /* 0xfffffffc00f0a947 */ /* 0x008fea000383ffff */
[----:B------:R-:W-:Y:S05]  /*15fc0*/  BRA `(.L_x_432) ;  /* 0xffffffe000ac7947 */ /* 0x000fea000383ffff */
.L_x_351:
[----:B-1----:R1:W2:Y:S02]  /*15fd0*/  SYNCS.PHASECHK.TRANS64.TRYWAIT P0, [R3+URZ+0x34440], R0 ;  /* 0x03444000030075a7 */ /* 0x0022a4000800017f */
[----:B--2---:R-:W-:Y:S05]  /*15fe0*/  @!P0 NANOSLEEP.SYNCS 0x989680 ;  /* 0x009896800000895d */ /* 0x004fea0003900000 */
[----:B------:R-:W2:Y:S02]  /*15ff0*/  @!P0 SYNCS.PHASECHK.TRANS64 P0, [R3+URZ+0x34440], R0 ;  /* 0x03444000030085a7 */ /* 0x000ea4000800007f */
[----:B--2---:R-:W-:Y:S05]  /*16000*/  @!P0 BRA `(.L_x_351) ;  /* 0xfffffffc00f08947 */ /* 0x004fea000383ffff */
[----:B------:R-:W-:Y:S05]  /*16010*/  BRA `(.L_x_433) ;  /* 0xffffffe400147947 */ /* 0x000fea000383ffff */
.L_x_353:
[----:B-1----:R1:W2:Y:S02]  /*16020*/  SYNCS.PHASECHK.TRANS64.TRYWAIT P0, [R3+URZ+0x34440], R0 ;  /* 0x03444000030075a7 */ /* 0x0022a4000800017f */
[----:B--2---:R-:W-:Y:S05]  /*16030*/  @!P0 NANOSLEEP.SYNCS 0x989680 ;  /* 0x009896800000895d */ /* 0x004fea0003900000 */
[----:B------:R-:W2:Y:S02]  /*16040*/  @!P0 SYNCS.PHASECHK.TRANS64 P0, [R3+URZ+0x34440], R0 ;  /* 0x03444000030085a7 */ /* 0x000ea4000800007f */
[----:B--2---:R-:W-:Y:S05]  /*16050*/  @!P0 BRA `(.L_x_353) ;  /* 0xfffffffc00f08947 */ /* 0x004fea000383ffff */
[----:B------:R-:W-:Y:S05]  /*16060*/  BRA `(.L_x_434) ;  /* 0xffffffe4002c7947 */ /* 0x000fea000383ffff */
.L_x_355:
[----:B-1----:R1:W2:Y:S02]  /*16070*/  SYNCS.PHASECHK.TRANS64.TRYWAIT P0, [R3+URZ+0x34440], R0 ;  /* 0x03444000030075a7 */ /* 0x0022a4000800017f */
[----:B--2---:R-:W-:Y:S05]  /*16080*/  @!P0 NANOSLEEP.SYNCS 0x989680 ;  /* 0x009896800000895d */ /* 0x004fea0003900000 */
[----:B------:R-:W2:Y:S02]  /*16090*/  @!P0 SYNCS.PHASECHK.TRANS64 P0, [R3+URZ+0x34440], R0 ;  /* 0x03444000030085a7 */ /* 0x000ea4000800007f */
[----:B--2---:R-:W-:Y:S05]  /*160a0*/  @!P0 BRA `(.L_x_355) ;  /* 0xfffffffc00f08947 */ /* 0x004fea000383ffff */
[----:B------:R-:W-:Y:S05]  /*160b0*/  BRA `(.L_x_435) ;  /* 0xffffffe400447947 */ /* 0x000fea000383ffff */
.L_x_357:
[----:B-1----:R1:W2:Y:S02]  /*160c0*/  SYNCS.PHASECHK.TRANS64.TRYWAIT P0, [R3+URZ+0x34440], R0 ;  /* 0x03444000030075a7 */ /* 0x0022a4000800017f */
[----:B--2---:R-:W-:Y:S05]  /*160d0*/  @!P0 NANOSLEEP.SYNCS 0x989680 ;  /* 0x009896800000895d */ /* 0x004fea0003900000 */
[----:B------:R-:W2:Y:S02]  /*160e0*/  @!P0 SYNCS.PHASECHK.TRANS64 P0, [R3+URZ+0x34440], R0 ;  /* 0x03444000030085a7 */ /* 0x000ea4000800007f */
[----:B--2---:R-:W-:Y:S05]  /*160f0*/  @!P0 BRA `(.L_x_357) ;  /* 0xfffffffc00f08947 */ /* 0x004fea000383ffff */
[----:B------:R-:W-:Y:S05]  /*16100*/  BRA `(.L_x_436) ;  /* 0xffffffe4005c7947 */ /* 0x000fea000383ffff */
.L_x_359:
[----:B-1----:R1:W2:Y:S02]  /*16110*/  SYNCS.PHASECHK.TRANS64.TRYWAIT P0, [R3+URZ+0x34440], R0 ;  /* 0x03444000030075a7 */ /* 0x0022a4000800017f */
[----:B--2---:R-:W-:Y:S05]  /*16120*/  @!P0 NANOSLEEP.SYNCS 0x989680 ;  /* 0x009896800000895d */ /* 0x004fea0003900000 */
[----:B------:R-:W2:Y:S02]  /*16130*/  @!P0 SYNCS.PHASECHK.TRANS64 P0, [R3+URZ+0x34440], R0 ;  /* 0x03444000030085a7 */ /* 0x000ea4000800007f */
[----:B--2---:R-:W-:Y:S05]  /*16140*/  @!P0 BRA `(.L_x_359) ;  /* 0xfffffffc00f08947 */ /* 0x004fea000383ffff */
[----:B------:R-:W-:Y:S05]  /*16150*/  BRA `(.L_x_437) ;  /* 0xffffffe400747947 */ /* 0x000fea000383ffff */
.L_x_361:
[----:B-1----:R1:W2:Y:S02]  /*16160*/  SYNCS.PHASECHK.TRANS64.TRYWAIT P0, [R3+URZ+0x34440], R0 ;  /* 0x03444000030075a7 */ /* 0x0022a4000800017f */
[----:B--2---:R-:W-:Y:S05]  /*16170*/  @!P0 NANOSLEEP.SYNCS 0x989680 ;  /* 0x009896800000895d */ /* 0x004fea0003900000 */
[----:B------:R-:W2:Y:S02]  /*16180*/  @!P0 SYNCS.PHASECHK.TRANS64 P0, [R3+URZ+0x34440], R0 ;  /* 0x03444000030085a7 */ /* 0x000ea4000800007f */
[----:B--2---:R-:W-:Y:S05]  /*16190*/  @!P0 BRA `(.L_x_361) ;  /* 0xfffffffc00f08947 */ /* 0x004fea000383ffff */
[----:B------:R-:W-:Y:S05]  /*161a0*/  BRA `(.L_x_438) ;  /* 0xffffffe4008c7947 */ /* 0x000fea000383ffff */
.L_x_363:
[----:B-1----:R1:W2:Y:S02]  /*161b0*/  SYNCS.PHASECHK.TRANS64.TRYWAIT P0, [R3+URZ+0x34440], R0 ;  /* 0x03444000030075a7 */ /* 0x0022a4000800017f */
[----:B--2---:R-:W-:Y:S05]  /*161c0*/  @!P0 NANOSLEEP.SYNCS 0x989680 ;  /* 0x009896800000895d */ /* 0x004fea0003900000 */
[----:B------:R-:W2:Y:S02]  /*161d0*/  @!P0 SYNCS.PHASECHK.TRANS64 P0, [R3+URZ+0x34440], R0 ;  /* 0x03444000030085a7 */ /* 0x000ea4000800007f */
[----:B--2---:R-:W-:Y:S05]  /*161e0*/  @!P0 BRA `(.L_x_363) ;  /* 0xfffffffc00f08947 */ /* 0x004fea000383ffff */
[----:B------:R-:W-:Y:S05]  /*161f0*/  BRA `(.L_x_439) ;  /* 0xffffffe400a47947 */ /* 0x000fea000383ffff */
        .weak           $__internal_0_$__cuda_sm20_div_u64
        .type           $__internal_0_$__cuda_sm20_div_u64,@function
        .size           $__internal_0_$__cuda_sm20_div_u64,(.L_x_342 - $__internal_0_$__cuda_sm20_div_u64)
$__internal_0_$__cuda_sm20_div_u64:
[----:B------:R-:W-:-:S04]  /*16200*/  MOV R26, R28 ;  /* 0x0000001c001a7202 */ /* 0x000fc80000000f00 */
[----:B------:R-:W1:Y:S08]  /*16210*/  I2F.U64.RP R11, R26 ;  /* 0x0000001a000b7312 */ /* 0x000e700000309000 */
[----:B-1----:R-:W1:Y:S02]  /*16220*/  MUFU.RCP R11, R11 ;  /* 0x0000000b000b7308 */ /* 0x002e640000001000 */
[----:B-1----:R-:W-:-:S06]  /*16230*/  VIADD R16, R11, 0x1ffffffe ;  /* 0x1ffffffe0b107836 */ /* 0x002fcc0000000000 */
[----:B------:R-:W1:Y:S02]  /*16240*/  F2I.U64.TRUNC R16, R16 ;  /* 0x0000001000107311 */ /* 0x000e64000020d800 */
[----:B-1----:R-:W-:-:S04]  /*16250*/  IMAD.WIDE.U32 R18, R16, R28, RZ ;  /* 0x0000001c10127225 */ /* 0x002fc800078e00ff */
[C---:B------:R-:W-:Y:S01]  /*16260*/  IMAD R13, R16.reuse, R27, R19 ;  /* 0x0000001b100d7224 */ /* 0x040fe200078e0213 */
[----:B------:R-:W-:Y:S01]  /*16270*/  IADD3 R25, P1, RZ, -R18, RZ ;  /* 0x80000012ff197210 */ /* 0x000fe20007f3e0ff */
[----:B------:R-:W-:Y:S02]  /*16280*/  IMAD.MOV.U32 R19, RZ, RZ, R16 ;  /* 0x000000ffff137224 */ /* 0x000fe400078e0010 */
[----:B------:R-:W-:Y:S02]  /*16290*/  IMAD R13, R17, R28, R13 ;  /* 0x0000001c110d7224 */ /* 0x000fe400078e020d */
[----:B------:R-:W-:-:S03]  /*162a0*/  IMAD.HI.U32 R18, R16, R25, RZ ;  /* 0x0000001910127227 */ /* 0x000fc600078e00ff */
[----:B------:R-:W-:-:S05]  /*162b0*/  IADD3.X R13, RZ, ~R13, RZ, P1, !PT ;  /* 0x8000000dff0d7210 */ /* 0x000fca0000ffe4ff */
[----:B------:R-:W-:-:S04]  /*162c0*/  IMAD.WIDE.U32 R18, P1, R16, R13, R18 ;  /* 0x0000000d10127225 */ /* 0x000fc80007820012 */
[C---:B------:R-:W-:Y:S02]  /*162d0*/  IMAD R29, R17.reuse, R13, RZ ;  /* 0x0000000d111d7224 */ /* 0x040fe400078e02ff */
[----:B------:R-:W-:-:S04]  /*162e0*/  IMAD.HI.U32 R18, P2, R17, R25, R18 ;  /* 0x0000001911127227 */ /* 0x000fc80007840012 */
[----:B------:R-:W-:Y:S01]  /*162f0*/  IMAD.HI.U32 R11, R17, R13, RZ ;  /* 0x0000000d110b7227 */ /* 0x000fe200078e00ff */
[----:B------:R-:W-:-:S04]  /*16300*/  IADD3 R19, P3, R29, R18, RZ ;  /* 0x000000121d137210 */ /* 0x000fc80007f7e0ff */
[----:B------:R-:W-:Y:S01]  /*16310*/  IADD3.X R11, R11, R17, RZ, P1, !PT ;  /* 0x000000110b0b7210 */ /* 0x000fe20000ffe4ff */
[----:B------:R-:W-:-:S03]  /*16320*/  IMAD.WIDE.U32 R16, R19, R28, RZ ;  /* 0x0000001c13107225 */ /* 0x000fc600078e00ff */
[----:B------:R-:W-:Y:S01]  /*16330*/  IADD3.X R11, RZ, RZ, R11, P3, P2 ;  /* 0x000000ffff0b7210 */ /* 0x000fe20001fe440b */
[----:B------:R-:W-:Y:S01]  /*16340*/  IMAD R18, R19, R27, R17 ;  /* 0x0000001b13127224 */ /* 0x000fe200078e0211 */
[----:B------:R-:W-:-:S03]  /*16350*/  IADD3 R17, P1, RZ, -R16, RZ ;  /* 0x80000010ff117210 */ /* 0x000fc60007f3e0ff */
[----:B------:R-:W-:Y:S02]  /*16360*/  IMAD R13, R11, R28, R18 ;  /* 0x0000001c0b0d7224 */ /* 0x000fe400078e0212 */
[----:B------:R-:W-:-:S04]  /*16370*/  IMAD.HI.U32 R18, R19, R17, RZ ;  /* 0x0000001113127227 */ /* 0x000fc800078e00ff */
[----:B------:R-:W-:-:S04]  /*16380*/  IMAD.X R16, RZ, RZ, ~R13, P1 ;  /* 0x000000ffff107224 */ /* 0x000fc800008e0e0d */
[----:B------:R-:W-:-:S04]  /*16390*/  IMAD.WIDE.U32 R18, P1, R19, R16, R18 ;  /* 0x0000001013127225 */ /* 0x000fc80007820012 */
[C---:B------:R-:W-:Y:S02]  /*163a0*/  IMAD R26, R11.reuse, R16, RZ ;  /* 0x000000100b1a7224 */ /* 0x040fe400078e02ff */
[----:B------:R-:W-:-:S04]  /*163b0*/  IMAD.HI.U32 R13, P2, R11, R17, R18 ;  /* 0x000000110b0d7227 */ /* 0x000fc80007840012 */
[----:B------:R-:W-:Y:S01]  /*163c0*/  IMAD.HI.U32 R16, R11, R16, RZ ;  /* 0x000000100b107227 */ /* 0x000fe200078e00ff */
[----:B------:R-:W-:-:S03]  /*163d0*/  IADD3 R13, P3, R26, R13, RZ ;  /* 0x0000000d1a0d7210 */ /* 0x000fc60007f7e0ff */
[----:B------:R-:W-:Y:S01]  /*163e0*/  IMAD.MOV.U32 R17, RZ, RZ, RZ ;  /* 0x000000ffff117224 */ /* 0x000fe200078e00ff */
[----:B------:R-:W-:Y:S01]  /*163f0*/  IADD3.X R11, R16, R11, RZ, P1, !PT ;  /* 0x0000000b100b7210 */ /* 0x000fe20000ffe4ff */
[----:B------:R-:W-:-:S03]  /*16400*/  IMAD.HI.U32 R16, R13, UR14, RZ ;  /* 0x0000000e0d107c27 */ /* 0x000fc6000f8e00ff */
[----:B------:R-:W-:Y:S01]  /*16410*/  IADD3.X R11, RZ, RZ, R11, P3, P2 ;  /* 0x000000ffff0b7210 */ /* 0x000fe20001fe440b */
[----:B------:R-:W-:-:S04]  /*16420*/  IMAD.WIDE.U32 R16, R13, UR22, R16 ;  /* 0x000000160d107c25 */ /* 0x000fc8000f8e0010 */
[C---:B------:R-:W-:Y:S02]  /*16430*/  IMAD R18, R11.reuse, UR22, RZ ;  /* 0x000000160b127c24 */ /* 0x040fe4000f8e02ff */
[----:B------:R-:W-:-:S04]  /*16440*/  IMAD.HI.U32 R13, P1, R11, UR14, R16 ;  /* 0x0000000e0b0d7c27 */ /* 0x000fc8000f820010 */
[----:B------:R-:W-:Y:S01]  /*16450*/  IMAD.HI.U32 R11, R11, UR22, RZ ;  /* 0x000000160b0b7c27 */ /* 0x000fe2000f8e00ff */
[----:B------:R-:W-:-:S04]  /*16460*/  IADD3 R13, P2, R18, R13, RZ ;  /* 0x0000000d120d7210 */ /* 0x000fc80007f5e0ff */
[----:B------:R-:W-:Y:S01]  /*16470*/  IADD3.X R11, R11, RZ, RZ, P1, !PT ;  /* 0x000000ff0b0b7210 */ /* 0x000fe20000ffe4ff */
[----:B------:R-:W-:-:S04]  /*16480*/  IMAD.WIDE.U32 R16, R13, R28, RZ ;  /* 0x0000001c0d107225 */ /* 0x000fc800078e00ff */
[----:B------:R-:W-:Y:S01]  /*16490*/  IMAD.X R11, RZ, RZ, R11, P2 ;  /* 0x000000ffff0b7224 */ /* 0x000fe200010e060b */
[----:B------:R-:W-:Y:S01]  /*164a0*/  IADD3 R26, P2, -R16, UR14, RZ ;  /* 0x0000000e101a7c10 */ /* 0x000fe2000ff5e1ff */
[C---:B------:R-:W-:Y:S02]  /*164b0*/  IMAD R18, R13.reuse, R27, R17 ;  /* 0x0000001b0d127224 */ /* 0x040fe400078e0211 */
[----:B------:R-:W-:Y:S01]  /*164c0*/  VIADD R16, R13, 0x1 ;  /* 0x000000010d107836 */ /* 0x000fe20000000000 */
[-C--:B------:R-:W-:Y:S01]  /*164d0*/  ISETP.GE.U32.AND P1, PT, R26, R28.reuse, PT ;  /* 0x0000001c1a00720c */ /* 0x080fe20003f26070 */
[----:B------:R-:W-:-:S05]  /*164e0*/  IMAD R11, R11, R28, R18 ;  /* 0x0000001c0b0b7224 */ /* 0x000fca00078e0212 */
[----:B------:R-:W-:Y:S02]  /*164f0*/  IADD3.X R18, ~R11, UR22, RZ, P2, !PT ;  /* 0x000000160b127c10 */ /* 0x000fe400097fe5ff */
[----:B------:R-:W-:Y:S02]  /*16500*/  IADD3 R11, P2, -R28, R26, RZ ;  /* 0x0000001a1c0b7210 */ /* 0x000fe40007f5e1ff */
[----:B------:R-:W-:Y:S02]  /*16510*/  ISETP.GE.U32.AND.EX P1, PT, R18, R27, PT, P1 ;  /* 0x0000001b1200720c */ /* 0x000fe40003f26110 */
[----:B------:R-:W-:Y:S02]  /*16520*/  IADD3.X R17, ~R27, R18, RZ, P2, !PT ;  /* 0x000000121b117210 */ /* 0x000fe400017fe5ff */
[----:B------:R-:W-:Y:S02]  /*16530*/  SEL R11, R11, R26, P1 ;  /* 0x0000001a0b0b7207 */ /* 0x000fe40000800000 */
[----:B------:R-:W-:-:S02]  /*16540*/  SEL R17, R17, R18, P1 ;  /* 0x0000001211117207 */ /* 0x000fc40000800000 */
[----:B------:R-:W-:Y:S01]  /*16550*/  SEL R16, R16, R13, P1 ;  /* 0x0000000d10107207 */ /* 0x000fe20000800000 */
[----:B------:R-:W-:Y:S01]  /*16560*/  IMAD.MOV.U32 R13, RZ, RZ, 0x0 ;  /* 0x00000000ff0d7424 */ /* 0x000fe200078e00ff */
[----:B------:R-:W-:Y:S02]  /*16570*/  ISETP.GE.U32.AND P1, PT, R11, R28, PT ;  /* 0x0000001c0b00720c */ /* 0x000fe40003f26070 */
[----:B------:R-:W-:Y:S02]  /*16580*/  ISETP.NE.U32.AND P2, PT, R28, RZ, PT ;  /* 0x000000ff1c00720c */ /* 0x000fe40003f45070 */
[----:B------:R-:W-:Y:S02]  /*16590*/  IADD3 R11, R16, 0x1, RZ ;  /* 0x00000001100b7810 */ /* 0x000fe40007ffe0ff */
[----:B------:R-:W-:Y:S02]  /*165a0*/  ISETP.GE.U32.AND.EX P1, PT, R17, R27, PT, P1 ;  /* 0x0000001b1100720c */ /* 0x000fe40003f26110 */
[----:B------:R-:W-:-:S02]  /*165b0*/  ISETP.NE.AND.EX P2, PT, R27, RZ, PT, P2 ;  /* 0x000000ff1b00720c */ /* 0x000fc40003f45320 */
[----:B------:R-:W-:-:S04]  /*165c0*/  SEL R11, R11, R16, P1 ;  /* 0x000000100b0b7207 */ /* 0x000fc80000800000 */
[----:B------:R-:W-:Y:S01]  /*165d0*/  SEL R11, R11, 0xffffffff, P2 ;  /* 0xffffffff0b0b7807 */ /* 0x000fe20001000000 */
[----:B------:R-:W-:Y:S06]  /*165e0*/  RET.REL.NODEC R12 `(_ZN7cutlass13device_kernelINS_4gemm6kernel13GemmUniversalINS1_17GroupProblemShapeIN4cute5tupleIJiiiEEEEENS1_10collective13CollectiveMmaINS1_39MainloopSm90ArrayTmaGmmaWarpSpecializedILi8ENS6_IJNS5_1CILi2EEENSC_ILi1EEESE_EEENS1_52KernelPtrArrayTmaWarpSpecializedPingpongFP8FastAccumEEENS6_IJNSC_ILi256EEENSC_ILi128EEENSC_ILi64EEEEEENS_12float_e4m3_tEPNS6_IJlSE_NSC_ILi0EEEEEESM_SP_NS5_8TiledMMAINS5_8MMA_AtomIJNS5_4SM904GMMA31MMA_64x128x32_F32E4M3E4M3_SS_TNILNST_7ScaleInE1ELSV_1EEEEEENS5_6LayoutINS6_IJSE_SE_SE_EEENS6_IJSN_SN_SN_EEEEENS6_IJNS5_10UnderscoreES12_S12_EEEEENS5_13SM90_TMA_LOADENS5_14ComposedLayoutINS5_7SwizzleILi2ELi4ELi3EEENS5_18smem_ptr_flag_bitsILi8EEENSY_INS6_IJNSC_ILi8EEESK_EEENS6_IJSK_SE_EEEEEEEvNS5_8identityENS5_23SM90_TMA_LOAD_MULTICASTES1F_vS1G_EENS_8epilogue10collective18CollectiveEpilogueINS1J_30Sm90PtrArrayTmaWarpSpecializedILi4ELi2ELi16ELb1ELb0ELi2EEEJSL_NS6_IJSK_NSC_ILi32EEEEEENS_6half_tEPNS6_IJSE_lSN_EEES1Q_S1S_NS1J_6fusion15FusionCallbacksIS1N_NS1T_17LinearCombinationIS1Q_fS1Q_fLNS_15FloatRoundStyleE2EEESL_S1P_JEEES15_NS16_INS17_ILi3ELi4ELi3EEENS19_ILi16EEENSY_INS6_IJSK_S1B_EEENS6_IJSE_SK_EEEEEEENS5_17SM75_U16x8_LDSM_TENS5_14SM90_TMA_STOREES24_NS5_17SM90_U16x8_STSM_TENS5_9Copy_AtomIJNS5_17SM90_U32x4_STSM_NES1Q_EEEvEEEvvEEEEvNT_6ParamsE) ;  /* 0xfffffe980c847950 */ /* 0x000fec0003c3ffff */
.L_x_342:
[----:B------:R-:W-:Y:S01]  /*165f0*/  UMOV UR30, UR24 ;  /* 0x00000018001e7c82 */ /* 0x000fe20008000000 */
[----:B------:R-:W-:Y:S02]  /*16600*/  UMOV UR31, UR27 ;  /* 0x0000001b001f7c82 */ /* 0x000fe40008000000 */
[----:B------:R-:W1:Y:S08]  /*16610*/  I2F.U64.RP R11, UR30 ;  /* 0x0000001e000b7d12 */ /* 0x000e700008309000 */
[----:B-1----:R-:W1:Y:S02]  /*16620*/  MUFU.RCP R11, R11 ;  /* 0x0000000b000b7308 */ /* 0x002e640000001000 */
[----:B-1----:R-:W-:-:S06]  /*16630*/  IADD3 R2, R11, 0x1ffffffe, RZ ;  /* 0x1ffffffe0b027810 */ /* 0x002fcc0007ffe0ff */
[----:B------:R-:W1:Y:S02]  /*16640*/  F2I.U64.TRUNC R2, R2 ;  /* 0x0000000200027311 */ /* 0x000e64000020d800 */
[----:B-1----:R-:W-:Y:S01]  /*16650*/  R2UR UR30, R2 ;  /* 0x00000000021e72ca */ /* 0x002fe200000e0000 */
[----:B------:R-:W-:Y:S01]  /*16660*/  IMAD.MOV.U32 R2, RZ, RZ, R12 ;  /* 0x000000ffff027224 */ /* 0x000fe200078e000c */
[----:B------:R-:W-:Y:S02]  /*16670*/  R2UR UR31, R3 ;  /* 0x00000000031f72ca */ /* 0x000fe400000e0000 */
[----:B------:R-:W-:-:S09]  /*16680*/  MOV R3, 0x0 ;  /* 0x0000000000037802 */ /* 0x000fd20000000f00 */
[----:B------:R-:W-:-:S04]  /*16690*/  UIMAD.WIDE.U32 UR32, UR30, UR24, URZ ;  /* 0x000000181e2072a5 */ /* 0x000fc8000f8e003f */
[----:B------:R-:W-:Y:S02]  /*166a0*/  UIMAD UR33, UR30, UR27, UR33 ;  /* 0x0000001b1e2172a4 */ /* 0x000fe4000f8e0221 */
[----:B------:R-:W-:Y:S02]  /*166b0*/  UIADD3 UR36, UP1, URZ, -UR32, URZ ;  /* 0x800000203f247290 */ /* 0x000fe4000ff3e03f */
[----:B------:R-:W-:Y:S02]  /*166c0*/  UIMAD UR34, UR31, UR24, UR33 ;  /* 0x000000181f2272a4 */ /* 0x000fe4000f8e0221 */
[----:B------:R-:W-:Y:S02]  /*166d0*/  UIMAD.WIDE.U32 UR32, UR30, UR36, URZ ;  /* 0x000000241e2072a5 */ /* 0x000fe4000f8e003f */
[----:B------:R-:W-:-:S05]  /*166e0*/  UIADD3.X UR37, URZ, ~UR34, URZ, UP1, !UPT ;  /* 0x800000223f257290 */ /* 0x000fca0008ffe43f */
[----:B------:R-:W-:Y:S01]  /*166f0*/  UMOV UR32, UR33 ;  /* 0x0000002100207c82 */ /* 0x000fe20008000000 */
[----:B------:R-:W-:Y:S02]  /*16700*/  UMOV UR33, UR30 ;  /* 0x0000001e00217c82 */ /* 0x000fe40008000000 */
[----:B------:R-:W-:Y:S02]  /*16710*/  UIMAD.WIDE.U32 UR34, UP1, UR30, UR37, UR32 ;  /* 0x000000251e2272a5 */ /* 0x000fe4000f820020 */
[----:B------:R-:W-:Y:S02]  /*16720*/  UIMAD.WIDE.U32 UR32, UR31, UR37, URZ ;  /* 0x000000251f2072a5 */ /* 0x000fe4000f8e003f */
[----:B------:R-:W-:Y:S02]  /*16730*/  UIMAD.WIDE.U32 UR34, UP2, UR31, UR36, UR34 ;  /* 0x000000241f2272a5 */ /* 0x000fe4000f840022 */
[----:B------:R-:W-:Y:S02]  /*16740*/  UIMAD UR37, UR31, UR37, URZ ;  /* 0x000000251f2572a4 */ /* 0x000fe4000f8e023f */
[----:B------:R-:W-:-:S02]  /*16750*/  UIADD3.X UR32, UR33, UR31, URZ, UP1, !UPT ;  /* 0x0000001f21207290 */ /* 0x000fc40008ffe43f */
[----:B------:R-:W-:-:S04]  /*16760*/  UIADD3 UR35, UP4, UR37, UR35, URZ ;  /* 0x0000002325237290 */ /* 0x000fc8000ff9e03f */
[----:B------:R-:W-:Y:S02]  /*16770*/  UIMAD.WIDE.U32 UR30, UR35, UR24, URZ ;  /* 0x00000018231e72a5 */ /* 0x000fe4000f8e003f */
[----:B------:R-:W-:Y:S02]  /*16780*/  UIADD3.X UR36, URZ, URZ, UR32, UP4, UP2 ;  /* 0x0000003f3f247290 */ /* 0x000fe4000a7e4420 */
[----:B------:R-:W-:Y:S02]  /*16790*/  UIMAD UR31, UR35, UR27, UR31 ;  /* 0x0000001b231f72a4 */ /* 0x000fe4000f8e021f */
[----:B------:R-:W-:Y:S02]  /*167a0*/  UIADD3 UR37, UP1, URZ, -UR30, URZ ;  /* 0x8000001e3f257290 */ /* 0x000fe4000ff3e03f */
[----:B------:R-:W-:Y:S02]  /*167b0*/  UIMAD UR32, UR36, UR24, UR31 ;  /* 0x00000018242072a4 */ /* 0x000fe4000f8e021f */
[----:B------:R-:W-:-:S02]  /*167c0*/  UIMAD.WIDE.U32 UR30, UR35, UR37, URZ ;  /* 0x00000025231e72a5 */ /* 0x000fc4000f8e003f */
[----:B------:R-:W-:-:S05]  /*167d0*/  UIADD3.X UR41, URZ, ~UR32, URZ, UP1, !UPT ;  /* 0x800000203f297290 */ /* 0x000fca0008ffe43f */
[----:B------:R-:W-:Y:S01]  /*167e0*/  UMOV UR34, UR31 ;  /* 0x0000001f00227c82 */ /* 0x000fe20008000000 */
[----:B------:R-:W-:Y:S02]  /*167f0*/  UIMAD.WIDE.U32 UR30, UR36, UR41, URZ ;  /* 0x00000029241e72a5 */ /* 0x000fe4000f8e003f */
[----:B------:R-:W-:Y:S02]  /*16800*/  UIMAD.WIDE.U32 UR32, UP1, UR35, UR41, UR34 ;  /* 0x00000029232072a5 */ /* 0x000fe4000f820022 */
[----:B------:R-:W-:Y:S02]  /*16810*/  UIMAD UR34, UR36, UR41, URZ ;  /* 0x00000029242272a4 */ /* 0x000fe4000f8e023f */
[----:B------:R-:W-:Y:S02]  /*16820*/  UIMAD.WIDE.U32 UR32, UP2, UR36, UR37, UR32 ;  /* 0x00000025242072a5 */ /* 0x000fe4000f840020 */
[----:B------:R-:W-:Y:S02]  /*16830*/  UIADD3.X UR36, UR31, UR36, URZ, UP1, !UPT ;  /* 0x000000241f247290 */ /* 0x000fe40008ffe43f */
[----:B------:R-:W-:-:S04]  /*16840*/  UIADD3 UR34, UP4, UR34, UR33, URZ ;  /* 0x0000002122227290 */ /* 0x000fc8000ff9e03f */
[----:B------:R-:W-:Y:S02]  /*16850*/  UIMAD.WIDE.U32 UR32, UR34, UR25, URZ ;  /* 0x00000019222072a5 */ /* 0x000fe4000f8e003f */
[----:B------:R-:W-:-:S05]  /*16860*/  UIADD3.X UR36, URZ, URZ, UR36, UP4, UP2 ;  /* 0x0000003f3f247290 */ /* 0x000fca000a7e4424 */
[----:B------:R-:W-:Y:S01]  /*16870*/  UMOV UR32, UR33 ;  /* 0x0000002100207c82 */ /* 0x000fe20008000000 */
[----:B------:R-:W-:Y:S02]  /*16880*/  UMOV UR33, URZ ;  /* 0x0000003f00217c82 */ /* 0x000fe40008000000 */
[----:B------:R-:W-:Y:S02]  /*16890*/  UIMAD.WIDE.U32 UR30, UR34, UR26, UR32 ;  /* 0x0000001a221e72a5 */ /* 0x000fe4000f8e0020 */
[----:B------:R-:W-:Y:S02]  /*168a0*/  UIMAD UR34, UR36, UR26, URZ ;  /* 0x0000001a242272a4 */ /* 0x000fe4000f8e023f */
[----:B------:R-:W-:Y:S02]  /*168b0*/  UIMAD.WIDE.U32 UR30, UP1, UR36, UR25, UR30 ;  /* 0x00000019241e72a5 */ /* 0x000fe4000f82001e */
[----:B------:R-:W-:Y:S02]  /*168c0*/  UIMAD.WIDE.U32 UR32, UR36, UR26, URZ ;  /* 0x0000001a242072a5 */ /* 0x000fe4000f8e003f */
[----:B------:R-:W-:-:S02]  /*168d0*/  UIADD3 UR34, UP2, UR34, UR31, URZ ;  /* 0x0000001f22227290 */ /* 0x000fc4000ff5e03f */
[----:B------:R-:W-:Y:S02]  /*168e0*/  UIADD3.X UR32, UR33, URZ, URZ, UP1, !UPT ;  /* 0x0000003f21207290 */ /* 0x000fe40008ffe43f */
[----:B------:R-:W-:Y:S02]  /*168f0*/  UIMAD.WIDE.U32 UR30, UR34, UR24, URZ ;  /* 0x00000018221e72a5 */ /* 0x000fe4000f8e003f */
[----:B------:R-:W-:Y:S02]  /*16900*/  UIADD3.X UR32, URZ, UR32, URZ, UP2, !UPT ;  /* 0x000000203f207290 */ /* 0x000fe400097fe43f */
[----:B------:R-:W-:Y:S02]  /*16910*/  UIMAD UR31, UR34, UR27, UR31 ;  /* 0x0000001b221f72a4 */ /* 0x000fe4000f8e021f */
[----:B------:R-:W-:Y:S02]  /*16920*/  UIADD3 UR33, UP2, -UR30, UR25, URZ ;  /* 0x000000191e217290 */ /* 0x000fe4000ff5e13f */
[----:B------:R-:W-:-:S02]  /*16930*/  UIMAD UR31, UR32, UR24, UR31 ;  /* 0x00000018201f72a4 */ /* 0x000fc4000f8e021f */
[----:B------:R-:W-:Y:S02]  /*16940*/  UISETP.GE.U32.AND UP1, UPT, UR33, UR24, UPT ;  /* 0x000000182100728c */ /* 0x000fe4000bf26070 */
[----:B------:R-:W-:Y:S02]  /*16950*/  UIADD3.X UR32, ~UR31, UR26, URZ, UP2, !UPT ;  /* 0x0000001a1f207290 */ /* 0x000fe400097fe53f */
[----:B------:R-:W-:Y:S02]  /*16960*/  UIADD3 UR26, UP2, -UR24, UR33, URZ ;  /* 0x00000021181a7290 */ /* 0x000fe4000ff5e13f */
[----:B------:R-:W-:Y:S02]  /*16970*/  UISETP.GE.U32.AND.EX UP1, UPT, UR32, UR27, UPT, UP1 ;  /* 0x0000001b2000728c */ /* 0x000fe4000bf26110 */
[----:B------:R-:W-:Y:S02]  /*16980*/  UIADD3 UR30, UR34, 0x1, URZ ;  /* 0x00000001221e7890 */ /* 0x000fe4000fffe03f */
[----:B------:R-:W-:-:S02]  /*16990*/  UIADD3.X UR31, ~UR27, UR32, URZ, UP2, !UPT ;  /* 0x000000201b1f7290 */ /* 0x000fc400097fe53f */
[----:B------:R-:W-:Y:S02]  /*169a0*/  USEL UR26, UR26, UR33, UP1 ;  /* 0x000000211a1a7287 */ /* 0x000fe40008800000 */
[----:B------:R-:W-:Y:S02]  /*169b0*/  USEL UR31, UR31, UR32, UP1 ;  /* 0x000000201f1f7287 */ /* 0x000fe40008800000 */
[----:B------:R-:W-:Y:S02]  /*169c0*/  USEL UR34, UR30, UR34, UP1 ;  /* 0x000000221e227287 */ /* 0x000fe40008800000 */
[----:B------:R-:W-:Y:S02]  /*169d0*/  UISETP.GE.U32.AND UP1, UPT, UR26, UR24, UPT ;  /* 0x000000181a00728c */ /* 0x000fe4000bf26070 */
[----:B------:R-:W-:Y:S02]  /*169e0*/  UISETP.NE.U32.AND UP2, UPT, UR24, URZ, UPT ;  /* 0x0000003f1800728c */ /* 0x000fe4000bf45070 */
[----:B------:R-:W-:-:S02]  /*169f0*/  UIADD3 UR26, UR34, 0x1, URZ ;  /* 0x00000001221a7890 */ /* 0x000fc4000fffe03f */
[----:B------:R-:W-:Y:S02]  /*16a00*/  UISETP.GE.U32.AND.EX UP1, UPT, UR31, UR27, UPT, UP1 ;  /* 0x0000001b1f00728c */ /* 0x000fe4000bf26110 */
[----:B------:R-:W-:Y:S02]  /*16a10*/  UISETP.NE.AND.EX UP2, UPT, UR27, URZ, UPT, UP2 ;  /* 0x0000003f1b00728c */ /* 0x000fe4000bf45320 */
[----:B------:R-:W-:-:S04]  /*16a20*/  USEL UR26, UR26, UR34, UP1 ;  /* 0x000000221a1a7287 */ /* 0x000fc80008800000 */
[----:B------:R-:W-:Y:S01]  /*16a30*/  USEL UR27, UR26, 0xffffffff, UP2 ;  /* 0xffffffff1a1b7887 */ /* 0x000fe20009000000 */
[----:B------:R-:W-:Y:S11]  /*16a40*/  RET.REL.NODEC R2 `(_ZN7cutlass13device_kernelINS_4gemm6kernel13GemmUniversalINS1_17GroupProblemShapeIN4cute5tupleIJiiiEEEEENS1_10collective13CollectiveMmaINS1_39MainloopSm90ArrayTmaGmmaWarpSpecializedILi8ENS6_IJNS5_1CILi2EEENSC_ILi1EEESE_EEENS1_52KernelPtrArrayTmaWarpSpecializedPingpongFP8FastAccumEEENS6_IJNSC_ILi256EEENSC_ILi128EEENSC_ILi64EEEEEENS_12float_e4m3_tEPNS6_IJlSE_NSC_ILi0EEEEEESM_SP_NS5_8TiledMMAINS5_8MMA_AtomIJNS5_4SM904GMMA31MMA_64x128x32_F32E4M3E4M3_SS_TNILNST_7ScaleInE1ELSV_1EEEEEENS5_6LayoutINS6_IJSE_SE_SE_EEENS6_IJSN_SN_SN_EEEEENS6_IJNS5_10UnderscoreES12_S12_EEEEENS5_13SM90_TMA_LOADENS5_14ComposedLayoutINS5_7SwizzleILi2ELi4ELi3EEENS5_18smem_ptr_flag_bitsILi8EEENSY_INS6_IJNSC_ILi8EEESK_EEENS6_IJSK_SE_EEEEEEEvNS5_8identityENS5_23SM90_TMA_LOAD_MULTICASTES1F_vS1G_EENS_8epilogue10collective18CollectiveEpilogueINS1J_30Sm90PtrArrayTmaWarpSpecializedILi4ELi2ELi16ELb1ELb0ELi2EEEJSL_NS6_IJSK_NSC_ILi32EEEEEENS_6half_tEPNS6_IJSE_lSN_EEES1Q_S1S_NS1J_6fusion15FusionCallbacksIS1N_NS1T_17LinearCombinationIS1Q_fS1Q_fLNS_15FloatRoundStyleE2EEESL_S1P_JEEES15_NS16_INS17_ILi3ELi4ELi3EEENS19_ILi16EEENSY_INS6_IJSK_S1B_EEENS6_IJSE_SK_EEEEEEENS5_17SM75_U16x8_LDSM_TENS5_14SM90_TMA_STOREES24_NS5_17SM90_U16x8_STSM_TENS5_9Copy_AtomIJNS5_17SM90_U32x4_STSM_NES1Q_EEEvEEEvvEEEEvNT_6ParamsE) ;  /* 0xfffffe94026c7950 */ /* 0x000ff60003c3ffff */
.L_x_440:
[----:B------:R-:W-:-:S00]  /*16a50*/  BRA `(.L_x_440) ;  /* 0xfffffffc00fc7947 */ /* 0x000fc0000383ffff */
[----:B------:R-:W-:-:S00]  /*16a60*/  NOP ;  /* 0x0000000000007918 */ /* 0x000fc00000000000 */
        /* <DEDUP_REMOVED lines=9> */
.L_x_441:


//--------------------- .nv.global.init           --------------------------
	.section	.nv.global.init,"aw",@progbits
.nv.global.init:
	.type		$str$24,@object
	.size		$str$24,($str$25 - $str$24)
$str$24:
        /*0000*/ 	.byte	0x28, 0x61, 0x64, 0x64, 0x72, 0x65, 0x73, 0x73, 0x20, 0x26, 0x20, 0x6d, 0x61, 0x73, 0x6b, 0x29
        /*0010*/ 	.byte	0x20, 0x3d, 0x3d, 0x20, 0x30, 0x00
	.type		$str$25,@object
	.size		$str$25,(__unnamed_1 - $str$25)
$str$25:
        /*0016*/ 	.byte	0x2f, 0x74, 0x6d, 0x70, 0x2f, 0x63, 0x75, 0x74, 0x6c, 0x61, 0x73, 0x73, 0x5f, 0x73, 0x77, 0x65
        /*0026*/ 	.byte	0x65, 0x70, 0x5f, 0x73, 0x72, 0x63, 0x2f, 0x69, 0x6e, 0x63, 0x6c, 0x75, 0x64, 0x65, 0x2f, 0x63
        /*0036*/ 	.byte	0x75, 0x74, 0x65, 0x2f, 0x70, 0x6f, 0x69, 0x6e, 0x74, 0x65, 0x72, 0x5f, 0x66, 0x6c, 0x61, 0x67
        /*0046*/ 	.byte	0x67, 0x65, 0x64, 0x2e, 0x68, 0x70, 0x70, 0x00
	.type		__unnamed_1,@object
	.size		__unnamed_1,(.L_0 - __unnamed_1)
__unnamed_1:
        /* <DEDUP_REMOVED lines=28> */
        /*020e*/ 	.byte	0x3e, 0x3e, 0x3e, 0x3e, 0x3e, 0x5d, 0x00
.L_0:


//--------------------- .nv.shared._ZN7cutlass13device_kernelINS_4gemm6kernel13GemmUniversalINS1_17GroupProblemShapeIN4cute5tupleIJiiiEEEEENS1_10collective13CollectiveMmaINS1_39MainloopSm90ArrayTmaGmmaWarpSpecializedILi8ENS6_IJNS5_1CILi2EEENSC_ILi1EEESE_EEENS1_52KernelPtrArrayTmaWarpSpecializedPingpongFP8FastAccumEEENS6_IJNSC_ILi256EEENSC_ILi128EEENSC_ILi64EEEEEENS_12float_e4m3_tEPNS6_IJlSE_NSC_ILi0EEEEEESM_SP_NS5_8TiledMMAINS5_8MMA_AtomIJNS5_4SM904GMMA31MMA_64x128x32_F32E4M3E4M3_SS_TNILNST_7ScaleInE1ELSV_1EEEEEENS5_6LayoutINS6_IJSE_SE_SE_EEENS6_IJSN_SN_SN_EEEEENS6_IJNS5_10UnderscoreES12_S12_EEEEENS5_13SM90_TMA_LOADENS5_14ComposedLayoutINS5_7SwizzleILi2ELi4ELi3EEENS5_18smem_ptr_flag_bitsILi8EEENSY_INS6_IJNSC_ILi8EEESK_EEENS6_IJSK_SE_EEEEEEEvNS5_8identityENS5_23SM90_TMA_LOAD_MULTICASTES1F_vS1G_EENS_8epilogue10collective18CollectiveEpilogueINS1J_30Sm90PtrArrayTmaWarpSpecializedILi4ELi2ELi16ELb1ELb0ELi2EEEJSL_NS6_IJSK_NSC_ILi32EEEEEENS_6half_tEPNS6_IJSE_lSN_EEES1Q_S1S_NS1J_6fusion15FusionCallbacksIS1N_NS1T_17LinearCombinationIS1Q_fS1Q_fLNS_15FloatRoundStyleE2EEESL_S1P_JEEES15_NS16_INS17_ILi3ELi4ELi3EEENS19_ILi16EEENSY_INS6_IJSK_S1B_EEENS6_IJSE_SK_EEEEEEENS5_17SM75_U16x8_LDSM_TENS5_14SM90_TMA_STOREES24_NS5_17SM90_U16x8_STSM_TENS5_9Copy_AtomIJNS5_17SM90_U32x4_STSM_NES1Q_EEEvEEEvvEEEEvNT_6ParamsE --------------------------
	.section	.nv.shared._ZN7cutlass13device_kernelINS_4gemm6kernel13GemmUniversalINS1_17GroupProblemShapeIN4cute5tupleIJiiiEEEEENS1_10collective13CollectiveMmaINS1_39MainloopSm90ArrayTmaGmmaWarpSpecializedILi8ENS6_IJNS5_1CILi2EEENSC_ILi1EEESE_EEENS1_52KernelPtrArrayTmaWarpSpecializedPingpongFP8FastAccumEEENS6_IJNSC_ILi256EEENSC_ILi128EEENSC_ILi64EEEEEENS_12float_e4m3_tEPNS6_IJlSE_NSC_ILi0EEEEEESM_SP_NS5_8TiledMMAINS5_8MMA_AtomIJNS5_4SM904GMMA31MMA_64x128x32_F32E4M3E4M3_SS_TNILNST_7ScaleInE1ELSV_1EEEEEENS5_6LayoutINS6_IJSE_SE_SE_EEENS6_IJSN_SN_SN_EEEEENS6_IJNS5_10UnderscoreES12_S12_EEEEENS5_13SM90_TMA_LOADENS5_14ComposedLayoutINS5_7SwizzleILi2ELi4ELi3EEENS5_18smem_ptr_flag_bitsILi8EEENSY_INS6_IJNSC_ILi8EEESK_EEENS6_IJSK_SE_EEEEEEEvNS5_8identityENS5_23SM90_TMA_LOAD_MULTICASTES1F_vS1G_EENS_8epilogue10collective18CollectiveEpilogueINS1J_30Sm90PtrArrayTmaWarpSpecializedILi4ELi2ELi16ELb1ELb0ELi2EEEJSL_NS6_IJSK_NSC_ILi32EEEEEENS_6half_tEPNS6_IJSE_lSN_EEES1Q_S1S_NS1J_6fusion15FusionCallbacksIS1N_NS1T_17LinearCombinationIS1Q_fS1Q_fLNS_15FloatRoundStyleE2EEESL_S1P_JEEES15_NS16_INS17_ILi3ELi4ELi3EEENS19_ILi16EEENSY_INS6_IJSK_S1B_EEENS6_IJSE_SK_EEEEEEENS5_17SM75_U16x8_LDSM_TENS5_14SM90_TMA_STOREES24_NS5_17SM90_U16x8_STSM_TENS5_9Copy_AtomIJNS5_17SM90_U32x4_STSM_NES1Q_EEEvEEEvvEEEEvNT_6ParamsE,"aw",@nobits
	.sectionflags	@""
	.align	16
	.zero		1024


//--------------------- .nv.shared.reserved.0     --------------------------
	.section	.nv.shared.reserved.0,"aw",@nobits
	.weak		__nv_reservedSMEM_offset_0_alias
	.size		__nv_reservedSMEM_offset_0_alias, 0, 0
	.other		__nv_reservedSMEM_offset_0_alias,@"STO_CUDA_RESERVED_SHARED STV_DEFAULT"
__nv_reservedSMEM_offset_0_alias:
	.zero		0


//--------------------- .nv.global                --------------------------
	.section	.nv.global,"aw",@nobits
.nv.global:
	.type		_ZN39_INTERNAL_6cc0f4f8_4_k_cu_79849ebf_26084cute1_E,@object
	.size		_ZN39_INTERNAL_6cc0f4f8_4_k_cu_79849ebf_26084cute1_E,(_ZN39_INTERNAL_6cc0f4f8_4_k_cu_79849ebf_26084cuda3std3__45__cpo6cbeginE - _ZN39_INTERNAL_6cc0f4f8_4_k_cu_79849ebf_26084cute1_E)
_ZN39_INTERNAL_6cc0f4f8_4_k_cu_79849ebf_26084cute1_E:
	.zero		1
	.type		_ZN39_INTERNAL_6cc0f4f8_4_k_cu_79849ebf_26084cuda3std3__45__cpo6cbeginE,@object
	.size		_ZN39_INTERNAL_6cc0f4f8_4_k_cu_79849ebf_26084cuda3std3__45__cpo6cbeginE,(_ZN39_INTERNAL_6cc0f4f8_4_k_cu_79849ebf_26084cuda3std3__48in_placeE - _ZN39_INTERNAL_6cc0f4f8_4_k_cu_79849ebf_26084cuda3std3__45__cpo6cbeginE)
_ZN39_INTERNAL_6cc0f4f8_4_k_cu_79849ebf_26084cuda3std3__45__cpo6cbeginE:
	.zero		1
	.type		_ZN39_INTERNAL_6cc0f4f8_4_k_cu_79849ebf_26084cuda3std3__48in_placeE,@object
	.size		_ZN39_INTERNAL_6cc0f4f8_4_k_cu_79849ebf_26084cuda3std3__48in_placeE,(_ZN39_INTERNAL_6cc0f4f8_4_k_cu_79849ebf_26084cuda3std6ranges3__45__cpo9iter_moveE - _ZN39_INTERNAL_6cc0f4f8_4_k_cu_79849ebf_26084cuda3std3__48in_placeE)
_ZN39_INTERNAL_6cc0f4f8_4_k_cu_79849ebf_26084cuda3std3__48in_placeE:
	.zero		1
	.type		_ZN39_INTERNAL_6cc0f4f8_4_k_cu_79849ebf_26084cuda3std6ranges3__45__cpo9iter_moveE,@object
	.size		_ZN39_INTERNAL_6cc0f4f8_4_k_cu_79849ebf_26084cuda3std6ranges3__45__cpo9iter_moveE,(_ZN39_INTERNAL_6cc0f4f8_4_k_cu_79849ebf_26084cuda3std3__45__cpo5beginE - _ZN39_INTERNAL_6cc0f4f8_4_k_cu_79849ebf_26084cuda3std6ranges3__45__cpo9iter_moveE)
_ZN39_INTERNAL_6cc0f4f8_4_k_cu_79849ebf_26084cuda3std6ranges3__45__cpo9iter_moveE:
	.zero		1
	.type		_ZN39_INTERNAL_6cc0f4f8_4_k_cu_79849ebf_26084cuda3std3__45__cpo5beginE,@object
	.size		_ZN39_INTERNAL_6cc0f4f8_4_k_cu_79849ebf_26084cuda3std3__45__cpo5beginE,(_ZN39_INTERNAL_6cc0f4f8_4_k_cu_79849ebf_26084cuda3std3__441_GLOBAL__N__6cc0f4f8_4_k_cu_79849ebf_26086ignoreE - _ZN39_INTERNAL_6cc0f4f8_4_k_cu_79849ebf_26084cuda3std3__45__cpo5beginE)
_ZN39_INTERNAL_6cc0f4f8_4_k_cu_79849ebf_26084cuda3std3__45__cpo5beginE:
	.zero		1
	.type		_ZN39_INTERNAL_6cc0f4f8_4_k_cu_79849ebf_26084cuda3std3__441_GLOBAL__N__6cc0f4f8_4_k_cu_79849ebf_26086ignoreE,@object
	.size		_ZN39_INTERNAL_6cc0f4f8_4_k_cu_79849ebf_26084cuda3std3__441_GLOBAL__N__6cc0f4f8_4_k_cu_79849ebf_26086ignoreE,(_ZN39_INTERNAL_6cc0f4f8_4_k_cu_79849ebf_26084cute7productE - _ZN39_INTERNAL_6cc0f4f8_4_k_cu_79849ebf_26084cuda3std3__441_GLOBAL__N__6cc0f4f8_4_k_cu_79849ebf_26086ignoreE)
_ZN39_INTERNAL_6cc0f4f8_4_k_cu_79849ebf_26084cuda3std3__441_GLOBAL__N__6cc0f4f8_4_k_cu_79849ebf_26086ignoreE:
	.zero		1
	.type		_ZN39_INTERNAL_6cc0f4f8_4_k_cu_79849ebf_26084cute7productE,@object
	.size		_ZN39_INTERNAL_6cc0f4f8_4_k_cu_79849ebf_26084cute7productE,(_ZN39_INTERNAL_6cc0f4f8_4_k_cu_79849ebf_26084cuda3std3__45__cpo3endE - _ZN39_INTERNAL_6cc0f4f8_4_k_cu_79849ebf_26084cute7productE)
_ZN39_INTERNAL_6cc0f4f8_4_k_cu_79849ebf_26084cute7productE:
	.zero		1
	.type		_ZN39_INTERNAL_6cc0f4f8_4_k_cu_79849ebf_26084cuda3std3__45__cpo3endE,@object
	.size		_ZN39_INTERNAL_6cc0f4f8_4_k_cu_79849ebf_26084cuda3std3__45__cpo3endE,(_ZN39_INTERNAL_6cc0f4f8_4_k_cu_79849ebf_26084cuda3std3__419piecewise_constructE - _ZN39_INTERNAL_6cc0f4f8_4_k_cu_79849ebf_26084cuda3std3__45__cpo3endE)
_ZN39_INTERNAL_6cc0f4f8_4_k_cu_79849ebf_26084cuda3std3__45__cpo3endE:
	.zero		1
	.type		_ZN39_INTERNAL_6cc0f4f8_4_k_cu_79849ebf_26084cuda3std3__419piecewise_constructE,@object
	.size		_ZN39_INTERNAL_6cc0f4f8_4_k_cu_79849ebf_26084cuda3std3__419piecewise_constructE,(_ZN39_INTERNAL_6cc0f4f8_4_k_cu_79849ebf_26084cuda3std3__45__cpo4cendE - _ZN39_INTERNAL_6cc0f4f8_4_k_cu_79849ebf_26084cuda3std3__419piecewise_constructE)
_ZN39_INTERNAL_6cc0f4f8_4_k_cu_79849ebf_26084cuda3std3__419piecewise_constructE:
	.zero		1
	.type		_ZN39_INTERNAL_6cc0f4f8_4_k_cu_79849ebf_26084cuda3std3__45__cpo4cendE,@object
	.size		_ZN39_INTERNAL_6cc0f4f8_4_k_cu_79849ebf_26084cuda3std3__45__cpo4cendE,(_ZN39_INTERNAL_6cc0f4f8_4_k_cu_79849ebf_26084cuda3std6ranges3__45__cpo4swapE - _ZN39_INTERNAL_6cc0f4f8_4_k_cu_79849ebf_26084cuda3std3__45__cpo4cendE)
_ZN39_INTERNAL_6cc0f4f8_4_k_cu_79849ebf_26084cuda3std3__45__cpo4cendE:
	.zero		1
	.type		_ZN39_INTERNAL_6cc0f4f8_4_k_cu_79849ebf_26084cuda3std6ranges3__45__cpo4swapE,@object
	.size		_ZN39_INTERNAL_6cc0f4f8_4_k_cu_79849ebf_26084cuda3std6ranges3__45__cpo4swapE,(.L_8 - _ZN39_INTERNAL_6cc0f4f8_4_k_cu_79849ebf_26084cuda3std6ranges3__45__cpo4swapE)
_ZN39_INTERNAL_6cc0f4f8_4_k_cu_79849ebf_26084cuda3std6ranges3__45__cpo4swapE:
	.zero		1
.L_8:


//--------------------- .nv.constant0._ZN7cutlass13device_kernelINS_4gemm6kernel13GemmUniversalINS1_17GroupProblemShapeIN4cute5tupleIJiiiEEEEENS1_10collective13CollectiveMmaINS1_39MainloopSm90ArrayTmaGmmaWarpSpecializedILi8ENS6_IJNS5_1CILi2EEENSC_ILi1EEESE_EEENS1_52KernelPtrArrayTmaWarpSpecializedPingpongFP8FastAccumEEENS6_IJNSC_ILi256EEENSC_ILi128EEENSC_ILi64EEEEEENS_12float_e4m3_tEPNS6_IJlSE_NSC_ILi0EEEEEESM_SP_NS5_8TiledMMAINS5_8MMA_AtomIJNS5_4SM904GMMA31MMA_64x128x32_F32E4M3E4M3_SS_TNILNST_7ScaleInE1ELSV_1EEEEEENS5_6LayoutINS6_IJSE_SE_SE_EEENS6_IJSN_SN_SN_EEEEENS6_IJNS5_10UnderscoreES12_S12_EEEEENS5_13SM90_TMA_LOADENS5_14ComposedLayoutINS5_7SwizzleILi2ELi4ELi3EEENS5_18smem_ptr_flag_bitsILi8EEENSY_INS6_IJNSC_ILi8EEESK_EEENS6_IJSK_SE_EEEEEEEvNS5_8identityENS5_23SM90_TMA_LOAD_MULTICASTES1F_vS1G_EENS_8epilogue10collective18CollectiveEpilogueINS1J_30Sm90PtrArrayTmaWarpSpecializedILi4ELi2ELi16ELb1ELb0ELi2EEEJSL_NS6_IJSK_NSC_ILi32EEEEEENS_6half_tEPNS6_IJSE_lSN_EEES1Q_S1S_NS1J_6fusion15FusionCallbacksIS1N_NS1T_17LinearCombinationIS1Q_fS1Q_fLNS_15FloatRoundStyleE2EEESL_S1P_JEEES15_NS16_INS17_ILi3ELi4ELi3EEENS19_ILi16EEENSY_INS6_IJSK_S1B_EEENS6_IJSE_SK_EEEEEEENS5_17SM75_U16x8_LDSM_TENS5_14SM90_TMA_STOREES24_NS5_17SM90_U16x8_STSM_TENS5_9Copy_AtomIJNS5_17SM90_U32x4_STSM_NES1Q_EEEvEEEvvEEEEvNT_6ParamsE --------------------------
	.section	.nv.constant0._ZN7cutlass13device_kernelINS_4gemm6kernel13GemmUniversalINS1_17GroupProblemShapeIN4cute5tupleIJiiiEEEEENS1_10collective13CollectiveMmaINS1_39MainloopSm90ArrayTmaGmmaWarpSpecializedILi8ENS6_IJNS5_1CILi2EEENSC_ILi1EEESE_EEENS1_52KernelPtrArrayTmaWarpSpecializedPingpongFP8FastAccumEEENS6_IJNSC_ILi256EEENSC_ILi128EEENSC_ILi64EEEEEENS_12float_e4m3_tEPNS6_IJlSE_NSC_ILi0EEEEEESM_SP_NS5_8TiledMMAINS5_8MMA_AtomIJNS5_4SM904GMMA31MMA_64x128x32_F32E4M3E4M3_SS_TNILNST_7ScaleInE1ELSV_1EEEEEENS5_6LayoutINS6_IJSE_SE_SE_EEENS6_IJSN_SN_SN_EEEEENS6_IJNS5_10UnderscoreES12_S12_EEEEENS5_13SM90_TMA_LOADENS5_14ComposedLayoutINS5_7SwizzleILi2ELi4ELi3EEENS5_18smem_ptr_flag_bitsILi8EEENSY_INS6_IJNSC_ILi8EEESK_EEENS6_IJSK_SE_EEEEEEEvNS5_8identityENS5_23SM90_TMA_LOAD_MULTICASTES1F_vS1G_EENS_8epilogue10collective18CollectiveEpilogueINS1J_30Sm90PtrArrayTmaWarpSpecializedILi4ELi2ELi16ELb1ELb0ELi2EEEJSL_NS6_IJSK_NSC_ILi32EEEEEENS_6half_tEPNS6_IJSE_lSN_EEES1Q_S1S_NS1J_6fusion15FusionCallbacksIS1N_NS1T_17LinearCombinationIS1Q_fS1Q_fLNS_15FloatRoundStyleE2EEESL_S1P_JEEES15_NS16_INS17_ILi3ELi4ELi3EEENS19_ILi16EEENSY_INS6_IJSK_S1B_EEENS6_IJSE_SK_EEEEEEENS5_17SM75_U16x8_LDSM_TENS5_14SM90_TMA_STOREES24_NS5_17SM90_U16x8_STSM_TENS5_9Copy_AtomIJNS5_17SM90_U32x4_STSM_NES1Q_EEEvEEEvvEEEEvNT_6ParamsE,"a",@progbits
	.sectionflags	@""
	.align	4
.nv.constant0._ZN7cutlass13device_kernelINS_4gemm6kernel13GemmUniversalINS1_17GroupProblemShapeIN4cute5tupleIJiiiEEEEENS1_10collective13CollectiveMmaINS1_39MainloopSm90ArrayTmaGmmaWarpSpecializedILi8ENS6_IJNS5_1CILi2EEENSC_ILi1EEESE_EEENS1_52KernelPtrArrayTmaWarpSpecializedPingpongFP8FastAccumEEENS6_IJNSC_ILi256EEENSC_ILi128EEENSC_ILi64EEEEEENS_12float_e4m3_tEPNS6_IJlSE_NSC_ILi0EEEEEESM_SP_NS5_8TiledMMAINS5_8MMA_AtomIJNS5_4SM904GMMA31MMA_64x128x32_F32E4M3E4M3_SS_TNILNST_7ScaleInE1ELSV_1EEEEEENS5_6LayoutINS6_IJSE_SE_SE_EEENS6_IJSN_SN_SN_EEEEENS6_IJNS5_10UnderscoreES12_S12_EEEEENS5_13SM90_TMA_LOADENS5_14ComposedLayoutINS5_7SwizzleILi2ELi4ELi3EEENS5_18smem_ptr_flag_bitsILi8EEENSY_INS6_IJNSC_ILi8EEESK_EEENS6_IJSK_SE_EEEEEEEvNS5_8identityENS5_23SM90_TMA_LOAD_MULTICASTES1F_vS1G_EENS_8epilogue10collective18CollectiveEpilogueINS1J_30Sm90PtrArrayTmaWarpSpecializedILi4ELi2ELi16ELb1ELb0ELi2EEEJSL_NS6_IJSK_NSC_ILi32EEEEEENS_6half_tEPNS6_IJSE_lSN_EEES1Q_S1S_NS1J_6fusion15FusionCallbacksIS1N_NS1T_17LinearCombinationIS1Q_fS1Q_fLNS_15FloatRoundStyleE2EEESL_S1P_JEEES15_NS16_INS17_ILi3ELi4ELi3EEENS19_ILi16EEENSY_INS6_IJSK_S1B_EEENS6_IJSE_SK_EEEEEEENS5_17SM75_U16x8_LDSM_TENS5_14SM90_TMA_STOREES24_NS5_17SM90_U16x8_STSM_TENS5_9Copy_AtomIJNS5_17SM90_U32x4_STSM_NES1Q_EEEvEEEvvEEEEvNT_6ParamsE:
	.zero		2432


//--------------------- SYMBOLS --------------------------

	.type		.nv.reservedSmem.offset0,@object
	.size		.nv.reservedSmem.offset0,0x4
	.type		__assertfail,@function
